def matmul_kernel(
    a_ptr,
    b_ptr,
    c_ptr,
    M,
    N,
    K,
    stride_am,
    stride_ak,
    stride_bk,
    stride_bn,
    stride_cm,
    stride_cn,
    BLOCK_M: tl.constexpr,
    BLOCK_N: tl.constexpr,
    BLOCK_K: tl.constexpr,
    GROUP_M: tl.constexpr,
):
    pid = tl.program_id(axis=0)
    num_pid_m = tl.cdiv(M, BLOCK_M)
    num_pid_n = tl.cdiv(N, BLOCK_N)
    num_pid_in_group = GROUP_M * num_pid_n
    group_id = pid // num_pid_in_group
    first_pid_m = group_id * GROUP_M
    group_size_m = min(num_pid_m - first_pid_m, GROUP_M)
    pid_m = first_pid_m + ((pid % num_pid_in_group) % group_size_m)
    pid_n = (pid % num_pid_in_group) // group_size_m

    offs_am = (pid_m * BLOCK_M + tl.arange(0, BLOCK_M)) % M
    offs_bn = (pid_n * BLOCK_N + tl.arange(0, BLOCK_N)) % N
    offs_k = tl.arange(0, BLOCK_K)
    a_ptrs = a_ptr + offs_am[:, None] * stride_am + offs_k[None, :] * stride_ak
    b_ptrs = b_ptr + offs_k[:, None] * stride_bk + offs_bn[None, :] * stride_bn

    acc = tl.zeros((BLOCK_M, BLOCK_N), dtype=tl.float32)
    for kk in range(0, tl.cdiv(K, BLOCK_K)):
        a = tl.load(a_ptrs, mask=offs_k[None, :] < K - kk * BLOCK_K, other=0.0)
        b = tl.load(b_ptrs, mask=offs_k[:, None] < K - kk * BLOCK_K, other=0.0)
        acc = tl.dot(a, b, acc)
        a_ptrs += BLOCK_K * stride_ak
        b_ptrs += BLOCK_K * stride_bk

    c = acc.to(c_ptr.dtype.element_ty)
    offs_cm = pid_m * BLOCK_M + tl.arange(0, BLOCK_M)
    offs_cn = pid_n * BLOCK_N + tl.arange(0, BLOCK_N)
    c_ptrs = c_ptr + offs_cm[:, None] * stride_cm + offs_cn[None, :] * stride_cn
    mask = (offs_cm[:, None] < M) & (offs_cn[None, :] < N)
    tl.store(c_ptrs, c, mask=mask)

# config = {"BLOCK_K": 32, "BLOCK_M": 512, "BLOCK_N": 64, "GROUP_M": 1, "arch": "sm_100", "dtype": "bf16", "num_ctas": 1, "num_stages": 3, "num_warps": 4}
# arch = sm_100


// ===== COMPILED SASS (sm_100a) =====

	.target	sm_100a

	.elftype	@"ET_EXEC"


//--------------------- .note.nv.tkinfo           --------------------------
	.section	.note.nv.tkinfo,"",@"SHT_NOTE"
	.sectionflags	@"SHF_NOTE_NV_TKINFO"
	.tkinfo
        /*0018*/ 	.word	0x00000081
        /*0030*/ 	.string	""
        /*0030*/ 	.string	"ptxas-blackwell"
        /*0030*/ 	.string	"Cuda compilation tools, release 12.9, V12.9.86"
        /*0030*/ 	.string	"Build cuda_12.9.r12.9/compiler.36037853_0"
        /*0030*/ 	.string	"-v  -suppress-debug-info  -lineinfo  -arch sm_100a "



//--------------------- .note.nv.cuver            --------------------------
	.section	.note.nv.cuver,"",@"SHT_NOTE"
	.sectionflags	@"SHF_NOTE_NV_CUVER"
        /*0018*/ 	.short	0x0001
        /*001a*/ 	.short	0x0064
        /*001c*/ 	.short	0x0001
        /*001e*/ 	.short	0x0000
        /*0020*/ 	.short	0x0001
        /*0022*/ 	.short	0x0000


//--------------------- .nv.info                  --------------------------
	.section	.nv.info,"",@"SHT_CUDA_INFO"
	.align	4


	//----- nvinfo : EIATTR_REGCOUNT
	.align		4
        /*0000*/ 	.byte	0x04, 0x2f
        /*0002*/ 	.short	(.L_4 - .L_3)
	.align		4
.L_3:
        /*0004*/ 	.word	index@(matmul_kernel)
        /*0008*/ 	.word	0x00000060


	//----- nvinfo : EIATTR_FRAME_SIZE
	.align		4
.L_4:
        /*000c*/ 	.byte	0x04, 0x11
        /*000e*/ 	.short	(.L_6 - .L_5)
	.align		4
.L_5:
        /*0010*/ 	.word	index@($__internal_2_$__cuda_sm10x_tcgen05_guardrail_trap_unallocated_columns_being_dealloced)
        /*0014*/ 	.word	0x00000c78


	//----- nvinfo : EIATTR_FRAME_SIZE
	.align		4
.L_6:
        /*0018*/ 	.byte	0x04, 0x11
        /*001a*/ 	.short	(.L_8 - .L_7)
	.align		4
.L_7:
        /*001c*/ 	.word	index@($__internal_1_$__cuda_sm10x_tcgen05_guardrail_trap_phase_invalid_during_alloc)
        /*0020*/ 	.word	0x00000c78


	//----- nvinfo : EIATTR_FRAME_SIZE
	.align		4
.L_8:
        /*0024*/ 	.byte	0x04, 0x11
        /*0026*/ 	.short	(.L_10 - .L_9)
	.align		4
.L_9:
        /*0028*/ 	.word	index@($__internal_0_$__cuda_sm10x_tcgen05_guardrail_trap_col_being_dealloced_not_returned_by_alloc)
        /*002c*/ 	.word	0x00000c78


	//----- nvinfo : EIATTR_FRAME_SIZE
	.align		4
.L_10:
        /*0030*/ 	.byte	0x04, 0x11
        /*0032*/ 	.short	(.L_12 - .L_11)
	.align		4
.L_11:
        /*0034*/ 	.word	index@(matmul_kernel)
        /*0038*/ 	.word	0x00000c78


	//----- nvinfo : EIATTR_MIN_STACK_SIZE
	.align		4
.L_12:
        /*003c*/ 	.byte	0x04, 0x12
        /*003e*/ 	.short	(.L_14 - .L_13)
	.align		4
.L_13:
        /*0040*/ 	.word	index@(matmul_kernel)
        /*0044*/ 	.word	0x00000c78
.L_14:


//--------------------- .nv.info.matmul_kernel    --------------------------
	.section	.nv.info.matmul_kernel,"",@"SHT_CUDA_INFO"
	.sectionflags	@""
	.align	4


	//----- nvinfo : EIATTR_CUDA_API_VERSION
	.align		4
        /*0000*/ 	.byte	0x04, 0x37
        /*0002*/ 	.short	(.L_16 - .L_15)
.L_15:
        /*0004*/ 	.word	0x00000081


	//----- nvinfo : EIATTR_KPARAM_INFO
	.align		4
.L_16:
        /*0008*/ 	.byte	0x04, 0x17
        /*000a*/ 	.short	(.L_18 - .L_17)
.L_17:
        /*000c*/ 	.word	0x00000000
        /*0010*/ 	.short	0x000d
        /*0012*/ 	.short	0x0048
        /*0014*/ 	.byte	0x00, 0xf4, 0x21, 0x00


	//----- nvinfo : EIATTR_KPARAM_INFO
	.align		4
.L_18:
        /*0018*/ 	.byte	0x04, 0x17
        /*001a*/ 	.short	(.L_20 - .L_19)
.L_19:
        /*001c*/ 	.word	0x00000000
        /*0020*/ 	.short	0x000c
        /*0022*/ 	.short	0x0040
        /*0024*/ 	.byte	0x00, 0xf4, 0x21, 0x00


	//----- nvinfo : EIATTR_KPARAM_INFO
	.align		4
.L_20:
        /*0028*/ 	.byte	0x04, 0x17
        /*002a*/ 	.short	(.L_22 - .L_21)
.L_21:
        /*002c*/ 	.word	0x00000000
        /*0030*/ 	.short	0x000b
        /*0032*/ 	.short	0x0038
        /*0034*/ 	.byte	0x00, 0xf0, 0x11, 0x00


	//----- nvinfo : EIATTR_KPARAM_INFO
	.align		4
.L_22:
        /*0038*/ 	.byte	0x04, 0x17
        /*003a*/ 	.short	(.L_24 - .L_23)
.L_23:
        /*003c*/ 	.word	0x00000000
        /*0040*/ 	.short	0x000a
        /*0042*/ 	.short	0x0034
        /*0044*/ 	.byte	0x00, 0xf0, 0x11, 0x00


	//----- nvinfo : EIATTR_KPARAM_INFO
	.align		4
.L_24:
        /*0048*/ 	.byte	0x04, 0x17
        /*004a*/ 	.short	(.L_26 - .L_25)
.L_25:
        /*004c*/ 	.word	0x00000000
        /*0050*/ 	.short	0x0009
        /*0052*/ 	.short	0x0030
        /*0054*/ 	.byte	0x00, 0xf0, 0x11, 0x00


	//----- nvinfo : EIATTR_KPARAM_INFO
	.align		4
.L_26:
        /*0058*/ 	.byte	0x04, 0x17
        /*005a*/ 	.short	(.L_28 - .L_27)
.L_27:
        /*005c*/ 	.word	0x00000000
        /*0060*/ 	.short	0x0008
        /*0062*/ 	.short	0x002c
        /*0064*/ 	.byte	0x00, 0xf0, 0x11, 0x00


	//----- nvinfo : EIATTR_KPARAM_INFO
	.align		4
.L_28:
        /*0068*/ 	.byte	0x04, 0x17
        /*006a*/ 	.short	(.L_30 - .L_29)
.L_29:
        /*006c*/ 	.word	0x00000000
        /*0070*/ 	.short	0x0007
        /*0072*/ 	.short	0x0028
        /*0074*/ 	.byte	0x00, 0xf0, 0x11, 0x00


	//----- nvinfo : EIATTR_KPARAM_INFO
	.align		4
.L_30:
        /*0078*/ 	.byte	0x04, 0x17
        /*007a*/ 	.short	(.L_32 - .L_31)
.L_31:
        /*007c*/ 	.word	0x00000000
        /*0080*/ 	.short	0x0006
        /*0082*/ 	.short	0x0024
        /*0084*/ 	.byte	0x00, 0xf0, 0x11, 0x00


	//----- nvinfo : EIATTR_KPARAM_INFO
	.align		4
.L_32:
        /*0088*/ 	.byte	0x04, 0x17
        /*008a*/ 	.short	(.L_34 - .L_33)
.L_33:
        /*008c*/ 	.word	0x00000000
        /*0090*/ 	.short	0x0005
        /*0092*/ 	.short	0x0020
        /*0094*/ 	.byte	0x00, 0xf0, 0x11, 0x00


	//----- nvinfo : EIATTR_KPARAM_INFO
	.align		4
.L_34:
        /*0098*/ 	.byte	0x04, 0x17
        /*009a*/ 	.short	(.L_36 - .L_35)
.L_35:
        /*009c*/ 	.word	0x00000000
        /*00a0*/ 	.short	0x0004
        /*00a2*/ 	.short	0x001c
        /*00a4*/ 	.byte	0x00, 0xf0, 0x11, 0x00


	//----- nvinfo : EIATTR_KPARAM_INFO
	.align		4
.L_36:
        /*00a8*/ 	.byte	0x04, 0x17
        /*00aa*/ 	.short	(.L_38 - .L_37)
.L_37:
        /*00ac*/ 	.word	0x00000000
        /*00b0*/ 	.short	0x0003
        /*00b2*/ 	.short	0x0018
        /*00b4*/ 	.byte	0x00, 0xf0, 0x11, 0x00


	//----- nvinfo : EIATTR_KPARAM_INFO
	.align		4
.L_38:
        /*00b8*/ 	.byte	0x04, 0x17
        /*00ba*/ 	.short	(.L_40 - .L_39)
.L_39:
        /*00bc*/ 	.word	0x00000000
        /*00c0*/ 	.short	0x0002
        /*00c2*/ 	.short	0x0010
        /*00c4*/ 	.byte	0x00, 0xf4, 0x21, 0x00


	//----- nvinfo : EIATTR_KPARAM_INFO
	.align		4
.L_40:
        /*00c8*/ 	.byte	0x04, 0x17
        /*00ca*/ 	.short	(.L_42 - .L_41)
.L_41:
        /*00cc*/ 	.word	0x00000000
        /*00d0*/ 	.short	0x0001
        /*00d2*/ 	.short	0x0008
        /*00d4*/ 	.byte	0x00, 0xf4, 0x21, 0x00


	//----- nvinfo : EIATTR_KPARAM_INFO
	.align		4
.L_42:
        /*00d8*/ 	.byte	0x04, 0x17
        /*00da*/ 	.short	(.L_44 - .L_43)
.L_43:
        /*00dc*/ 	.word	0x00000000
        /*00e0*/ 	.short	0x0000
        /*00e2*/ 	.short	0x0000
        /*00e4*/ 	.byte	0x00, 0xf4, 0x21, 0x00


	//----- nvinfo : EIATTR_AT_ENTRY_FRAGMENTS
	.align		4
.L_44:
        /*00e8*/ 	.byte	0x04, 0x4f
        /*00ea*/ 	.short	(.L_46 - .L_45)


	//   ....[0]....
.L_45:
        /*00ec*/ 	.word	0x00000004


	//----- nvinfo : EIATTR_RESERVED_SMEM_USED
	.align		4
.L_46:
        /*00f0*/ 	.byte	0x01, 0x41
	.zero		2


	//----- nvinfo : EIATTR_SPARSE_MMA_MASK
	.align		4
        /*00f4*/ 	.byte	0x03, 0x50
        /*00f6*/ 	.short	0x0000


	//----- nvinfo : EIATTR_TCGEN05_1CTA_USED
	.align		4
        /*00f8*/ 	.byte	0x01, 0x51
	.zero		2


	//----- nvinfo : EIATTR_MAXREG_COUNT
	.align		4
        /*00fc*/ 	.byte	0x03, 0x1b
        /*00fe*/ 	.short	0x00ff


	//----- nvinfo : EIATTR_NUM_BARRIERS
	.align		4
        /*0100*/ 	.byte	0x02, 0x4c
        /*0102*/ 	.byte	0x01
	.zero		1


	//----- nvinfo : EIATTR_ANNOTATIONS
	.align		4
        /*0104*/ 	.byte	0x04, 0x55
        /*0106*/ 	.short	(.L_48 - .L_47)


	//   ....[0]....
.L_47:
        /*0108*/ 	.word	0x00000001
        /*010c*/ 	.byte	0x30, 0x09, 0x00, 0x00, 0x01, 0x00, 0x00, 0x00, 0xb0, 0x0a, 0x00, 0x00, 0x01, 0x00, 0x00, 0x00
        /* <DEDUP_REMOVED lines=822> */
        /*347c*/ 	.byte	0x60, 0x4b, 0x01, 0x00


	//----- nvinfo : EIATTR_INT_WARP_WIDE_INSTR_OFFSETS
	.align		4
.L_48:
        /*3480*/ 	.byte	0x04, 0x31
        /*3482*/ 	.short	(.L_50 - .L_49)


	//   ....[0]....
.L_49:
        /*3484*/ 	.word	0x00001a50


	//   ....[1]....
        /*3488*/ 	.word	0x00001ac0


	//   ....[2]....
        /*348c*/ 	.word	0x00004480


	//   ....[3]....
        /*3490*/ 	.word	0x00014a10


	//   ....[4]....
        /*3494*/ 	.word	0x00014a60


	//----- nvinfo : EIATTR_COOP_GROUP_MASK_REGIDS
	.align		4
.L_50:
        /*3498*/ 	.byte	0x04, 0x29
        /*349a*/ 	.short	(.L_52 - .L_51)


	//   ....[0]....
.L_51:
        /*349c*/ 	.word	0xffffffff


	//   ....[1]....
        /*34a0*/ 	.word	0xffffffff


	//   ....[2]....
        /*34a4*/ 	.word	0xffffffff


	//   ....[3]....
        /*34a8*/ 	.word	0xffffffff


	//----- nvinfo : EIATTR_COOP_GROUP_INSTR_OFFSETS
	.align		4
.L_52:
        /*34ac*/ 	.byte	0x04, 0x28
        /*34ae*/ 	.short	(.L_54 - .L_53)


	//   ....[0]....
.L_53:
        /*34b0*/ 	.word	0x00000080


	//   ....[1]....
        /*34b4*/ 	.word	0x00000340


	//   ....[2]....
        /*34b8*/ 	.word	0x000148a0


	//   ....[3]....
        /*34bc*/ 	.word	0x00014b10


	//----- nvinfo : EIATTR_VRC_CTA_INIT_COUNT
	.align		4
.L_54:
        /*34c0*/ 	.byte	0x02, 0x4a
        /*34c2*/ 	.byte	0x80
	.zero		1


	//----- nvinfo : EIATTR_MBARRIER_INSTR_OFFSETS
	.align		4
        /*34c4*/ 	.byte	0x04, 0x39
        /*34c6*/ 	.short	(.L_56 - .L_55)


	//   ....[0]....
.L_55:
        /*34c8*/ 	.word	0x00001d10
        /*34cc*/ 	.word	0x000000ff
        /*34d0*/ 	.word	0x00000000
        /*34d4*/ 	.short	0x0100
        /*34d6*/ 	.byte	0x0b
	.zero		1


	//   ....[1]....
        /*34d8*/ 	.word	0x000044b0
        /*34dc*/ 	.word	0x000000ff
        /*34e0*/ 	.word	0x00012008
        /*34e4*/ 	.short	0x0100
        /*34e6*/ 	.byte	0x09
	.zero		1


	//   ....[2]....
        /*34e8*/ 	.word	0x00006bc0
        /*34ec*/ 	.word	0x000000ff
        /*34f0*/ 	.word	0x00000000
        /*34f4*/ 	.short	0x010a
        /*34f6*/ 	.byte	0x0b
	.zero		1


	//   ....[3]....
        /*34f8*/ 	.word	0x0000d1f0
        /*34fc*/ 	.word	0x000000ff
        /*3500*/ 	.word	0x00000000
        /*3504*/ 	.short	0x010a
        /*3506*/ 	.byte	0x0b
	.zero		1


	//   ....[4]....
        /*3508*/ 	.word	0x0000d2c0
        /*350c*/ 	.word	0x000000ff
        /*3510*/ 	.word	0x00012000
        /*3514*/ 	.short	0x0108
        /*3516*/ 	.byte	0x09
	.zero		1


	//   ....[5]....
        /*3518*/ 	.word	0x0000d4d0
        /*351c*/ 	.word	0x000000ff
        /*3520*/ 	.word	0x00012008
        /*3524*/ 	.short	0x0108
        /*3526*/ 	.byte	0x09
	.zero		1


	//   ....[6]....
        /*3528*/ 	.word	0x00014b50
        /*352c*/ 	.word	0x000000ff
        /*3530*/ 	.word	0x00000000
        /*3534*/ 	.short	0x010a
        /*3536*/ 	.byte	0x0b
	.zero		1


	//   ....[7]....
        /*3538*/ 	.word	0x00014b90
        /*353c*/ 	.word	0x000000ff
        /*3540*/ 	.word	0x00000000
        /*3544*/ 	.short	0x010a
        /*3546*/ 	.byte	0x0b
	.zero		1


	//----- nvinfo : EIATTR_NUM_MBARRIERS
	.align		4
.L_56:
        /*3548*/ 	.byte	0x03, 0x38
        /*354a*/ 	.short	0x0002


	//----- nvinfo : EIATTR_EXIT_INSTR_OFFSETS
	.align		4
        /*354c*/ 	.byte	0x04, 0x1c
        /*354e*/ 	.short	(.L_58 - .L_57)


	//   ....[0]....
.L_57:
        /*3550*/ 	.word	0x00014b20


	//----- nvinfo : EIATTR_REQNTID
	.align		4
.L_58:
        /*3554*/ 	.byte	0x04, 0x10
        /*3556*/ 	.short	(.L_60 - .L_59)
.L_59:
        /*3558*/ 	.word	0x00000080
        /*355c*/ 	.word	0x00000001
        /*3560*/ 	.word	0x00000001


	//----- nvinfo : EIATTR_CRS_STACK_SIZE
	.align		4
.L_60:
        /*3564*/ 	.byte	0x04, 0x1e
        /*3566*/ 	.short	(.L_62 - .L_61)
.L_61:
        /*3568*/ 	.word	0x00000000


	//----- nvinfo : EIATTR_CBANK_PARAM_SIZE
	.align		4
.L_62:
        /*356c*/ 	.byte	0x03, 0x19
        /*356e*/ 	.short	0x0050


	//----- nvinfo : EIATTR_PARAM_CBANK
	.align		4
        /*3570*/ 	.byte	0x04, 0x0a
        /*3572*/ 	.short	(.L_64 - .L_63)
	.align		4
.L_63:
        /*3574*/ 	.word	index@(.nv.constant0.matmul_kernel)
        /*3578*/ 	.short	0x0380
        /*357a*/ 	.short	0x0050


	//----- nvinfo : EIATTR_SW_WAR
	.align		4
.L_64:
        /*357c*/ 	.byte	0x04, 0x36
        /*357e*/ 	.short	(.L_66 - .L_65)
.L_65:
        /*3580*/ 	.word	0x00000008
.L_66:


//--------------------- .nv.compat                --------------------------
	.section	.nv.compat,"",@"SHT_CUDA_COMPAT_INFO"
	.align	4
        /*0000*/ 	.byte	0x02, 0x02, 0x02, 0x00, 0x02, 0x05, 0x05, 0x00, 0x02, 0x03, 0x00, 0x00, 0x02, 0x06, 0x01, 0x00


//--------------------- .nv.callgraph             --------------------------
	.section	.nv.callgraph,"",@"SHT_CUDA_CALLGRAPH"
	.align	4
	.sectionentsize	8
	.align		4
        /*0000*/ 	.word	0x00000000
	.align		4
        /*0004*/ 	.word	0xffffffff
	.align		4
        /*0008*/ 	.word	0x00000000
	.align		4
        /*000c*/ 	.word	0xfffffffe
	.align		4
        /*0010*/ 	.word	0x00000000
	.align		4
        /*0014*/ 	.word	0xfffffffd
	.align		4
        /*0018*/ 	.word	0x00000000
	.align		4
        /*001c*/ 	.word	0xfffffffc


//--------------------- .text.matmul_kernel       --------------------------
	.section	.text.matmul_kernel,"ax",@progbits
	.align	128
        .global         matmul_kernel
        .type           matmul_kernel,@function
        .size           matmul_kernel,(.L_x_20 - matmul_kernel)
        .other          matmul_kernel,@"STO_CUDA_ENTRY STV_DEFAULT"
matmul_kernel:
.text.matmul_kernel:
[----:B------:R-:W0:Y:S01]  /*0000*/  LDC R1, c[0x0][0x37c] ;  /* 0x0000df00ff017b82 */ /* 0x000e220000000800 */
[----:B------:R-:W1:Y:S01]  /*0010*/  S2R R0, SR_TID.X ;  /* 0x0000000000007919 */ /* 0x000e620000002100 */
[----:B0-----:R-:W-:Y:S01]  /*0020*/  VIADD R1, R1, 0xfffff388 ;  /* 0xfffff38801017836 */ /* 0x001fe20000000000 */
[----:B------:R-:W0:Y:S01]  /*0030*/  LDCU.64 UR22, c[0x0][0x358] ;  /* 0x00006b00ff1677ac */ /* 0x000e220008000a00 */
[----:B-1----:R-:W-:-:S13]  /*0040*/  ISETP.GE.U32.AND P0, PT, R0, 0x20, PT ;  /* 0x000000200000780c */ /* 0x002fda0003f06070 */
[----:B------:R-:W-:Y:S02]  /*0050*/  VOTEU.ANY UP0, P0 ;  /* 0x0000000000ff7886 */ /* 0x000fe40000000100 */
[----:B------:R-:W-:Y:S05]  /*0060*/  BRA.U UP0, `(.L_x_0) ;  /* 0x0000000100b87547 */ /* 0x000fea000b800000 */
[----:B------:R-:W1:Y:S01]  /*0070*/  S2UR UR6, SR_CgaCtaId ;  /* 0x00000000000679c3 */ /* 0x000e620000008800 */
[----:B------:R-:W-:Y:S01]  /*0080*/  NOP ;  /* 0x0000000000007918 */ /* 0x000fe20000000000 */
[----:B------:R-:W-:Y:S02]  /*0090*/  UMOV UR4, 0x40 ;  /* 0x0000004000047882 */ /* 0x000fe40000000000 */
[----:B-1----:R-:W-:-:S09]  /*00a0*/  ULEA UR4, UR6, UR4, 0x18 ;  /* 0x0000000406047291 */ /* 0x002fd2000f8ec0ff */
[----:B------:R-:W1:Y:S01]  /*00b0*/  LDS.U8 R0, [UR4] ;  /* 0x00000004ff007984 */ /* 0x000e620008000000 */
[----:B------:R-:W-:Y:S02]  /*00c0*/  UMOV UR4, 0x400 ;  /* 0x0000040000047882 */ /* 0x000fe40000000000 */
[----:B------:R-:W-:Y:S01]  /*00d0*/  ULEA UR4, UR6, UR4, 0x18 ;  /* 0x0000000406047291 */ /* 0x000fe2000f8ec0ff */
[----:B-1----:R-:W-:-:S13]  /*00e0*/  ISETP.NE.AND P0, PT, R0, RZ, PT ;  /* 0x000000ff0000720c */ /* 0x002fda0003f05270 */
[----:B------:R-:W-:Y:S05]  /*00f0*/  @P0 BRA `(.L_x_1) ;  /* 0x00000000007c0947 */ /* 0x000fea0003800000 */
[----:B------:R-:W-:-:S13]  /*0100*/  ELECT P0, URZ, PT ;  /* 0x0000000000ff782f */ /* 0x000fda0003800000 */
[----:B------:R-:W-:Y:S05]  /*0110*/  @!P0 BRA `(.L_x_2) ;  /* 0x0000000000848947 */ /* 0x000fea0003800000 */
[----:B------:R-:W-:Y:S01]  /*0120*/  UMOV UR5, 0x8 ;  /* 0x0000000800057882 */ /* 0x000fe20000000000 */
[----:B------:R-:W-:Y:S02]  /*0130*/  IMAD.MOV.U32 R4, RZ, RZ, 0x1 ;  /* 0x00000001ff047424 */ /* 0x000fe400078e00ff */
[----:B------:R-:W-:Y:S02]  /*0140*/  IMAD.MOV.U32 R5, RZ, RZ, 0xff ;  /* 0x000000ffff057424 */ /* 0x000fe400078e00ff */
[----:B------:R-:W-:Y:S04]  /*0150*/  DEPBAR.LE SB1, 0x36 ;  /* 0x00009d800000791a */ /* 0x000fe80000000000 */
[----:B------:R-:W1:Y:S02]  /*0160*/  UTCATOMSWS.FIND_AND_SET.ALIGN UP1, UR5, UR5 ;  /* 0x00000005000575e3 */ /* 0x000e640008020800 */
[----:B-1----:R-:W-:-:S04]  /*0170*/  PLOP3.LUT P0, PT, PT, PT, UP1, 0x80, 0x8 ;  /* 0x000000000008781c */ /* 0x002fc80003f0f018 */
[----:B------:R-:W-:-:S04]  /*0180*/  SEL R0, RZ, 0xffffffff, !P0 ;  /* 0xffffffffff007807 */ /* 0x000fc80004000000 */
[----:B------:R-:W-:Y:S01]  /*0190*/  ISETP.NE.AND P0, PT, R0, RZ, PT ;  /* 0x000000ff0000720c */ /* 0x000fe20003f05270 */
[----:B------:R-:W-:-:S12]  /*01a0*/  IMAD.U32 R0, RZ, RZ, UR5 ;  /* 0x00000005ff007e24 */ /* 0x000fd8000f8e00ff */
[----:B------:R-:W-:Y:S05]  /*01b0*/  @P0 BRA `(.L_x_3) ;  /* 0x0000000000240947 */ /* 0x000fea0003800000 */
.L_x_4:
[----:B------:R-:W-:Y:S05]  /*01c0*/  NANOSLEEP 0x64 ;  /* 0x000000640000795d */ /* 0x000fea0003800000 */
[----:B------:R-:W-:-:S05]  /*01d0*/  UMOV UR5, 0x8 ;  /* 0x0000000800057882 */ /* 0x000fca0000000000 */
[----:B------:R-:W-:Y:S04]  /*01e0*/  DEPBAR.LE SB1, 0x36 ;  /* 0x00009d800000791a */ /* 0x000fe80000000000 */
[----:B------:R-:W1:Y:S02]  /*01f0*/  UTCATOMSWS.FIND_AND_SET.ALIGN UP1, UR5, UR5 ;  /* 0x00000005000575e3 */ /* 0x000e640008020800 */
[----:B-1----:R-:W-:-:S04]  /*0200*/  PLOP3.LUT P0, PT, PT, PT, UP1, 0x80, 0x8 ;  /* 0x000000000008781c */ /* 0x002fc80003f0f018 */
[----:B------:R-:W-:-:S04]  /*0210*/  SEL R0, RZ, 0xffffffff, !P0 ;  /* 0xffffffffff007807 */ /* 0x000fc80004000000 */
[----:B------:R-:W-:Y:S01]  /*0220*/  ISETP.NE.AND P0, PT, R0, RZ, PT ;  /* 0x000000ff0000720c */ /* 0x000fe20003f05270 */
[----:B------:R-:W-:-:S12]  /*0230*/  IMAD.U32 R0, RZ, RZ, UR5 ;  /* 0x00000005ff007e24 */ /* 0x000fd8000f8e00ff */
[----:B------:R-:W-:Y:S05]  /*0240*/  @!P0 BRA `(.L_x_4) ;  /* 0xfffffffc00dc8947 */ /* 0x000fea000383ffff */
.L_x_3:
[C---:B------:R-:W-:Y:S01]  /*0250*/  VIADD R3, R0.reuse, 0x10 ;  /* 0x0000001000037836 */ /* 0x040fe20000000000 */
[----:B------:R-:W-:Y:S01]  /*0260*/  UMOV UR5, 0x50 ;  /* 0x0000005000057882 */ /* 0x000fe20000000000 */
[----:B------:R-:W-:Y:S01]  /*0270*/  SHF.L.U32 R2, R5, R0, RZ ;  /* 0x0000000005027219 */ /* 0x000fe200000006ff */
[----:B------:R-:W-:Y:S01]  /*0280*/  ULEA UR5, UR6, UR5, 0x18 ;  /* 0x0000000506057291 */ /* 0x000fe2000f8ec0ff */
[----:B------:R-:W-:Y:S01]  /*0290*/  IMAD.SHL.U32 R0, R0, 0x20, RZ ;  /* 0x0000002000007824 */ /* 0x000fe200078e00ff */
[----:B------:R-:W-:-:S04]  /*02a0*/  SHF.L.U32 R3, R4, R3, RZ ;  /* 0x0000000304037219 */ /* 0x000fc800000006ff */
[----:B------:R-:W-:-:S05]  /*02b0*/  LOP3.LUT R2, R3, R2, RZ, 0xfc, !PT ;  /* 0x0000000203027212 */ /* 0x000fca00078efcff */
[----:B------:R1:W-:Y:S04]  /*02c0*/  ATOMS.OR RZ, [UR5], R2 ;  /* 0x00000002ffff798c */ /* 0x0003e8000b000005 */
[----:B------:R1:W-:Y:S01]  /*02d0*/  STS [UR4], R0 ;  /* 0x00000000ff007988 */ /* 0x0003e20008000804 */
[----:B------:R-:W-:Y:S05]  /*02e0*/  BRA `(.L_x_2) ;  /* 0x0000000000107947 */ /* 0x000fea0003800000 */
.L_x_1:
[----:B------:R-:W-:Y:S01]  /*02f0*/  IMAD.MOV.U32 R0, RZ, RZ, -0x1 ;  /* 0xffffffffff007424 */ /* 0x000fe200078e00ff */
[----:B------:R-:W-:-:S04]  /*0300*/  MOV R2, 0x330 ;  /* 0x0000033000027802 */ /* 0x000fc80000000f00 */
[----:B------:R1:W-:Y:S03]  /*0310*/  STS [UR4], R0 ;  /* 0x00000000ff007988 */ /* 0x0003e60008000804 */
[----:B01----:R-:W-:Y:S05]  /*0320*/  CALL.REL.NOINC `($__internal_1_$__cuda_sm10x_tcgen05_guardrail_trap_phase_invalid_during_alloc) ;  /* 0x0000014800307944 */ /* 0x003fea0003c00000 */
.L_x_2:
[----:B------:R-:W-:Y:S05]  /*0330*/  WARPSYNC.ALL ;  /* 0x0000000000007948 */ /* 0x000fea0003800000 */
[----:B------:R-:W-:Y:S01]  /*0340*/  NOP ;  /* 0x0000000000007918 */ /* 0x000fe20000000000 */
.L_x_0:
[----:B------:R-:W2:Y:S01]  /*0350*/  LDC.64 R36, c[0x0][0x398] ;  /* 0x0000e600ff247b82 */ /* 0x000ea20000000a00 */
[----:B------:R-:W3:Y:S01]  /*0360*/  S2R R7, SR_CTAID.X ;  /* 0x0000000000077919 */ /* 0x000ee20000002500 */
[----:B------:R-:W-:Y:S01]  /*0370*/  UMOV UR9, 0x400 ;  /* 0x0000040000097882 */ /* 0x000fe20000000000 */
[----:B------:R-:W4:Y:S01]  /*0380*/  LDCU.128 UR12, c[0x0][0x380] ;  /* 0x00007000ff0c77ac */ /* 0x000f220008000c00 */
[----:B------:R-:W5:Y:S04]  /*0390*/  S2R R15, SR_TID.X ;  /* 0x00000000000f7919 */ /* 0x000f680000002100 */
[----:B------:R-:W1:Y:S08]  /*03a0*/  S2UR UR4, SR_CgaCtaId ;  /* 0x00000000000479c3 */ /* 0x000e700000008800 */
[----:B------:R-:W0:Y:S01]  /*03b0*/  LDC.64 R84, c[0x0][0x3a0] ;  /* 0x0000e800ff547b82 */ /* 0x000e220000000a00 */
[----:B-12---:R-:W-:-:S05]  /*03c0*/  VIADD R0, R37, 0x3f ;  /* 0x0000003f25007836 */ /* 0x006fca0000000000 */
[----:B------:R-:W-:Y:S01]  /*03d0*/  SHF.R.S32.HI R3, RZ, 0x1f, R0 ;  /* 0x0000001fff037819 */ /* 0x000fe20000011400 */
[----:B------:R-:W-:-:S03]  /*03e0*/  ULEA UR9, UR4, UR9, 0x18 ;  /* 0x0000000904097291 */ /* 0x000fc6000f8ec0ff */
[----:B------:R-:W-:Y:S02]  /*03f0*/  LEA.HI R3, R3, R0, RZ, 0x6 ;  /* 0x0000000003037211 */ /* 0x000fe400078f30ff */
[----:B---3--:R-:W-:Y:S02]  /*0400*/  IABS R8, R7 ;  /* 0x0000000700087213 */ /* 0x008fe40000000000 */
[----:B------:R-:W-:Y:S01]  /*0410*/  SHF.R.S32.HI R4, RZ, 0x6, R3 ;  /* 0x00000006ff047819 */ /* 0x000fe20000011403 */
[----:B0-----:R-:W-:-:S03]  /*0420*/  VIADD R21, R84, 0xfffffffe ;  /* 0xfffffffe54157836 */ /* 0x001fc60000000000 */
[-C--:B------:R-:W-:Y:S02]  /*0430*/  IABS R5, R4.reuse ;  /* 0x0000000400057213 */ /* 0x080fe40000000000 */
[----:B------:R-:W-:Y:S02]  /*0440*/  IABS R10, R4 ;  /* 0x00000004000a7213 */ /* 0x000fe40000000000 */
[----:B------:R-:W0:Y:S08]  /*0450*/  I2F.RP R0, R5 ;  /* 0x0000000500007306 */ /* 0x000e300000209400 */
[----:B0-----:R-:W0:Y:S02]  /*0460*/  MUFU.RCP R0, R0 ;  /* 0x0000000000007308 */ /* 0x001e240000001000 */
[----:B0-----:R-:W-:-:S02]  /*0470*/  VIADD R2, R0, 0xffffffe ;  /* 0x0ffffffe00027836 */ /* 0x001fc40000000000 */
[----:B------:R-:W-:-:S04]  /*0480*/  IMAD.MOV R0, RZ, RZ, -R10 ;  /* 0x000000ffff007224 */ /* 0x000fc800078e0a0a */
[----:B------:R0:W1:Y:S02]  /*0490*/  F2I.FTZ.U32.TRUNC.NTZ R3, R2 ;  /* 0x0000000200037305 */ /* 0x000064000021f000 */
[----:B0-----:R-:W-:Y:S02]  /*04a0*/  IMAD.MOV.U32 R2, RZ, RZ, RZ ;  /* 0x000000ffff027224 */ /* 0x001fe400078e00ff */
[----:B-1----:R-:W-:-:S04]  /*04b0*/  IMAD.MOV R6, RZ, RZ, -R3 ;  /* 0x000000ffff067224 */ /* 0x002fc800078e0a03 */
[----:B------:R-:W-:Y:S02]  /*04c0*/  IMAD R9, R6, R5, RZ ;  /* 0x0000000506097224 */ /* 0x000fe400078e02ff */
[----:B------:R-:W-:Y:S02]  /*04d0*/  IMAD.MOV.U32 R6, RZ, RZ, R8 ;  /* 0x000000ffff067224 */ /* 0x000fe400078e0008 */
[----:B------:R-:W-:Y:S01]  /*04e0*/  IMAD.HI.U32 R3, R3, R9, R2 ;  /* 0x0000000903037227 */ /* 0x000fe200078e0002 */
[----:B------:R-:W-:-:S05]  /*04f0*/  IABS R2, R37 ;  /* 0x0000002500027213 */ /* 0x000fca0000000000 */
[----:B------:R-:W-:-:S04]  /*0500*/  IMAD.HI.U32 R3, R3, R6, RZ ;  /* 0x0000000603037227 */ /* 0x000fc800078e00ff */
[----:B------:R-:W-:Y:S01]  /*0510*/  IMAD R0, R3, R0, R6 ;  /* 0x0000000003007224 */ /* 0x000fe200078e0206 */
[----:B------:R-:W-:Y:S04]  /*0520*/  BAR.SYNC.DEFER_BLOCKING 0x0 ;  /* 0x0000000000007b1d */ /* 0x000fe80000010000 */
[----:B------:R-:W-:-:S13]  /*0530*/  ISETP.GT.U32.AND P1, PT, R5, R0, PT ;  /* 0x000000000500720c */ /* 0x000fda0003f24070 */
[----:B------:R-:W-:Y:S02]  /*0540*/  @!P1 IMAD.IADD R0, R0, 0x1, -R5 ;  /* 0x0000000100009824 */ /* 0x000fe400078e0a05 */
[----:B------:R-:W-:Y:S01]  /*0550*/  @!P1 VIADD R3, R3, 0x1 ;  /* 0x0000000103039836 */ /* 0x000fe20000000000 */
[----:B------:R-:W-:Y:S02]  /*0560*/  ISETP.NE.AND P1, PT, R4, RZ, PT ;  /* 0x000000ff0400720c */ /* 0x000fe40003f25270 */
[----:B------:R-:W-:Y:S02]  /*0570*/  ISETP.GE.U32.AND P0, PT, R0, R5, PT ;  /* 0x000000050000720c */ /* 0x000fe40003f06070 */
[----:B------:R-:W-:-:S04]  /*0580*/  LOP3.LUT R0, R7, R4, RZ, 0x3c, !PT ;  /* 0x0000000407007212 */ /* 0x000fc800078e3cff */
[----:B------:R-:W-:Y:S01]  /*0590*/  ISETP.GE.AND P2, PT, R0, RZ, PT ;  /* 0x000000ff0000720c */ /* 0x000fe20003f46270 */
[----:B------:R-:W-:-:S06]  /*05a0*/  VIADD R0, R36, 0x1ff ;  /* 0x000001ff24007836 */ /* 0x000fcc0000000000 */
[----:B------:R-:W-:-:S04]  /*05b0*/  @P0 VIADD R3, R3, 0x1 ;  /* 0x0000000103030836 */ /* 0x000fc80000000000 */
[----:B------:R-:W-:Y:S01]  /*05c0*/  IMAD.MOV.U32 R10, RZ, RZ, R3 ;  /* 0x000000ffff0a7224 */ /* 0x000fe200078e0003 */
[----:B------:R-:W-:-:S03]  /*05d0*/  SHF.R.S32.HI R3, RZ, 0x1f, R0 ;  /* 0x0000001fff037819 */ /* 0x000fc60000011400 */
[----:B------:R-:W-:Y:S01]  /*05e0*/  @!P2 IMAD.MOV R10, RZ, RZ, -R10 ;  /* 0x000000ffff0aa224 */ /* 0x000fe200078e0a0a */
[----:B------:R-:W-:Y:S02]  /*05f0*/  LEA.HI R3, R3, R0, RZ, 0x9 ;  /* 0x0000000003037211 */ /* 0x000fe400078f48ff */
[----:B------:R-:W-:-:S04]  /*0600*/  @!P1 LOP3.LUT R10, RZ, R4, RZ, 0x33, !PT ;  /* 0x00000004ff0a9212 */ /* 0x000fc800078e33ff */
[----:B------:R-:W-:-:S04]  /*0610*/  LEA.HI.SX32 R3, R3, -R10, 0x17 ;  /* 0x8000000a03037211 */ /* 0x000fc800078fbaff */
[----:B------:R-:W-:Y:S01]  /*0620*/  VIMNMX R11, PT, PT, R3, 0x1, PT ;  /* 0x00000001030b7848 */ /* 0x000fe20003fe0100 */
[----:B------:R-:W-:-:S03]  /*0630*/  IMAD.MOV R3, RZ, RZ, -R10 ;  /* 0x000000ffff037224 */ /* 0x000fc600078e0a0a */
[----:B------:R-:W-:Y:S01]  /*0640*/  IABS R6, R11 ;  /* 0x0000000b00067213 */ /* 0x000fe20000000000 */
[----:B------:R-:W-:Y:S02]  /*0650*/  IMAD R12, R4, R3, R7 ;  /* 0x00000003040c7224 */ /* 0x000fe400078e0207 */
[----:B------:R-:W-:Y:S01]  /*0660*/  IMAD.MOV.U32 R4, RZ, RZ, RZ ;  /* 0x000000ffff047224 */ /* 0x000fe200078e00ff */
[----:B------:R-:W0:Y:S02]  /*0670*/  I2F.RP R0, R6 ;  /* 0x0000000600007306 */ /* 0x000e240000209400 */
[----:B------:R-:W-:-:S06]  /*0680*/  IABS R8, R12 ;  /* 0x0000000c00087213 */ /* 0x000fcc0000000000 */
[----:B------:R-:W1:Y:S08]  /*0690*/  I2F.RP R7, R2 ;  /* 0x0000000200077306 */ /* 0x000e700000209400 */
[----:B0-----:R-:W0:Y:S08]  /*06a0*/  MUFU.RCP R0, R0 ;  /* 0x0000000000007308 */ /* 0x001e300000001000 */
[----:B-1----:R-:W-:Y:S01]  /*06b0*/  MUFU.RCP R7, R7 ;  /* 0x0000000700077308 */ /* 0x002fe20000001000 */
[----:B0-----:R-:W-:Y:S01]  /*06c0*/  VIADD R5, R0, 0xffffffe ;  /* 0x0ffffffe00057836 */ /* 0x001fe20000000000 */
[----:B------:R-:W-:-:S06]  /*06d0*/  IABS R0, R36 ;  /* 0x0000002400007213 */ /* 0x000fcc0000000000 */
[----:B------:R-:W0:Y:S02]  /*06e0*/  F2I.FTZ.U32.TRUNC.NTZ R5, R5 ;  /* 0x0000000500057305 */ /* 0x000e24000021f000 */
[----:B0-----:R-:W-:-:S04]  /*06f0*/  IMAD.MOV R9, RZ, RZ, -R5 ;  /* 0x000000ffff097224 */ /* 0x001fc800078e0a05 */
[----:B------:R-:W-:Y:S01]  /*0700*/  IMAD R3, R9, R6, RZ ;  /* 0x0000000609037224 */ /* 0x000fe200078e02ff */
[----:B------:R-:W-:-:S03]  /*0710*/  IABS R9, R11 ;  /* 0x0000000b00097213 */ /* 0x000fc60000000000 */
[----:B------:R-:W-:-:S04]  /*0720*/  IMAD.HI.U32 R4, R5, R3, R4 ;  /* 0x0000000305047227 */ /* 0x000fc800078e0004 */
[----:B------:R-:W-:Y:S02]  /*0730*/  IMAD.MOV.U32 R3, RZ, RZ, R8 ;  /* 0x000000ffff037224 */ /* 0x000fe400078e0008 */
[----:B------:R-:W-:Y:S01]  /*0740*/  IMAD.MOV R5, RZ, RZ, -R9 ;  /* 0x000000ffff057224 */ /* 0x000fe200078e0a09 */
[----:B------:R-:W0:Y:S01]  /*0750*/  I2F.RP R8, R0 ;  /* 0x0000000000087306 */ /* 0x000e220000209400 */
[----:B------:R-:W-:-:S04]  /*0760*/  IMAD.HI.U32 R4, R4, R3, RZ ;  /* 0x0000000304047227 */ /* 0x000fc800078e00ff */
[----:B------:R-:W-:Y:S02]  /*0770*/  IMAD R3, R4, R5, R3 ;  /* 0x0000000504037224 */ /* 0x000fe400078e0203 */
[----:B------:R-:W-:-:S03]  /*0780*/  VIADD R5, R7, 0xffffffe ;  /* 0x0ffffffe07057836 */ /* 0x000fc60000000000 */
[----:B------:R-:W-:-:S03]  /*0790*/  ISETP.GT.U32.AND P1, PT, R6, R3, PT ;  /* 0x000000030600720c */ /* 0x000fc60003f24070 */
[----:B------:R-:W1:Y:S08]  /*07a0*/  F2I.FTZ.U32.TRUNC.NTZ R5, R5 ;  /* 0x0000000500057305 */ /* 0x000e70000021f000 */
[----:B0-----:R-:W0:Y:S02]  /*07b0*/  MUFU.RCP R8, R8 ;  /* 0x0000000800087308 */ /* 0x001e240000001000 */
[----:B------:R-:W-:-:S02]  /*07c0*/  @!P1 IMAD.IADD R3, R3, 0x1, -R6 ;  /* 0x0000000103039824 */ /* 0x000fc400078e0a06 */
[----:B------:R-:W-:Y:S01]  /*07d0*/  @!P1 VIADD R4, R4, 0x1 ;  /* 0x0000000104049836 */ /* 0x000fe20000000000 */
[----:B------:R-:W-:Y:S02]  /*07e0*/  ISETP.NE.AND P1, PT, R11, RZ, PT ;  /* 0x000000ff0b00720c */ /* 0x000fe40003f25270 */
[----:B------:R-:W-:Y:S01]  /*07f0*/  ISETP.GE.U32.AND P0, PT, R3, R6, PT ;  /* 0x000000060300720c */ /* 0x000fe20003f06070 */
[----:B-1----:R-:W-:Y:S01]  /*0800*/  IMAD.MOV R9, RZ, RZ, -R5 ;  /* 0x000000ffff097224 */ /* 0x002fe200078e0a05 */
[----:B------:R-:W-:-:S03]  /*0810*/  LOP3.LUT R3, R12, R11, RZ, 0x3c, !PT ;  /* 0x0000000b0c037212 */ /* 0x000fc600078e3cff */
[----:B------:R-:W-:Y:S01]  /*0820*/  IMAD R9, R9, R2, RZ ;  /* 0x0000000209097224 */ /* 0x000fe200078e02ff */
[----:B------:R-:W-:Y:S02]  /*0830*/  ISETP.GE.AND P2, PT, R3, RZ, PT ;  /* 0x000000ff0300720c */ /* 0x000fe40003f46270 */
[--C-:B-----5:R-:W-:Y:S01]  /*0840*/  SHF.R.U32.HI R3, RZ, 0x5, R15.reuse ;  /* 0x00000005ff037819 */ /* 0x120fe2000001160f */
[----:B0-----:R-:W-:Y:S01]  /*0850*/  VIADD R6, R8, 0xffffffe ;  /* 0x0ffffffe08067836 */ /* 0x001fe20000000000 */
[----:B------:R-:W-:-:S03]  /*0860*/  SHF.R.U32.HI R8, RZ, 0x5, R15 ;  /* 0x00000005ff087819 */ /* 0x000fc6000001160f */
[----:B------:R-:W-:Y:S01]  /*0870*/  @P0 VIADD R4, R4, 0x1 ;  /* 0x0000000104040836 */ /* 0x000fe20000000000 */
[----:B------:R0:W1:Y:S01]  /*0880*/  F2I.FTZ.U32.TRUNC.NTZ R7, R6 ;  /* 0x0000000600077305 */ /* 0x000062000021f000 */
[----:B------:R-:W-:Y:S02]  /*0890*/  R2UR UR6, R8 ;  /* 0x00000000080672ca */ /* 0x000fe400000e0000 */
[----:B------:R-:W-:Y:S02]  /*08a0*/  SGXT.U32 R3, R3, 0x2 ;  /* 0x000000020303781a */ /* 0x000fe40000000000 */
[----:B------:R-:W-:Y:S01]  /*08b0*/  @!P2 IMAD.MOV R4, RZ, RZ, -R4 ;  /* 0x000000ffff04a224 */ /* 0x000fe200078e0a04 */
[----:B------:R-:W-:Y:S01]  /*08c0*/  @!P1 LOP3.LUT R4, RZ, R11, RZ, 0x33, !PT ;  /* 0x0000000bff049212 */ /* 0x000fe200078e33ff */
[----:B0-----:R-:W-:-:S04]  /*08d0*/  IMAD.MOV.U32 R6, RZ, RZ, RZ ;  /* 0x000000ffff067224 */ /* 0x001fc800078e00ff */
[----:B------:R-:W-:Y:S02]  /*08e0*/  IMAD.SHL.U32 R14, R4, 0x40, RZ ;  /* 0x00000040040e7824 */ /* 0x000fe400078e00ff */
[----:B------:R-:W-:Y:S02]  /*08f0*/  IMAD.MOV R8, RZ, RZ, -R4 ;  /* 0x000000ffff087224 */ /* 0x000fe400078e0a04 */
[----:B------:R-:W-:Y:S01]  /*0900*/  IMAD.MOV.U32 R4, RZ, RZ, RZ ;  /* 0x000000ffff047224 */ /* 0x000fe200078e00ff */
[----:B------:R-:W-:Y:S01]  /*0910*/  LOP3.LUT R3, R14, R3, RZ, 0xfc, !PT ;  /* 0x000000030e037212 */ /* 0x000fe200078efcff */
[----:B-1----:R-:W-:Y:S01]  /*0920*/  IMAD.MOV R13, RZ, RZ, -R7 ;  /* 0x000000ffff0d7224 */ /* 0x002fe200078e0a07 */
[----:B------:R0:W-:Y:S01]  /*0930*/  STL [R1+0x520], R14 ;  /* 0x0005200e01007387 */ /* 0x0001e20000100800 */
[----:B------:R-:W-:Y:S01]  /*0940*/  IMAD.HI.U32 R4, R5, R9, R4 ;  /* 0x0000000905047227 */ /* 0x000fe200078e0004 */
[----:B------:R-:W-:Y:S02]  /*0950*/  IABS R51, R3 ;  /* 0x0000000300337213 */ /* 0x000fe40000000000 */
[----:B------:R-:W-:Y:S01]  /*0960*/  LOP3.LUT R56, R3, 0xc, RZ, 0xfc, !PT ;  /* 0x0000000c03387812 */ /* 0x000fe200078efcff */
[----:B------:R-:W-:Y:S01]  /*0970*/  IMAD R5, R13, R0, RZ ;  /* 0x000000000d057224 */ /* 0x000fe200078e02ff */
[----:B------:R-:W-:Y:S01]  /*0980*/  LOP3.LUT R55, R3, 0x4, RZ, 0xfc, !PT ;  /* 0x0000000403377812 */ /* 0x000fe200078efcff */
[----:B------:R-:W-:Y:S01]  /*0990*/  IMAD R8, R11, R8, R12 ;  /* 0x000000080b087224 */ /* 0x000fe200078e020c */
[----:B------:R-:W-:Y:S01]  /*09a0*/  IABS R12, R56 ;  /* 0x00000038000c7213 */ /* 0x000fe20000000000 */
[----:B------:R-:W-:Y:S01]  /*09b0*/  IMAD.HI.U32 R5, R7, R5, R6 ;  /* 0x0000000507057227 */ /* 0x000fe200078e0006 */
[----:B------:R-:W-:-:S02]  /*09c0*/  LOP3.LUT R7, R15, 0x7f, RZ, 0xc0, !PT ;  /* 0x0000007f0f077812 */ /* 0x000fc400078ec0ff */
[----:B------:R-:W-:Y:S01]  /*09d0*/  IABS R11, R55 ;  /* 0x00000037000b7213 */ /* 0x000fe20000000000 */
[----:B------:R-:W-:Y:S01]  /*09e0*/  IMAD.IADD R8, R10, 0x1, R8 ;  /* 0x000000010a087824 */ /* 0x000fe200078e0208 */
[----:B------:R-:W-:Y:S01]  /*09f0*/  ISETP.NE.U32.AND P1, PT, R7, RZ, PT ;  /* 0x000000ff0700720c */ /* 0x000fe20003f25070 */
[----:B------:R-:W-:Y:S01]  /*0a00*/  IMAD.HI.U32 R6, R4, R51, RZ ;  /* 0x0000003304067227 */ /* 0x000fe200078e00ff */
[C---:B------:R-:W-:Y:S02]  /*0a10*/  LOP3.LUT R58, R3.reuse, 0x10, RZ, 0xfc, !PT ;  /* 0x00000010033a7812 */ /* 0x040fe400078efcff */
[C---:B------:R-:W-:Y:S01]  /*0a20*/  LOP3.LUT R61, R3.reuse, 0x20, RZ, 0xfc, !PT ;  /* 0x00000020033d7812 */ /* 0x040fe200078efcff */
[----:B------:R-:W-:Y:S01]  /*0a30*/  IMAD.MOV R6, RZ, RZ, -R6 ;  /* 0x000000ffff067224 */ /* 0x000fe200078e0a06 */
[C---:B------:R-:W-:Y:S01]  /*0a40*/  LOP3.LUT R57, R3.reuse, 0x14, RZ, 0xfc, !PT ;  /* 0x0000001403397812 */ /* 0x040fe200078efcff */
[----:B------:R-:W-:Y:S01]  /*0a50*/  IMAD R18, R8, 0x200, R7 ;  /* 0x0000020008127824 */ /* 0x000fe200078e0207 */
[----:B------:R-:W-:Y:S01]  /*0a60*/  IABS R47, R58 ;  /* 0x0000003a002f7213 */ /* 0x000fe20000000000 */
[----:B------:R-:W-:Y:S01]  /*0a70*/  IMAD.MOV.U32 R7, RZ, RZ, R12 ;  /* 0x000000ffff077224 */ /* 0x000fe200078e000c */
[----:B------:R-:W-:Y:S01]  /*0a80*/  IABS R13, R61 ;  /* 0x0000003d000d7213 */ /* 0x000fe20000000000 */
[----:B------:R-:W-:Y:S01]  /*0a90*/  IMAD.HI.U32 R9, R4, R11, RZ ;  /* 0x0000000b04097227 */ /* 0x000fe200078e00ff */
[C---:B------:R-:W-:Y:S01]  /*0aa0*/  LOP3.LUT R59, R3.reuse, 0x18, RZ, 0xfc, !PT ;  /* 0x00000018033b7812 */ /* 0x040fe200078efcff */
[----:B------:R-:W-:Y:S01]  /*0ab0*/  STL [R1+0x524], R18 ;  /* 0x0005241201007387 */ /* 0x000fe20000100800 */
[----:B------:R-:W-:Y:S01]  /*0ac0*/  LOP3.LUT R60, R3, 0x24, RZ, 0xfc, !PT ;  /* 0x00000024033c7812 */ /* 0x000fe200078efcff */
[----:B------:R-:W-:Y:S01]  /*0ad0*/  IMAD R51, R2, R6, R51 ;  /* 0x0000000602337224 */ /* 0x000fe200078e0233 */
[----:B------:R-:W-:Y:S01]  /*0ae0*/  IABS R45, R59 ;  /* 0x0000003b002d7213 */ /* 0x000fe20000000000 */
[----:B------:R-:W-:Y:S01]  /*0af0*/  IMAD.HI.U32 R6, R4, R7, RZ ;  /* 0x0000000704067227 */ /* 0x000fe200078e00ff */
[----:B------:R-:W-:-:S02]  /*0b00*/  IABS R43, R60 ;  /* 0x0000003c002b7213 */ /* 0x000fc40000000000 */
[C---:B------:R-:W-:Y:S01]  /*0b10*/  LOP3.LUT R65, R3.reuse, 0x34, RZ, 0xfc, !PT ;  /* 0x0000003403417812 */ /* 0x040fe200078efcff */
[----:B------:R-:W-:Y:S01]  /*0b20*/  IMAD.MOV R9, RZ, RZ, -R9 ;  /* 0x000000ffff097224 */ /* 0x000fe200078e0a09 */
[C---:B------:R-:W-:Y:S01]  /*0b30*/  LOP3.LUT R63, R3.reuse, 0x30, RZ, 0xfc, !PT ;  /* 0x00000030033f7812 */ /* 0x040fe200078efcff */
[----:B------:R-:W-:Y:S01]  /*0b40*/  IMAD.MOV R6, RZ, RZ, -R6 ;  /* 0x000000ffff067224 */ /* 0x000fe200078e0a06 */
[----:B------:R-:W-:Y:S01]  /*0b50*/  IABS R39, R65 ;  /* 0x0000004100277213 */ /* 0x000fe20000000000 */
[C---:B------:R-:W-:Y:S01]  /*0b60*/  IMAD R50, R2.reuse, R9, R11 ;  /* 0x0000000902327224 */ /* 0x040fe200078e020b */
[----:B------:R-:W-:Y:S01]  /*0b70*/  IABS R11, R57 ;  /* 0x00000039000b7213 */ /* 0x000fe20000000000 */
[----:B------:R-:W-:Y:S01]  /*0b80*/  IMAD R48, R2, R6, R7 ;  /* 0x0000000602307224 */ /* 0x000fe200078e0207 */
[C---:B------:R-:W-:Y:S01]  /*0b90*/  LOP3.LUT R62, R3.reuse, 0x28, RZ, 0xfc, !PT ;  /* 0x00000028033e7812 */ /* 0x040fe200078efcff */
[----:B------:R-:W-:Y:S01]  /*0ba0*/  IMAD.HI.U32 R6, R4, R47, RZ ;  /* 0x0000002f04067227 */ /* 0x000fe200078e00ff */
[----:B------:R-:W-:-:S02]  /*0bb0*/  LOP3.LUT R54, R3, 0x8, RZ, 0xfc, !PT ;  /* 0x0000000803367812 */ /* 0x000fc400078efcff */
[C---:B------:R-:W-:Y:S01]  /*0bc0*/  LOP3.LUT R64, R3.reuse, 0x2c, RZ, 0xfc, !PT ;  /* 0x0000002c03407812 */ /* 0x040fe200078efcff */
[C---:B------:R-:W-:Y:S01]  /*0bd0*/  IMAD.HI.U32 R9, R4.reuse, R13, RZ ;  /* 0x0000000d04097227 */ /* 0x040fe200078e00ff */
[----:B------:R-:W-:Y:S02]  /*0be0*/  IABS R49, R54 ;  /* 0x0000003600317213 */ /* 0x000fe40000000000 */
[----:B------:R-:W-:Y:S01]  /*0bf0*/  IABS R41, R64 ;  /* 0x0000004000297213 */ /* 0x000fe20000000000 */
[----:B------:R-:W-:Y:S01]  /*0c00*/  IMAD.HI.U32 R7, R4, R11, RZ ;  /* 0x0000000b04077227 */ /* 0x000fe200078e00ff */
[C---:B------:R-:W-:Y:S02]  /*0c10*/  ISETP.GT.U32.AND P0, PT, R2.reuse, R50, PT ;  /* 0x000000320200720c */ /* 0x040fe40003f04070 */
[----:B------:R-:W-:Y:S01]  /*0c20*/  ISETP.GT.U32.AND P3, PT, R2, R48, PT ;  /* 0x000000300200720c */ /* 0x000fe20003f64070 */
[----:B------:R-:W-:Y:S01]  /*0c30*/  IMAD.MOV R6, RZ, RZ, -R6 ;  /* 0x000000ffff067224 */ /* 0x000fe200078e0a06 */
[----:B------:R-:W-:Y:S01]  /*0c40*/  LOP3.LUT R68, R3, 0x38, RZ, 0xfc, !PT ;  /* 0x0000003803447812 */ /* 0x000fe200078efcff */
[----:B------:R-:W-:-:S02]  /*0c50*/  IMAD.MOV R9, RZ, RZ, -R9 ;  /* 0x000000ffff097224 */ /* 0x000fc400078e0a09 */
[----:B------:R-:W-:-:S04]  /*0c60*/  IMAD.HI.U32 R8, R4, R45, RZ ;  /* 0x0000002d04087227 */ /* 0x000fc800078e00ff */
[----:B------:R-:W-:Y:S02]  /*0c70*/  IMAD.MOV R7, RZ, RZ, -R7 ;  /* 0x000000ffff077224 */ /* 0x000fe400078e0a07 */
[----:B------:R-:W-:Y:S02]  /*0c80*/  IMAD R47, R2, R6, R47 ;  /* 0x00000006022f7224 */ /* 0x000fe400078e022f */
[----:B------:R-:W-:-:S03]  /*0c90*/  IMAD.HI.U32 R6, R4, R43, RZ ;  /* 0x0000002b04067227 */ /* 0x000fc600078e00ff */
[C---:B------:R-:W-:Y:S01]  /*0ca0*/  ISETP.GT.U32.AND P4, PT, R2.reuse, R47, PT ;  /* 0x0000002f0200720c */ /* 0x040fe20003f84070 */
[----:B------:R-:W-:Y:S01]  /*0cb0*/  IMAD R44, R2, R9, R13 ;  /* 0x00000009022c7224 */ /* 0x000fe200078e020d */
[----:B------:R-:W-:Y:S01]  /*0cc0*/  IABS R13, R63 ;  /* 0x0000003f000d7213 */ /* 0x000fe20000000000 */
[----:B------:R-:W-:Y:S02]  /*0cd0*/  IMAD.MOV R8, RZ, RZ, -R8 ;  /* 0x000000ffff087224 */ /* 0x000fe400078e0a08 */
[----:B------:R-:W-:Y:S02]  /*0ce0*/  VIADD R66, R14, UR6 ;  /* 0x000000060e427c36 */ /* 0x000fe40008000000 */
[----:B------:R-:W-:Y:S01]  /*0cf0*/  IMAD R46, R2, R7, R11 ;  /* 0x00000007022e7224 */ /* 0x000fe200078e020b */
[----:B------:R-:W-:Y:S01]  /*0d00*/  IABS R11, R62 ;  /* 0x0000003e000b7213 */ /* 0x000fe20000000000 */
[----:B------:R-:W-:Y:S02]  /*0d10*/  IMAD.MOV R6, RZ, RZ, -R6 ;  /* 0x000000ffff067224 */ /* 0x000fe400078e0a06 */
[----:B------:R-:W-:Y:S01]  /*0d20*/  IMAD.HI.U32 R9, R4, R39, RZ ;  /* 0x0000002704097227 */ /* 0x000fe200078e00ff */
[----:B------:R-:W-:-:S03]  /*0d30*/  ISETP.GT.U32.AND P2, PT, R2, R46, PT ;  /* 0x0000002e0200720c */ /* 0x000fc60003f44070 */
[----:B------:R-:W-:Y:S02]  /*0d40*/  IMAD R45, R2, R8, R45 ;  /* 0x00000008022d7224 */ /* 0x000fe400078e022d */
[----:B------:R-:W-:Y:S02]  /*0d50*/  VIADD R67, R66, 0x1c ;  /* 0x0000001c42437836 */ /* 0x000fe40000000000 */
[----:B------:R-:W-:Y:S01]  /*0d60*/  IMAD.HI.U32 R8, R4, R13, RZ ;  /* 0x0000000d04087227 */ /* 0x000fe200078e00ff */
[C---:B------:R-:W-:Y:S02]  /*0d70*/  ISETP.GT.U32.AND P5, PT, R2.reuse, R45, PT ;  /* 0x0000002d0200720c */ /* 0x040fe40003fa4070 */
[----:B------:R-:W-:Y:S01]  /*0d80*/  IABS R53, R67 ;  /* 0x0000004300357213 */ /* 0x000fe20000000000 */
[----:B------:R-:W-:Y:S02]  /*0d90*/  IMAD R43, R2, R6, R43 ;  /* 0x00000006022b7224 */ /* 0x000fe400078e022b */
[----:B------:R-:W-:-:S02]  /*0da0*/  IMAD.MOV R9, RZ, RZ, -R9 ;  /* 0x000000ffff097224 */ /* 0x000fc400078e0a09 */
[----:B------:R-:W-:-:S04]  /*0db0*/  IMAD.HI.U32 R6, R4, R11, RZ ;  /* 0x0000000b04067227 */ /* 0x000fc800078e00ff */
[----:B------:R-:W-:Y:S02]  /*0dc0*/  IMAD.MOV R8, RZ, RZ, -R8 ;  /* 0x000000ffff087224 */ /* 0x000fe400078e0a08 */
[----:B------:R-:W-:Y:S01]  /*0dd0*/  IMAD R39, R2, R9, R39 ;  /* 0x0000000902277224 */ /* 0x000fe200078e0227 */
[----:B------:R-:W-:Y:S01]  /*0de0*/  IABS R9, R18 ;  /* 0x0000001200097213 */ /* 0x000fe20000000000 */
[----:B------:R-:W-:-:S04]  /*0df0*/  IMAD.HI.U32 R10, R4, R49, RZ ;  /* 0x00000031040a7227 */ /* 0x000fc800078e00ff */
[----:B------:R-:W-:Y:S02]  /*0e00*/  IMAD.MOV R6, RZ, RZ, -R6 ;  /* 0x000000ffff067224 */ /* 0x000fe400078e0a06 */
[----:B------:R-:W-:Y:S02]  /*0e10*/  VIADD R16, R18, 0x100 ;  /* 0x0000010012107836 */ /* 0x000fe40000000000 */
[----:B------:R-:W-:Y:S02]  /*0e20*/  IMAD R40, R2, R8, R13 ;  /* 0x0000000802287224 */ /* 0x000fe400078e020d */
[C---:B------:R-:W-:Y:S01]  /*0e30*/  VIADD R17, R18.reuse, 0x80 ;  /* 0x0000008012117836 */ /* 0x040fe20000000000 */
[----:B------:R-:W-:Y:S01]  /*0e40*/  IABS R12, R16 ;  /* 0x00000010000c7213 */ /* 0x000fe20000000000 */
[----:B0-----:R-:W-:Y:S02]  /*0e50*/  VIADD R14, R18, 0x180 ;  /* 0x00000180120e7836 */ /* 0x001fe40000000000 */
[C---:B------:R-:W-:Y:S01]  /*0e60*/  IMAD.HI.U32 R7, R4.reuse, R41, RZ ;  /* 0x0000002904077227 */ /* 0x040fe200078e00ff */
[----:B------:R-:W-:Y:S02]  /*0e70*/  STL [R1+0x530], R17 ;  /* 0x0005301101007387 */ /* 0x000fe40000100800 */
[----:B------:R-:W-:Y:S01]  /*0e80*/  IABS R13, R14 ;  /* 0x0000000e000d7213 */ /* 0x000fe20000000000 */
[----:B------:R-:W-:Y:S01]  /*0e90*/  IMAD.HI.U32 R8, R4, R53, RZ ;  /* 0x0000003504087227 */ /* 0x000fe200078e00ff */
[----:B------:R-:W-:Y:S03]  /*0ea0*/  STL [R1+0x52c], R16 ;  /* 0x00052c1001007387 */ /* 0x000fe60000100800 */
[----:B------:R-:W-:Y:S01]  /*0eb0*/  IMAD.MOV R10, RZ, RZ, -R10 ;  /* 0x000000ffff0a7224 */ /* 0x000fe200078e0a0a */
[----:B------:R-:W-:Y:S01]  /*0ec0*/  STL [R1+0x528], R14 ;  /* 0x0005280e01007387 */ /* 0x000fe20000100800 */
[----:B------:R-:W-:Y:S01]  /*0ed0*/  IMAD R42, R2, R6, R11 ;  /* 0x00000006022a7224 */ /* 0x000fe200078e020b */
[----:B------:R-:W-:Y:S01]  /*0ee0*/  IABS R11, R17 ;  /* 0x00000011000b7213 */ /* 0x000fe20000000000 */
[----:B------:R-:W-:-:S04]  /*0ef0*/  IMAD.HI.U32 R6, R5, R9, RZ ;  /* 0x0000000905067227 */ /* 0x000fc800078e00ff */
[----:B------:R-:W-:Y:S02]  /*0f00*/  IMAD.MOV R7, RZ, RZ, -R7 ;  /* 0x000000ffff077224 */ /* 0x000fe400078e0a07 */
[----:B------:R-:W-:Y:S02]  /*0f10*/  IMAD.MOV R8, RZ, RZ, -R8 ;  /* 0x000000ffff087224 */ /* 0x000fe400078e0a08 */
[C---:B------:R-:W-:Y:S02]  /*0f20*/  IMAD R49, R2.reuse, R10, R49 ;  /* 0x0000000a02317224 */ /* 0x040fe400078e0231 */
[----:B------:R-:W-:Y:S02]  /*0f30*/  IMAD.MOV R10, RZ, RZ, -R6 ;  /* 0x000000ffff0a7224 */ /* 0x000fe400078e0a06 */
[----:B------:R-:W-:Y:S01]  /*0f40*/  IMAD.HI.U32 R6, R5, R12, RZ ;  /* 0x0000000c05067227 */ /* 0x000fe200078e00ff */
[----:B------:R-:W-:-:S03]  /*0f50*/  ISETP.GT.U32.AND P6, PT, R2, R49, PT ;  /* 0x000000310200720c */ /* 0x000fc60003fc4070 */
[C---:B------:R-:W-:Y:S02]  /*0f60*/  IMAD R41, R2.reuse, R7, R41 ;  /* 0x0000000702297224 */ /* 0x040fe400078e0229 */
[----:B------:R-:W-:Y:S02]  /*0f70*/  IMAD R53, R2, R8, R53 ;  /* 0x0000000802357224 */ /* 0x000fe400078e0235 */
[----:B------:R-:W-:-:S04]  /*0f80*/  IMAD.HI.U32 R7, R5, R11, RZ ;  /* 0x0000000b05077227 */ /* 0x000fc800078e00ff */
[----:B------:R-:W-:-:S04]  /*0f90*/  IMAD.HI.U32 R8, R5, R13, RZ ;  /* 0x0000000d05087227 */ /* 0x000fc800078e00ff */
[----:B------:R-:W-:Y:S02]  /*0fa0*/  IMAD R5, R0, R10, R9 ;  /* 0x0000000a00057224 */ /* 0x000fe400078e0209 */
[----:B------:R-:W-:Y:S02]  /*0fb0*/  IMAD.MOV R9, RZ, RZ, -R6 ;  /* 0x000000ffff097224 */ /* 0x000fe400078e0a06 */
[----:B------:R-:W-:Y:S01]  /*0fc0*/  @!P0 IMAD.IADD R50, R50, 0x1, -R2 ;  /* 0x0000000132328824 */ /* 0x000fe200078e0a02 */
[----:B------:R-:W-:Y:S01]  /*0fd0*/  ISETP.GT.U32.AND P0, PT, R2, R44, PT ;  /* 0x0000002c0200720c */ /* 0x000fe20003f04070 */
[----:B------:R-:W-:Y:S02]  /*0fe0*/  IMAD R9, R0, R9, R12 ;  /* 0x0000000900097224 */ /* 0x000fe400078e020c */
[----:B------:R-:W-:Y:S02]  /*0ff0*/  IMAD.MOV R7, RZ, RZ, -R7 ;  /* 0x000000ffff077224 */ /* 0x000fe400078e0a07 */
[----:B------:R-:W-:-:S02]  /*1000*/  IMAD.MOV R8, RZ, RZ, -R8 ;  /* 0x000000ffff087224 */ /* 0x000fc400078e0a08 */
[--C-:B------:R-:W-:Y:S01]  /*1010*/  @!P3 IMAD.IADD R48, R48, 0x1, -R2.reuse ;  /* 0x000000013030b824 */ /* 0x100fe200078e0a02 */
[----:B------:R-:W-:Y:S01]  /*1020*/  ISETP.GT.U32.AND P3, PT, R0, R5, PT ;  /* 0x000000050000720c */ /* 0x000fe20003f64070 */
[--C-:B------:R-:W-:Y:S01]  /*1030*/  @!P2 IMAD.IADD R46, R46, 0x1, -R2.reuse ;  /* 0x000000012e2ea824 */ /* 0x100fe200078e0a02 */
[C---:B------:R-:W-:Y:S01]  /*1040*/  ISETP.GT.U32.AND P2, PT, R0.reuse, R9, PT ;  /* 0x000000090000720c */ /* 0x040fe20003f44070 */
[C---:B------:R-:W-:Y:S02]  /*1050*/  IMAD R7, R0.reuse, R7, R11 ;  /* 0x0000000700077224 */ /* 0x040fe400078e020b */
[----:B------:R-:W-:Y:S01]  /*1060*/  IMAD R11, R0, R8, R13 ;  /* 0x00000008000b7224 */ /* 0x000fe200078e020d */
[----:B------:R-:W-:Y:S01]  /*1070*/  IABS R13, R68 ;  /* 0x00000044000d7213 */ /* 0x000fe20000000000 */
[--C-:B------:R-:W-:Y:S01]  /*1080*/  @!P5 IMAD.IADD R45, R45, 0x1, -R2.reuse ;  /* 0x000000012d2dd824 */ /* 0x100fe200078e0a02 */
[----:B------:R-:W-:Y:S01]  /*1090*/  ISETP.GT.U32.AND P5, PT, R2, R42, PT ;  /* 0x0000002a0200720c */ /* 0x000fe20003fa4070 */
[--C-:B------:R-:W-:Y:S01]  /*10a0*/  @!P0 IMAD.IADD R44, R44, 0x1, -R2.reuse ;  /* 0x000000012c2c8824 */ /* 0x100fe200078e0a02 */
[C---:B------:R-:W-:Y:S01]  /*10b0*/  ISETP.GT.U32.AND P0, PT, R0.reuse, R11, PT ;  /* 0x0000000b0000720c */ /* 0x040fe20003f04070 */
[----:B------:R-:W-:Y:S01]  /*10c0*/  @!P4 IMAD.IADD R47, R47, 0x1, -R2 ;  /* 0x000000012f2fc824 */ /* 0x000fe200078e0a02 */
[----:B------:R-:W-:Y:S01]  /*10d0*/  ISETP.GT.U32.AND P4, PT, R0, R7, PT ;  /* 0x000000070000720c */ /* 0x000fe20003f84070 */
[--C-:B------:R-:W-:Y:S01]  /*10e0*/  @!P3 IMAD.IADD R5, R5, 0x1, -R0.reuse ;  /* 0x000000010505b824 */ /* 0x100fe200078e0a00 */
[----:B------:R-:W-:Y:S01]  /*10f0*/  ISETP.GT.U32.AND P3, PT, R2, R51, PT ;  /* 0x000000330200720c */ /* 0x000fe20003f64070 */
[----:B------:R-:W-:Y:S01]  /*1100*/  @!P2 IMAD.IADD R9, R9, 0x1, -R0 ;  /* 0x000000010909a824 */ /* 0x000fe200078e0a00 */
[----:B------:R-:W0:Y:S01]  /*1110*/  LDS R8, [UR9] ;  /* 0x00000009ff087984 */ /* 0x000e220008000800 */
[----:B------:R-:W-:-:S02]  /*1120*/  VIADD R66, R66, 0x3c ;  /* 0x0000003c42427836 */ /* 0x000fc40000000000 */
[--C-:B------:R-:W-:Y:S01]  /*1130*/  @!P6 IMAD.IADD R49, R49, 0x1, -R2.reuse ;  /* 0x000000013131e824 */ /* 0x100fe200078e0a02 */
[----:B------:R-:W-:Y:S01]  /*1140*/  BAR.SYNC.DEFER_BLOCKING 0x0 ;  /* 0x0000000000007b1d */ /* 0x000fe20000010000 */
[----:B------:R-:W-:Y:S01]  /*1150*/  @!P5 IMAD.IADD R42, R42, 0x1, -R2 ;  /* 0x000000012a2ad824 */ /* 0x000fe200078e0a02 */
[C---:B------:R-:W-:Y:S01]  /*1160*/  ISETP.GT.U32.AND P5, PT, R0.reuse, R9, PT ;  /* 0x000000090000720c */ /* 0x040fe20003fa4070 */
[--C-:B------:R-:W-:Y:S01]  /*1170*/  @!P0 IMAD.IADD R11, R11, 0x1, -R0.reuse ;  /* 0x000000010b0b8824 */ /* 0x100fe200078e0a00 */
[----:B------:R-:W-:Y:S01]  /*1180*/  IABS R15, R66 ;  /* 0x00000042000f7213 */ /* 0x000fe20000000000 */
[----:B------:R-:W-:Y:S01]  /*1190*/  @!P4 IMAD.IADD R7, R7, 0x1, -R0 ;  /* 0x000000010707c824 */ /* 0x000fe200078e0a00 */
[C---:B------:R-:W-:Y:S01]  /*11a0*/  ISETP.GT.U32.AND P4, PT, R0.reuse, R5, PT ;  /* 0x000000050000720c */ /* 0x040fe20003f84070 */
[----:B------:R-:W-:Y:S01]  /*11b0*/  @!P3 IMAD.IADD R51, R51, 0x1, -R2 ;  /* 0x000000013333b824 */ /* 0x000fe200078e0a02 */
[----:B------:R-:W-:Y:S01]  /*11c0*/  ISETP.GT.U32.AND P0, PT, R0, R11, PT ;  /* 0x0000000b0000720c */ /* 0x000fe20003f04070 */
[----:B------:R-:W-:Y:S01]  /*11d0*/  IMAD.HI.U32 R6, R4, R15, RZ ;  /* 0x0000000f04067227 */ /* 0x000fe200078e00ff */
[----:B------:R-:W-:-:S02]  /*11e0*/  ISETP.GT.U32.AND P3, PT, R2, R39, PT ;  /* 0x000000270200720c */ /* 0x000fc40003f64070 */
[----:B------:R-:W-:Y:S01]  /*11f0*/  ISETP.GT.U32.AND P6, PT, R2, R43, PT ;  /* 0x0000002b0200720c */ /* 0x000fe20003fc4070 */
[----:B------:R-:W-:Y:S01]  /*1200*/  IMAD.MOV R6, RZ, RZ, -R6 ;  /* 0x000000ffff067224 */ /* 0x000fe200078e0a06 */
[----:B------:R-:W-:Y:S01]  /*1210*/  ISETP.GT.U32.AND P2, PT, R0, R7, PT ;  /* 0x000000070000720c */ /* 0x000fe20003f44070 */
[--C-:B------:R-:W-:Y:S01]  /*1220*/  @!P5 IMAD.IADD R9, R9, 0x1, -R0.reuse ;  /* 0x000000010909d824 */ /* 0x100fe200078e0a00 */
[----:B------:R-:W-:Y:S01]  /*1230*/  ISETP.GE.AND P5, PT, R18, RZ, PT ;  /* 0x000000ff1200720c */ /* 0x000fe20003fa6270 */
[C---:B------:R-:W-:Y:S02]  /*1240*/  IMAD R38, R2.reuse, R6, R15 ;  /* 0x0000000602267224 */ /* 0x040fe400078e020f */
[--C-:B------:R-:W-:Y:S02]  /*1250*/  @!P4 IMAD.IADD R5, R5, 0x1, -R0.reuse ;  /* 0x000000010505c824 */ /* 0x100fe400078e0a00 */
[----:B------:R-:W-:Y:S01]  /*1260*/  @!P0 IMAD.IADD R11, R11, 0x1, -R0 ;  /* 0x000000010b0b8824 */ /* 0x000fe200078e0a00 */
[----:B------:R-:W-:Y:S01]  /*1270*/  ISETP.GT.U32.AND P4, PT, R2, R38, PT ;  /* 0x000000260200720c */ /* 0x000fe20003f84070 */
[--C-:B------:R-:W-:Y:S01]  /*1280*/  @!P3 IMAD.IADD R39, R39, 0x1, -R2.reuse ;  /* 0x000000012727b824 */ /* 0x100fe200078e0a02 */
[----:B------:R-:W-:Y:S01]  /*1290*/  ISETP.GE.AND P0, PT, R17, RZ, PT ;  /* 0x000000ff1100720c */ /* 0x000fe20003f06270 */
[----:B------:R-:W-:Y:S01]  /*12a0*/  @!P6 IMAD.IADD R43, R43, 0x1, -R2 ;  /* 0x000000012b2be824 */ /* 0x000fe200078e0a02 */
[----:B------:R-:W-:Y:S01]  /*12b0*/  ISETP.GE.AND P3, PT, R16, RZ, PT ;  /* 0x000000ff1000720c */ /* 0x000fe20003f66270 */
[----:B------:R-:W-:Y:S01]  /*12c0*/  @!P2 IMAD.IADD R7, R7, 0x1, -R0 ;  /* 0x000000010707a824 */ /* 0x000fe200078e0a00 */
[C---:B------:R-:W-:Y:S01]  /*12d0*/  ISETP.GT.U32.AND P6, PT, R2.reuse, R41, PT ;  /* 0x000000290200720c */ /* 0x040fe20003fc4070 */
[----:B------:R-:W-:Y:S01]  /*12e0*/  @!P5 IMAD.MOV R5, RZ, RZ, -R5 ;  /* 0x000000ffff05d224 */ /* 0x000fe200078e0a05 */
[----:B------:R-:W-:Y:S01]  /*12f0*/  ISETP.GT.U32.AND P5, PT, R2, R51, PT ;  /* 0x000000330200720c */ /* 0x000fe20003fa4070 */
[----:B------:R-:W-:Y:S01]  /*1300*/  IMAD.HI.U32 R4, R4, R13, RZ ;  /* 0x0000000d04047227 */ /* 0x000fe200078e00ff */
[----:B------:R-:W-:-:S03]  /*1310*/  ISETP.GT.U32.AND P2, PT, R2, R53, PT ;  /* 0x000000350200720c */ /* 0x000fc60003f44070 */
[--C-:B------:R-:W-:Y:S01]  /*1320*/  @!P4 IMAD.IADD R38, R38, 0x1, -R2.reuse ;  /* 0x000000012626c824 */ /* 0x100fe200078e0a02 */
[----:B------:R-:W-:Y:S01]  /*1330*/  ISETP.GE.AND P4, PT, R14, RZ, PT ;  /* 0x000000ff0e00720c */ /* 0x000fe20003f86270 */
[----:B------:R-:W-:Y:S01]  /*1340*/  @!P0 IMAD.MOV R7, RZ, RZ, -R7 ;  /* 0x000000ffff078224 */ /* 0x000fe200078e0a07 */
[C---:B------:R-:W-:Y:S01]  /*1350*/  ISETP.GT.U32.AND P0, PT, R2.reuse, R50, PT ;  /* 0x000000320200720c */ /* 0x040fe20003f04070 */
[----:B------:R-:W-:Y:S01]  /*1360*/  @!P3 IMAD.MOV R9, RZ, RZ, -R9 ;  /* 0x000000ffff09b224 */ /* 0x000fe200078e0a09 */
[C---:B------:R-:W-:Y:S01]  /*1370*/  ISETP.GT.U32.AND P3, PT, R2.reuse, R49, PT ;  /* 0x000000310200720c */ /* 0x040fe20003f64070 */
[--C-:B------:R-:W-:Y:S01]  /*1380*/  @!P6 IMAD.IADD R41, R41, 0x1, -R2.reuse ;  /* 0x000000012929e824 */ /* 0x100fe200078e0a02 */
[C---:B------:R-:W-:Y:S01]  /*1390*/  ISETP.GT.U32.AND P6, PT, R2.reuse, R40, PT ;  /* 0x000000280200720c */ /* 0x040fe20003fc4070 */
[----:B------:R-:W-:Y:S01]  /*13a0*/  @!P5 IMAD.IADD R51, R51, 0x1, -R2 ;  /* 0x000000013333d824 */ /* 0x000fe200078e0a02 */
[----:B------:R-:W-:Y:S01]  /*13b0*/  ISETP.GT.U32.AND P5, PT, R2, R46, PT ;  /* 0x0000002e0200720c */ /* 0x000fe20003fa4070 */
[----:B------:R-:W-:Y:S01]  /*13c0*/  IMAD.MOV R4, RZ, RZ, -R4 ;  /* 0x000000ffff047224 */ /* 0x000fe200078e0a04 */
[----:B0-----:R-:W-:Y:S01]  /*13d0*/  R2UR UR8, R8 ;  /* 0x00000000080872ca */ /* 0x001fe200000e0000 */
[----:B------:R-:W-:-:S02]  /*13e0*/  VIADD R0, R84, 0xffffffff ;  /* 0xffffffff54007836 */ /* 0x000fc40000000000 */
[----:B------:R-:W-:Y:S01]  /*13f0*/  @!P4 IMAD.MOV R11, RZ, RZ, -R11 ;  /* 0x000000ffff0bc224 */ /* 0x000fe200078e0a0b */
[C---:B------:R-:W-:Y:S01]  /*1400*/  ISETP.GT.U32.AND P4, PT, R2.reuse, R48, PT ;  /* 0x000000300200720c */ /* 0x040fe20003f84070 */
[----:B------:R-:W-:Y:S01]  /*1410*/  IMAD R52, R2, R4, R13 ;  /* 0x0000000402347224 */ /* 0x000fe200078e020d */
[----:B------:R-:W-:Y:S01]  /*1420*/  LOP3.LUT R4, RZ, R36, RZ, 0x33, !PT ;  /* 0x00000024ff047212 */ /* 0x000fe200078e33ff */
[--C-:B------:R-:W-:Y:S01]  /*1430*/  @!P2 IMAD.IADD R53, R53, 0x1, -R2.reuse ;  /* 0x000000013535a824 */ /* 0x100fe200078e0a02 */
[----:B------:R-:W-:Y:S01]  /*1440*/  ISETP.NE.AND P2, PT, R36, RZ, PT ;  /* 0x000000ff2400720c */ /* 0x000fe20003f45270 */
[--C-:B------:R-:W-:Y:S01]  /*1450*/  @!P0 IMAD.IADD R50, R50, 0x1, -R2.reuse ;  /* 0x0000000132328824 */ /* 0x100fe200078e0a02 */
[----:B------:R-:W-:Y:S01]  /*1460*/  ISETP.GT.U32.AND P0, PT, R2, R45, PT ;  /* 0x0000002d0200720c */ /* 0x000fe20003f04070 */
[--C-:B------:R-:W-:Y:S01]  /*1470*/  @!P3 IMAD.IADD R49, R49, 0x1, -R2.reuse ;  /* 0x000000013131b824 */ /* 0x100fe200078e0a02 */
[----:B------:R-:W-:Y:S01]  /*1480*/  ISETP.GE.U32.AND P3, PT, R0, 0x7fffffe0, PT ;  /* 0x7fffffe00000780c */ /* 0x000fe20003f66070 */
[----:B------:R-:W-:Y:S01]  /*1490*/  VIADD R0, R84, 0xffffffed ;  /* 0xffffffed54007836 */ /* 0x000fe20000000000 */
[----:B------:R-:W-:Y:S01]  /*14a0*/  SEL R10, R4, R5, !P2 ;  /* 0x00000005040a7207 */ /* 0x000fe20005000000 */
[--C-:B------:R-:W-:Y:S01]  /*14b0*/  @!P6 IMAD.IADD R40, R40, 0x1, -R2.reuse ;  /* 0x000000012828e824 */ /* 0x100fe200078e0a02 */
[----:B------:R-:W-:Y:S01]  /*14c0*/  SEL R8, R4, R7, !P2 ;  /* 0x0000000704087207 */ /* 0x000fe20005000000 */
[--C-:B------:R-:W-:Y:S01]  /*14d0*/  @!P5 IMAD.IADD R46, R46, 0x1, -R2.reuse ;  /* 0x000000012e2ed824 */ /* 0x100fe200078e0a02 */
[----:B------:R-:W-:Y:S01]  /*14e0*/  SEL R6, R4, R9, !P2 ;  /* 0x0000000904067207 */ /* 0x000fe20005000000 */
[----:B------:R-:W-:Y:S01]  /*14f0*/  VIADD R5, R84, 0xfffffff7 ;  /* 0xfffffff754057836 */ /* 0x000fe20000000000 */
[----:B------:R-:W-:Y:S01]  /*1500*/  ISETP.GT.U32.AND P6, PT, R2, R52, PT ;  /* 0x000000340200720c */ /* 0x000fe20003fc4070 */
[--C-:B------:R-:W-:Y:S01]  /*1510*/  @!P4 IMAD.IADD R48, R48, 0x1, -R2.reuse ;  /* 0x000000013030c824 */ /* 0x100fe200078e0a02 */
[----:B------:R-:W-:Y:S01]  /*1520*/  SEL R4, R4, R11, !P2 ;  /* 0x0000000b04047207 */ /* 0x000fe20005000000 */
[----:B------:R-:W-:Y:S01]  /*1530*/  @!P0 IMAD.IADD R45, R45, 0x1, -R2 ;  /* 0x000000012d2d8824 */ /* 0x000fe200078e0a02 */
[----:B------:R-:W-:Y:S01]  /*1540*/  ISETP.GT.U32.AND P2, PT, R2, R47, PT ;  /* 0x0000002f0200720c */ /* 0x000fe20003f44070 */
[----:B------:R-:W-:Y:S01]  /*1550*/  VIADD R7, R84, 0xffffffec ;  /* 0xffffffec54077836 */ /* 0x000fe20000000000 */
[----:B------:R-:W-:Y:S01]  /*1560*/  ISETP.GE.U32.AND P5, PT, R0, 0x7fffffce, PT ;  /* 0x7fffffce0000780c */ /* 0x000fe20003fa6070 */
[C---:B------:R-:W-:Y:S01]  /*1570*/  VIADD R0, R84.reuse, 0xffffffef ;  /* 0xffffffef54007836 */ /* 0x040fe20000000000 */
[----:B------:R-:W-:Y:S01]  /*1580*/  ISETP.GE.U32.AND P4, PT, R5, 0x7fffffd8, PT ;  /* 0x7fffffd80500780c */ /* 0x000fe20003f86070 */
[C---:B------:R-:W-:Y:S01]  /*1590*/  VIADD R5, R84.reuse, 0xffffffee ;  /* 0xffffffee54057836 */ /* 0x040fe20000000000 */
[----:B------:R-:W-:Y:S01]  /*15a0*/  SEL R14, RZ, 0x1fffe, P5 ;  /* 0x0001fffeff0e7807 */ /* 0x000fe20002800000 */
[----:B------:R-:W-:Y:S01]  /*15b0*/  VIADD R9, R84, 0xffffffea ;  /* 0xffffffea54097836 */ /* 0x000fe20000000000 */
[----:B------:R-:W-:Y:S01]  /*15c0*/  ISETP.GE.U32.AND P0, PT, R0, 0x7fffffd0, PT ;  /* 0x7fffffd00000780c */ /* 0x000fe20003f06070 */
[----:B------:R-:W-:-:S02]  /*15d0*/  VIADD R0, R84, 0xffffffe9 ;  /* 0xffffffe954007836 */ /* 0x000fc40000000000 */
[--C-:B------:R-:W-:Y:S01]  /*15e0*/  @!P6 IMAD.IADD R52, R52, 0x1, -R2.reuse ;  /* 0x000000013434e824 */ /* 0x100fe200078e0a02 */
[----:B------:R-:W-:Y:S01]  /*15f0*/  ISETP.GE.U32.AND P6, PT, R5, 0x7fffffcf, PT ;  /* 0x7fffffcf0500780c */ /* 0x000fe20003fc6070 */
[----:B------:R-:W-:Y:S01]  /*1600*/  @!P2 IMAD.IADD R47, R47, 0x1, -R2 ;  /* 0x000000012f2fa824 */ /* 0x000fe200078e0a02 */
[----:B------:R-:W-:Y:S01]  /*1610*/  ISETP.GE.U32.AND P2, PT, R7, 0x7fffffcd, PT ;  /* 0x7fffffcd0700780c */ /* 0x000fe20003f46070 */
[----:B------:R-:W-:Y:S01]  /*1620*/  VIADD R5, R84, 0xffffffe8 ;  /* 0xffffffe854057836 */ /* 0x000fe20000000000 */
[----:B------:R-:W-:Y:S01]  /*1630*/  ISETP.GE.U32.AND P5, PT, R0, 0x7fffffca, PT ;  /* 0x7fffffca0000780c */ /* 0x000fe20003fa6070 */
[C---:B------:R-:W-:Y:S01]  /*1640*/  VIADD R0, R84.reuse, 0xffffffeb ;  /* 0xffffffeb54007836 */ /* 0x040fe20000000000 */
[----:B------:R-:W-:Y:S01]  /*1650*/  SEL R7, RZ, 0x1, P2 ;  /* 0x00000001ff077807 */ /* 0x000fe20001000000 */
[C---:B------:R-:W-:Y:S01]  /*1660*/  VIADD R15, R84.reuse, 0xffffffe6 ;  /* 0xffffffe6540f7836 */ /* 0x040fe20000000000 */
[----:B------:R-:W-:Y:S01]  /*1670*/  ISETP.GE.U32.AND P2, PT, R5, 0x7fffffc9, PT ;  /* 0x7fffffc90500780c */ /* 0x000fe20003f46070 */
[C---:B------:R-:W-:Y:S01]  /*1680*/  VIADD R13, R84.reuse, 0xffffffe7 ;  /* 0xffffffe7540d7836 */ /* 0x040fe20000000000 */
[----:B------:R-:W-:Y:S01]  /*1690*/  SEL R12, RZ, 0x7fff8, P0 ;  /* 0x0007fff8ff0c7807 */ /* 0x000fe20000000000 */
[----:B------:R-:W-:Y:S01]  /*16a0*/  IMAD.IADD R7, R7, 0x1, R14 ;  /* 0x0000000107077824 */ /* 0x000fe200078e020e */
[----:B------:R-:W-:Y:S01]  /*16b0*/  SEL R5, RZ, 0x4, P6 ;  /* 0x00000004ff057807 */ /* 0x000fe20003000000 */
[----:B------:R-:W-:Y:S01]  /*16c0*/  VIADD R17, R84, 0xfffffff6 ;  /* 0xfffffff654117836 */ /* 0x000fe20000000000 */
[----:B------:R-:W-:Y:S01]  /*16d0*/  ISETP.GE.U32.AND P0, PT, R0, 0x7fffffcc, PT ;  /* 0x7fffffcc0000780c */ /* 0x000fe20003f06070 */
[C---:B------:R-:W-:Y:S01]  /*16e0*/  VIADD R0, R84.reuse, 0xffffffe5 ;  /* 0xffffffe554007836 */ /* 0x040fe20000000000 */
[----:B------:R-:W-:Y:S01]  /*16f0*/  ISETP.GE.U32.AND P6, PT, R9, 0x7fffffcb, PT ;  /* 0x7fffffcb0900780c */ /* 0x000fe20003fc6070 */
[----:B------:R-:W-:Y:S01]  /*1700*/  VIADD R9, R84, 0xffffffe4 ;  /* 0xffffffe454097836 */ /* 0x000fe20000000000 */
[----:B------:R-:W-:Y:S01]  /*1710*/  SEL R18, RZ, 0x1fffe, P5 ;  /* 0x0001fffeff127807 */ /* 0x000fe20002800000 */
[----:B------:R-:W-:Y:S01]  /*1720*/  IMAD R10, R10, R85, RZ ;  /* 0x000000550a0a7224 */ /* 0x000fe200078e02ff */
[----:B------:R-:W-:-:S02]  /*1730*/  SEL R11, RZ, 0x1, P2 ;  /* 0x00000001ff0b7807 */ /* 0x000fc40001000000 */
[----:B------:R-:W-:Y:S01]  /*1740*/  ISETP.GE.U32.AND P5, PT, R0, 0x7fffffc6, PT ;  /* 0x7fffffc60000780c */ /* 0x000fe20003fa6070 */
[C---:B------:R-:W-:Y:S01]  /*1750*/  VIADD R0, R84.reuse, 0xffffffe1 ;  /* 0xffffffe154007836 */ /* 0x040fe20000000000 */
[----:B------:R-:W-:Y:S01]  /*1760*/  ISETP.GE.U32.AND P2, PT, R9, 0x7fffffc5, PT ;  /* 0x7fffffc50900780c */ /* 0x000fe20003f46070 */
[----:B------:R-:W-:Y:S01]  /*1770*/  IMAD.IADD R11, R11, 0x1, R18 ;  /* 0x000000010b0b7824 */ /* 0x000fe200078e0212 */
[----:B------:R-:W-:Y:S02]  /*1780*/  SEL R9, RZ, 0x4, P6 ;  /* 0x00000004ff097807 */ /* 0x000fe40003000000 */
[----:B------:R-:W-:Y:S02]  /*1790*/  SEL R16, RZ, 0x7fff8, P0 ;  /* 0x0007fff8ff107807 */ /* 0x000fe40000000000 */
[----:B------:R-:W-:Y:S02]  /*17a0*/  ISETP.GE.U32.AND P6, PT, R15, 0x7fffffc7, PT ;  /* 0x7fffffc70f00780c */ /* 0x000fe40003fc6070 */
[----:B------:R-:W-:Y:S01]  /*17b0*/  ISETP.GE.U32.AND P0, PT, R13, 0x7fffffc8, PT ;  /* 0x7fffffc80d00780c */ /* 0x000fe20003f06070 */
[----:B------:R-:W-:Y:S01]  /*17c0*/  VIADD R13, R84, 0xffffffe2 ;  /* 0xffffffe2540d7836 */ /* 0x000fe20000000000 */
[----:B------:R-:W-:-:S02]  /*17d0*/  SEL R15, RZ, 0x1, P2 ;  /* 0x00000001ff0f7807 */ /* 0x000fc40001000000 */
[----:B------:R-:W-:Y:S01]  /*17e0*/  ISETP.GE.U32.AND P2, PT, R0, 0x7fffffc2, PT ;  /* 0x7fffffc20000780c */ /* 0x000fe20003f46070 */
[----:B------:R-:W-:Y:S01]  /*17f0*/  VIADD R0, R84, 0xffffffe3 ;  /* 0xffffffe354007836 */ /* 0x000fe20000000000 */
[----:B------:R-:W-:Y:S02]  /*1800*/  SEL R22, RZ, 0x1fffe, P5 ;  /* 0x0001fffeff167807 */ /* 0x000fe40002800000 */
[----:B------:R-:W-:Y:S02]  /*1810*/  ISETP.GE.U32.AND P5, PT, R13, 0x7fffffc3, PT ;  /* 0x7fffffc30d00780c */ /* 0x000fe40003fa6070 */
[----:B------:R-:W-:Y:S01]  /*1820*/  SEL R13, RZ, 0x4, P6 ;  /* 0x00000004ff0d7807 */ /* 0x000fe20003000000 */
[----:B------:R-:W-:Y:S01]  /*1830*/  IMAD.IADD R15, R15, 0x1, R22 ;  /* 0x000000010f0f7824 */ /* 0x000fe200078e0216 */
[----:B------:R-:W-:Y:S01]  /*1840*/  ISETP.GE.U32.AND P6, PT, R0, 0x7fffffc4, PT ;  /* 0x7fffffc40000780c */ /* 0x000fe20003fc6070 */
[----:B------:R-:W-:Y:S01]  /*1850*/  VIADD R0, R84, 0xffffffe0 ;  /* 0xffffffe054007836 */ /* 0x000fe20000000000 */
[----:B------:R-:W-:-:S02]  /*1860*/  SEL R19, RZ, 0x1fffe, P2 ;  /* 0x0001fffeff137807 */ /* 0x000fc40001000000 */
[----:B------:R-:W-:Y:S02]  /*1870*/  SEL R20, RZ, 0x7fff8, P0 ;  /* 0x0007fff8ff147807 */ /* 0x000fe40000000000 */
[----:B------:R-:W-:Y:S02]  /*1880*/  ISETP.GE.U32.AND P2, PT, R0, 0x7fffffc1, PT ;  /* 0x7fffffc10000780c */ /* 0x000fe40003f46070 */
[----:B------:R-:W-:Y:S02]  /*1890*/  ISETP.GE.U32.AND P0, PT, R17, 0x7fffffd7, PT ;  /* 0x7fffffd71100780c */ /* 0x000fe40003f06070 */
[----:B------:R-:W-:Y:S02]  /*18a0*/  SEL R14, RZ, 0x1, P2 ;  /* 0x00000001ff0e7807 */ /* 0x000fe40001000000 */
[----:B------:R-:W-:Y:S02]  /*18b0*/  SEL R17, RZ, 0x4, P5 ;  /* 0x00000004ff117807 */ /* 0x000fe40002800000 */
[----:B------:R-:W-:Y:S01]  /*18c0*/  LOP3.LUT R7, R7, 0x3, RZ, 0xc0, !PT ;  /* 0x0000000307077812 */ /* 0x000fe200078ec0ff */
[----:B------:R-:W-:Y:S01]  /*18d0*/  IMAD.IADD R19, R14, 0x1, R19 ;  /* 0x000000010e137824 */ /* 0x000fe200078e0213 */
[----:B------:R-:W-:-:S02]  /*18e0*/  SEL R14, RZ, 0x7fff8, P6 ;  /* 0x0007fff8ff0e7807 */ /* 0x000fc40003000000 */
[----:B------:R-:W-:Y:S02]  /*18f0*/  LOP3.LUT R11, R11, 0x3, RZ, 0xc0, !PT ;  /* 0x000000030b0b7812 */ /* 0x000fe400078ec0ff */
[----:B------:R-:W-:Y:S02]  /*1900*/  LOP3.LUT R15, R15, 0x3, RZ, 0xc0, !PT ;  /* 0x000000030f0f7812 */ /* 0x000fe400078ec0ff */
[----:B------:R-:W-:Y:S02]  /*1910*/  LOP3.LUT R19, R19, 0x3, RZ, 0xc0, !PT ;  /* 0x0000000313137812 */ /* 0x000fe400078ec0ff */
[----:B------:R-:W-:Y:S02]  /*1920*/  ISETP.GE.U32.AND P5, PT, R21, 0x7fffffdf, PT ;  /* 0x7fffffdf1500780c */ /* 0x000fe40003fa6070 */
[----:B------:R-:W-:Y:S02]  /*1930*/  IADD3 R5, PT, PT, R7, R12, R5 ;  /* 0x0000000c07057210 */ /* 0x000fe40007ffe005 */
[----:B------:R-:W-:-:S02]  /*1940*/  IADD3 R9, PT, PT, R11, R16, R9 ;  /* 0x000000100b097210 */ /* 0x000fc40007ffe009 */
[----:B------:R-:W-:Y:S02]  /*1950*/  IADD3 R13, PT, PT, R15, R20, R13 ;  /* 0x000000140f0d7210 */ /* 0x000fe40007ffe00d */
[----:B------:R-:W-:Y:S01]  /*1960*/  IADD3 R14, PT, PT, R19, R14, R17 ;  /* 0x0000000e130e7210 */ /* 0x000fe20007ffe011 */
[----:B----4-:R-:W-:Y:S06]  /*1970*/  BRA.U UP0, `(.L_x_5) ;  /* 0x0000000100187547 */ /* 0x010fec000b800000 */
[----:B------:R-:W-:Y:S01]  /*1980*/  ELECT P6, URZ, PT ;  /* 0x0000000000ff782f */ /* 0x000fe200038c0000 */
[----:B------:R-:W-:Y:S01]  /*1990*/  IMAD.MOV.U32 R7, RZ, RZ, 0x1 ;  /* 0x00000001ff077424 */ /* 0x000fe200078e00ff */
[----:B------:R-:W-:Y:S01]  /*19a0*/  UMOV UR5, 0x40 ;  /* 0x0000004000057882 */ /* 0x000fe20000000000 */
[----:B------:R-:W-:Y:S01]  /*19b0*/  UVIRTCOUNT.DEALLOC.SMPOOL 0x80 ;  /* 0x000000800000784c */ /* 0x000fe20000000000 */
[----:B------:R-:W-:-:S09]  /*19c0*/  ULEA UR5, UR4, UR5, 0x18 ;  /* 0x0000000504057291 */ /* 0x000fd2000f8ec0ff */
[----:B------:R0:W-:Y:S03]  /*19d0*/  @P6 STS.U8 [UR5], R7 ;  /* 0x00000007ff006988 */ /* 0x0001e60008000005 */
.L_x_5:
[----:B------:R-:W-:Y:S01]  /*19e0*/  USHF.L.U32 UR4, UR6, 0x15, URZ ;  /* 0x0000001506047899 */ /* 0x000fe200080006ff */
[-C--:B------:R-:W-:Y:S01]  /*19f0*/  IMAD R8, R8, R85.reuse, RZ ;  /* 0x0000005508087224 */ /* 0x080fe200078e02ff */
[----:B------:R-:W-:Y:S01]  /*1a00*/  LEA R34, P6, R10, UR12, 0x1 ;  /* 0x0000000c0a227c11 */ /* 0x000fe2000f8c08ff */
[-C--:B------:R-:W-:Y:S01]  /*1a10*/  IMAD R6, R6, R85.reuse, RZ ;  /* 0x0000005506067224 */ /* 0x080fe200078e02ff */
[----:B------:R-:W-:Y:S01]  /*1a20*/  ULOP3.LUT UR4, UR4, 0x600000, URZ, 0xc0, !UPT ;  /* 0x0060000004047892 */ /* 0x000fe2000f8ec0ff */
[----:B------:R-:W-:Y:S01]  /*1a30*/  IMAD R4, R4, R85, RZ ;  /* 0x0000005504047224 */ /* 0x000fe200078e02ff */
[----:B------:R-:W-:Y:S01]  /*1a40*/  LEA.HI.X.SX32 R35, R10, UR13, 0x1, P6 ;  /* 0x0000000d0a237c11 */ /* 0x000fe2000b0f0eff */
[----:B------:R-:W-:Y:S01]  /*1a50*/  VOTEU.ALL UP1, P1 ;  /* 0x0000000000ff7886 */ /* 0x000fe20000820000 */
[----:B------:R-:W-:Y:S01]  /*1a60*/  UIADD3 UR10, UPT, UPT, UR8, UR4, URZ ;  /* 0x00000004080a7290 */ /* 0x000fe2000fffe0ff */
[C---:B------:R-:W-:Y:S01]  /*1a70*/  LEA R32, P6, R8.reuse, UR12, 0x1 ;  /* 0x0000000c08207c11 */ /* 0x040fe2000f8c08ff */
[----:B------:R-:W-:Y:S01]  /*1a80*/  UMOV UR5, 0x1 ;  /* 0x0000000100057882 */ /* 0x000fe20000000000 */
[----:B------:R-:W-:Y:S01]  /*1a90*/  UIADD3 UR11, UPT, UPT, UR9, 0x12000, URZ ;  /* 0x00012000090b7890 */ /* 0x000fe2000fffe0ff */
[----:B------:R-:W1:Y:S01]  /*1aa0*/  LDC.64 R92, c[0x0][0x3a8] ;  /* 0x0000ea00ff5c7b82 */ /* 0x000e620000000a00 */
[----:B------:R-:W-:Y:S01]  /*1ab0*/  LEA.HI.X.SX32 R33, R8, UR13, 0x1, P6 ;  /* 0x0000000d08217c11 */ /* 0x000fe2000b0f0eff */
[----:B------:R-:W-:Y:S01]  /*1ac0*/  VOTEU.ALL UP2, P1 ;  /* 0x0000000000ff7886 */ /* 0x000fe20000840000 */
[C---:B------:R-:W-:Y:S01]  /*1ad0*/  LEA R30, P6, R6.reuse, UR12, 0x1 ;  /* 0x0000000c061e7c11 */ /* 0x040fe2000f8c08ff */
[----:B------:R-:W-:Y:S01]  /*1ae0*/  IMAD.SHL.U32 R9, R9, 0x100, RZ ;  /* 0x0000010009097824 */ /* 0x000fe200078e00ff */
[----:B------:R-:W-:Y:S01]  /*1af0*/  STTM.x64 tmem[UR10], RZ ;  /* 0x000000ff000079ed */ /* 0x000fe2000834000a */
[----:B------:R-:W-:Y:S01]  /*1b00*/  STTM.x64 tmem[UR10+0x40], RZ ;  /* 0x000040ff000079ed */ /* 0x000fe2000834000a */
[----:B------:R-:W-:Y:S01]  /*1b10*/  STTM.x64 tmem[UR10+0x80], RZ ;  /* 0x000080ff000079ed */ /* 0x000fe2000834000a */
[----:B------:R-:W-:Y:S01]  /*1b20*/  STTM.x64 tmem[UR10+0xc0], RZ ;  /* 0x0000c0ff000079ed */ /* 0x000fe2000834000a */
[----:B------:R-:W2:Y:S01]  /*1b30*/  FENCE.VIEW.ASYNC.T ;  /* 0x00000000000073c6 */ /* 0x000ea20000000200 */
[----:B------:R-:W-:Y:S01]  /*1b40*/  LEA.HI.X.SX32 R31, R6, UR13, 0x1, P6 ;  /* 0x0000000d061f7c11 */ /* 0x000fe2000b0f0eff */
[----:B------:R-:W-:Y:S01]  /*1b50*/  STL.64 [R1+0x6f0], R2 ;  /* 0x0006f00201007387 */ /* 0x000fe20000100a00 */
[----:B------:R-:W-:Y:S01]  /*1b60*/  LEA R28, P6, R4, UR12, 0x1 ;  /* 0x0000000c041c7c11 */ /* 0x000fe2000f8c08ff */
[----:B0-----:R-:W-:Y:S01]  /*1b70*/  VIADD R7, R84, 0xfffffffd ;  /* 0xfffffffd54077836 */ /* 0x001fe20000000000 */
[----:B------:R-:W-:Y:S01]  /*1b80*/  LOP3.LUT R14, R14, 0xf, RZ, 0xc0, !PT ;  /* 0x0000000f0e0e7812 */ /* 0x000fe200078ec0ff */
[----:B------:R-:W-:Y:S01]  /*1b90*/  STL.64 [R1+0x6e8], R44 ;  /* 0x0006e82c01007387 */ /* 0x000fe20000100a00 */
[----:B------:R-:W-:Y:S01]  /*1ba0*/  LEA.HI.X.SX32 R29, R4, UR13, 0x1, P6 ;  /* 0x0000000d041d7c11 */ /* 0x000fe2000b0f0eff */
[----:B------:R-:W-:-:S04]  /*1bb0*/  @!UP1 UIADD3 UR12, UPT, UPT, -UR5, 0x100000, URZ ;  /* 0x00100000050c9890 */ /* 0x000fc8000fffe1ff */
[----:B------:R-:W-:Y:S02]  /*1bc0*/  @!UP1 USHF.L.U32 UR13, UR12, 0xb, URZ ;  /* 0x0000000b0c0d9899 */ /* 0x000fe400080006ff */
[----:B------:R-:W-:Y:S01]  /*1bd0*/  @!UP1 USHF.L.U32 UR12, UR12, 0x1, URZ ;  /* 0x000000010c0c9899 */ /* 0x000fe200080006ff */
[----:B--2---:R-:W-:Y:S01]  /*1be0*/  BAR.SYNC.DEFER_BLOCKING 0x0 ;  /* 0x0000000000007b1d */ /* 0x004fe20000010000 */
[----:B------:R-:W-:Y:S01]  /*1bf0*/  IMAD R13, R13, 0x10, R14 ;  /* 0x000000100d0d7824 */ /* 0x000fe200078e020e */
[----:B------:R-:W-:Y:S02]  /*1c00*/  LOP3.LUT R10, R9, 0xf00, RZ, 0xe2, !PT ;  /* 0x00000f00090a7812 */ /* 0x000fe400078ee2ff */
[----:B------:R-:W-:Y:S02]  /*1c10*/  PRMT R78, RZ, 0x7610, R78 ;  /* 0x00007610ff4e7816 */ /* 0x000fe4000000004e */
[----:B------:R-:W-:Y:S01]  /*1c20*/  LOP3.LUT R6, R13, 0xff, RZ, 0xc0, !PT ;  /* 0x000000ff0d067812 */ /* 0x000fe200078ec0ff */
[----:B------:R-:W-:Y:S01]  /*1c30*/  IMAD R5, R5, 0x1000, R10 ;  /* 0x0000100005057824 */ /* 0x000fe200078e020a */
[----:B------:R-:W-:Y:S01]  /*1c40*/  STL.64 [R1+0x6e0], R42 ;  /* 0x0006e02a01007387 */ /* 0x000fe20000100a00 */
[----:B------:R-:W-:-:S02]  /*1c50*/  PRMT R77, RZ, 0x7610, R77 ;  /* 0x00007610ff4d7816 */ /* 0x000fc4000000004d */
[----:B------:R-:W-:Y:S01]  /*1c60*/  IMAD.IADD R5, R5, 0x1, R6 ;  /* 0x0000000105057824 */ /* 0x000fe200078e0206 */
[----:B------:R-:W-:Y:S01]  /*1c70*/  STL.64 [R1+0x6d8], R40 ;  /* 0x0006d82801007387 */ /* 0x000fe20000100a00 */
[----:B------:R-:W-:Y:S02]  /*1c80*/  PRMT R76, RZ, 0x7610, R76 ;  /* 0x00007610ff4c7816 */ /* 0x000fe4000000004c */
[----:B------:R-:W-:Y:S01]  /*1c90*/  PRMT R75, RZ, 0x7610, R75 ;  /* 0x00007610ff4b7816 */ /* 0x000fe2000000004b */
[----:B------:R-:W-:Y:S01]  /*1ca0*/  STL.64 [R1+0x6d0], R38 ;  /* 0x0006d02601007387 */ /* 0x000fe20000100a00 */
[----:B------:R-:W-:Y:S02]  /*1cb0*/  LOP3.LUT R36, R5, 0xffff, RZ, 0xc0, !PT ;  /* 0x0000ffff05247812 */ /* 0x000fe400078ec0ff */
[----:B------:R-:W-:Y:S01]  /*1cc0*/  PRMT R74, RZ, 0x7610, R74 ;  /* 0x00007610ff4a7816 */ /* 0x000fe2000000004a */
[----:B------:R0:W-:Y:S01]  /*1cd0*/  STL.64 [R1+0x6c8], R52 ;  /* 0x0006c83401007387 */ /* 0x0001e20000100a00 */
[----:B------:R-:W-:-:S02]  /*1ce0*/  PRMT R73, RZ, 0x7610, R73 ;  /* 0x00007610ff497816 */ /* 0x000fc40000000049 */
[----:B------:R-:W-:Y:S01]  /*1cf0*/  PRMT R72, RZ, 0x7610, R72 ;  /* 0x00007610ff487816 */ /* 0x000fe20000000048 */
[----:B------:R-:W2:Y:S02]  /*1d00*/  FENCE.VIEW.ASYNC.S ;  /* 0x00000000000073c6 */ /* 0x000ea40000000000 */
[----:B--2---:R-:W2:Y:S02]  /*1d10*/  @!UP2 SYNCS.EXCH.64 URZ, [UR11], UR12 ;  /* 0x0000000c0bffa5b2 */ /* 0x004ea40008000100 */
[----:B--2---:R-:W-:Y:S01]  /*1d20*/  BAR.SYNC.DEFER_BLOCKING 0x0 ;  /* 0x0000000000007b1d */ /* 0x004fe20000010000 */
[----:B-1----:R-:W-:Y:S01]  /*1d30*/  IMAD.SHL.U32 R5, R92, 0x8, RZ ;  /* 0x000000085c057824 */ /* 0x002fe200078e00ff */
[----:B------:R-:W-:Y:S02]  /*1d40*/  SHF.R.U32.HI R4, RZ, 0xf, R36 ;  /* 0x0000000fff047819 */ /* 0x000fe40000011624 */
[----:B------:R-:W-:Y:S02]  /*1d50*/  PRMT R71, RZ, 0x7610, R71 ;  /* 0x00007610ff477816 */ /* 0x000fe40000000047 */
[----:B------:R-:W-:Y:S01]  /*1d60*/  PRMT R70, RZ, 0x7610, R70 ;  /* 0x00007610ff467816 */ /* 0x000fe20000000046 */
[----:B------:R-:W-:Y:S01]  /*1d70*/  STL.64 [R1+0x6c0], R54 ;  /* 0x0006c03601007387 */ /* 0x000fe20000100a00 */
[----:B------:R-:W-:-:S02]  /*1d80*/  PRMT R69, RZ, 0x7610, R69 ;  /* 0x00007610ff457816 */ /* 0x000fc40000000045 */
[----:B------:R-:W-:Y:S01]  /*1d90*/  PRMT R83, RZ, 0x7610, R83 ;  /* 0x00007610ff537816 */ /* 0x000fe20000000053 */
[----:B------:R-:W-:Y:S01]  /*1da0*/  STL.64 [R1+0x6b8], R50 ;  /* 0x0006b83201007387 */ /* 0x000fe20000100a00 */
[----:B------:R-:W-:Y:S02]  /*1db0*/  PRMT R82, RZ, 0x7610, R82 ;  /* 0x00007610ff527816 */ /* 0x000fe40000000052 */
[----:B------:R-:W-:Y:S01]  /*1dc0*/  PRMT R88, RZ, 0x7610, R88 ;  /* 0x00007610ff587816 */ /* 0x000fe20000000058 */
[----:B------:R-:W-:Y:S01]  /*1dd0*/  STL.64 [R1+0x6b0], R56 ;  /* 0x0006b03801007387 */ /* 0x000fe20000100a00 */
        /* <DEDUP_REMOVED lines=13> */
[----:B------:R-:W-:Y:S01]  /*1eb0*/  ISETP.GE.U32.AND P6, PT, R7, 0x7fffffde, PT ;  /* 0x7fffffde0700780c */ /* 0x000fe20003fc6070 */
[----:B------:R-:W-:Y:S04]  /*1ec0*/  STL.64 [R1+0x688], R62 ;  /* 0x0006883e01007387 */ /* 0x000fe80000100a00 */
[----:B------:R-:W-:Y:S04]  /*1ed0*/  STL.64 [R1+0x680], R64 ;  /* 0x0006804001007387 */ /* 0x000fe80000100a00 */
[----:B------:R-:W-:Y:S01]  /*1ee0*/  STL [R1+0x678], R68 ;  /* 0x0006784401007387 */ /* 0x000fe20000100800 */
[----:B0-----:R-:W-:-:S03]  /*1ef0*/  IMAD.WIDE R52, R5, 0x2, R34 ;  /* 0x0000000205347825 */ /* 0x001fc600078e0222 */
[----:B------:R-:W-:Y:S01]  /*1f00*/  STL.64 [R1+0x670], R66 ;  /* 0x0006704201007387 */ /* 0x000fe20000100a00 */
[----:B------:R-:W-:-:S03]  /*1f10*/  IMAD.WIDE R42, R5, 0x2, R32 ;  /* 0x00000002052a7825 */ /* 0x000fc600078e0220 */
[----:B------:R-:W-:Y:S01]  /*1f20*/  STL [R1+0x668], R37 ;  /* 0x0006682501007387 */ /* 0x000fe20000100800 */
[----:B------:R-:W-:-:S03]  /*1f30*/  IMAD.WIDE R44, R5, 0x2, R30 ;  /* 0x00000002052c7825 */ /* 0x000fc600078e021e */
[----:B------:R-:W-:Y:S01]  /*1f40*/  STL [R1+0x558], R0 ;  /* 0x0005580001007387 */ /* 0x000fe20000100800 */
[----:B------:R-:W-:-:S03]  /*1f50*/  IMAD.WIDE R2, R5, 0x2, R28 ;  /* 0x0000000205027825 */ /* 0x000fc600078e021c */
[----:B------:R-:W-:Y:S01]  /*1f60*/  STL [R1+0x580], R0 ;  /* 0x0005800001007387 */ /* 0x000fe20000100800 */
[----:B------:R-:W-:-:S03]  /*1f70*/  IMAD.SHL.U32 R5, R92, 0x10, RZ ;  /* 0x000000105c057824 */ /* 0x000fc600078e00ff */
[----:B------:R-:W-:Y:S04]  /*1f80*/  STL [R1+0x598], R0 ;  /* 0x0005980001007387 */ /* 0x000fe80000100800 */
[----:B------:R-:W2:Y:S04]  /*1f90*/  @!P3 LDG.E.U16 R78, desc[UR22][R34.64] ;  /* 0x00000016224eb981 */ /* 0x000ea8000c1e1500 */
[----:B------:R-:W3:Y:S04]  /*1fa0*/  @!P3 LDG.E.U16 R77, desc[UR22][R32.64] ;  /* 0x00000016204db981 */ /* 0x000ee8000c1e1500 */
[----:B------:R-:W4:Y:S04]  /*1fb0*/  @!P3 LDG.E.U16 R76, desc[UR22][R30.64] ;  /* 0x000000161e4cb981 */ /* 0x000f28000c1e1500 */
[----:B------:R-:W2:Y:S01]  /*1fc0*/  @!P3 LDG.E.U16 R75, desc[UR22][R28.64] ;  /* 0x000000161c4bb981 */ /* 0x000ea2000c1e1500 */
[----:B------:R-:W-:-:S03]  /*1fd0*/  LOP3.LUT P3, RZ, R4, 0x1, RZ, 0xc0, !PT ;  /* 0x0000000104ff7812 */ /* 0x000fc6000786c0ff */
[----:B------:R-:W-:Y:S01]  /*1fe0*/  STL [R1+0x5b8], R0 ;  /* 0x0005b80001007387 */ /* 0x000fe20000100800 */
[----:B------:R-:W-:-:S03]  /*1ff0*/  SHF.R.U32.HI R4, RZ, 0x7, R36 ;  /* 0x00000007ff047819 */ /* 0x000fc60000011624 */
[----:B------:R-:W-:Y:S04]  /*2000*/  STL [R1+0x61c], R0 ;  /* 0x00061c0001007387 */ /* 0x000fe80000100800 */
[----:B------:R-:W-:Y:S04]  /*2010*/  STL [R1+0x618], R93 ;  /* 0x0006185d01007387 */ /* 0x000fe80000100800 */
[----:B------:R0:W-:Y:S04]  /*2020*/  STL.64 [R1+0x278], R52 ;  /* 0x0002783401007387 */ /* 0x0001e80000100a00 */
[----:B------:R1:W-:Y:S04]  /*2030*/  STL.64 [R1+0x270], R42 ;  /* 0x0002702a01007387 */ /* 0x0003e80000100a00 */
[----:B------:R0:W2:Y:S04]  /*2040*/  @!P4 LDG.E.U16 R74, desc[UR22][R52.64] ;  /* 0x00000016344ac981 */ /* 0x0000a8000c1e1500 */
[----:B------:R1:W-:Y:S04]  /*2050*/  STL.64 [R1+0x268], R44 ;  /* 0x0002682c01007387 */ /* 0x0003e80000100a00 */
[----:B------:R1:W2:Y:S01]  /*2060*/  @!P4 LDG.E.U16 R73, desc[UR22][R42.64] ;  /* 0x000000162a49c981 */ /* 0x0002a2000c1e1500 */
[----:B0-----:R-:W-:-:S03]  /*2070*/  IMAD.WIDE R52, R5, 0x2, R34 ;  /* 0x0000000205347825 */ /* 0x001fc600078e0222 */
[----:B------:R0:W2:Y:S04]  /*2080*/  @!P4 LDG.E.U16 R72, desc[UR22][R44.64] ;  /* 0x000000162c48c981 */ /* 0x0000a8000c1e1500 */
[----:B------:R0:W2:Y:S01]  /*2090*/  @!P4 LDG.E.U16 R71, desc[UR22][R2.64] ;  /* 0x000000160247c981 */ /* 0x0000a2000c1e1500 */
[----:B------:R-:W-:Y:S01]  /*20a0*/  LOP3.LUT P4, RZ, R4, 0x1, RZ, 0xc0, !PT ;  /* 0x0000000104ff7812 */ /* 0x000fe2000788c0ff */
[C---:B-1----:R-:W-:Y:S02]  /*20b0*/  IMAD.WIDE R42, R5.reuse, 0x2, R30 ;  /* 0x00000002052a7825 */ /* 0x042fe400078e021e */
[----:B------:R1:W-:Y:S02]  /*20c0*/  STL.64 [R1+0x260], R2 ;  /* 0x0002600201007387 */ /* 0x0003e40000100a00 */
[----:B0-----:R-:W-:-:S02]  /*20d0*/  IMAD.WIDE R44, R5, 0x2, R32 ;  /* 0x00000002052c7825 */ /* 0x001fc400078e0220 */
[----:B------:R0:W-:Y:S02]  /*20e0*/  STL.64 [R1+0x138], R52 ;  /* 0x0001383401007387 */ /* 0x0001e40000100a00 */
[----:B------:R-:W-:Y:S02]  /*20f0*/  VIADD R4, R84, 0xfffffff5 ;  /* 0xfffffff554047836 */ /* 0x000fe40000000000 */
[----:B------:R0:W-:Y:S01]  /*2100*/  STL.64 [R1+0x130], R44 ;  /* 0x0001302c01007387 */ /* 0x0001e20000100a00 */
[----:B-1----:R-:W-:-:S03]  /*2110*/  IMAD.WIDE R2, R5, 0x2, R28 ;  /* 0x0000000205027825 */ /* 0x002fc600078e021c */
[----:B------:R1:W-:Y:S01]  /*2120*/  STL.64 [R1+0x128], R42 ;  /* 0x0001282a01007387 */ /* 0x0003e20000100a00 */
[----:B------:R-:W-:-:S03]  /*2130*/  IMAD R5, R92, 0x18, RZ ;  /* 0x000000185c057824 */ /* 0x000fc600078e02ff */
[----:B------:R0:W2:Y:S04]  /*2140*/  @P3 LDG.E.U16 R70, desc[UR22][R52.64] ;  /* 0x0000001634463981 */ /* 0x0000a8000c1e1500 */
[----:B------:R1:W2:Y:S04]  /*2150*/  @P3 LDG.E.U16 R69, desc[UR22][R44.64] ;  /* 0x000000162c453981 */ /* 0x0002a8000c1e1500 */
[----:B------:R1:W-:Y:S01]  /*2160*/  STL.64 [R1+0x120], R2 ;  /* 0x0001200201007387 */ /* 0x0003e20000100a00 */
[----:B0-----:R-:W-:-:S03]  /*2170*/  IMAD.WIDE R52, R5, 0x2, R34 ;  /* 0x0000000205347825 */ /* 0x001fc600078e0222 */
[----:B------:R0:W2:Y:S01]  /*2180*/  @P3 LDG.E.U16 R83, desc[UR22][R42.64] ;  /* 0x000000162a533981 */ /* 0x0000a2000c1e1500 */
[----:B-1----:R-:W-:-:S03]  /*2190*/  IMAD.WIDE R44, R5, 0x2, R32 ;  /* 0x00000002052c7825 */ /* 0x002fc600078e0220 */
[----:B------:R1:W2:Y:S01]  /*21a0*/  @P3 LDG.E.U16 R82, desc[UR22][R2.64] ;  /* 0x0000001602523981 */ /* 0x0002a2000c1e1500 */
[----:B------:R-:W-:Y:S02]  /*21b0*/  ISETP.GE.U32.AND P3, PT, R4, 0x7fffffd6, PT ;  /* 0x7fffffd60400780c */ /* 0x000fe40003f66070 */
[----:B------:R-:W-:Y:S01]  /*21c0*/  SHF.R.U32.HI R4, RZ, 0xe, R36 ;  /* 0x0000000eff047819 */ /* 0x000fe20000011624 */
[----:B------:R1:W2:Y:S01]  /*21d0*/  @P4 LDG.E.U16 R88, desc[UR22][R52.64] ;  /* 0x0000001634584981 */ /* 0x0002a2000c1e1500 */
[----:B0-----:R-:W-:-:S03]  /*21e0*/  IMAD.WIDE R42, R5, 0x2, R30 ;  /* 0x00000002052a7825 */ /* 0x001fc600078e021e */
[----:B------:R0:W2:Y:S01]  /*21f0*/  @P4 LDG.E.U16 R87, desc[UR22][R44.64] ;  /* 0x000000162c574981 */ /* 0x0000a2000c1e1500 */
[----:B-1----:R-:W-:-:S03]  /*2200*/  IMAD.WIDE R2, R5, 0x2, R28 ;  /* 0x0000000205027825 */ /* 0x002fc600078e021c */
[----:B------:R1:W2:Y:S04]  /*2210*/  @P4 LDG.E.U16 R86, desc[UR22][R42.64] ;  /* 0x000000162a564981 */ /* 0x0002a8000c1e1500 */
[----:B------:R0:W2:Y:S01]  /*2220*/  @P4 LDG.E.U16 R85, desc[UR22][R2.64] ;  /* 0x0000001602554981 */ /* 0x0000a2000c1e1500 */
[----:B------:R-:W-:Y:S01]  /*2230*/  LOP3.LUT P4, RZ, R4, 0x1, RZ, 0xc0, !PT ;  /* 0x0000000104ff7812 */ /* 0x000fe2000788c0ff */
[----:B------:R-:W-:Y:S02]  /*2240*/  IMAD R4, R92, 0x9, RZ ;  /* 0x000000095c047824 */ /* 0x000fe400078e02ff */
[----:B------:R0:W-:Y:S01]  /*2250*/  STL.64 [R1+0x38], R52 ;  /* 0x0000383401007387 */ /* 0x0001e20000100a00 */
[----:B------:R-:W-:-:S03]  /*2260*/  PRMT R41, RZ, 0x7610, R41 ;  /* 0x00007610ff297816 */ /* 0x000fc60000000029 */
[----:B------:R1:W-:Y:S04]  /*2270*/  STL.64 [R1+0x30], R44 ;  /* 0x0000302c01007387 */ /* 0x0003e80000100a00 */
[----:B------:R1:W-:Y:S04]  /*2280*/  STL.64 [R1+0x28], R42 ;  /* 0x0000282a01007387 */ /* 0x0003e80000100a00 */
[----:B------:R1:W-:Y:S01]  /*2290*/  STL.64 [R1+0x20], R2 ;  /* 0x0000200201007387 */ /* 0x0003e20000100a00 */
[----:B0-----:R-:W-:-:S04]  /*22a0*/  IMAD.WIDE R52, R4, 0x2, R34 ;  /* 0x0000000204347825 */ /* 0x001fc800078e0222 */
[C---:B-1----:R-:W-:Y:S01]  /*22b0*/  IMAD.WIDE R44, R4.reuse, 0x2, R32 ;  /* 0x00000002042c7825 */ /* 0x042fe200078e0220 */
[----:B------:R-:W2:Y:S03]  /*22c0*/  @!P0 LDG.E.U16 R41, desc[UR22][R52.64] ;  /* 0x0000001634298981 */ /* 0x000ea6000c1e1500 */
[C---:B------:R-:W-:Y:S01]  /*22d0*/  IMAD.WIDE R42, R4.reuse, 0x2, R30 ;  /* 0x00000002042a7825 */ /* 0x040fe200078e021e */
[----:B------:R-:W3:Y:S03]  /*22e0*/  @!P0 LDG.E.U16 R91, desc[UR22][R44.64] ;  /* 0x000000162c5b8981 */ /* 0x000ee6000c1e1500 */
[----:B------:R-:W-:Y:S01]  /*22f0*/  IMAD.WIDE R2, R4, 0x2, R28 ;  /* 0x0000000204027825 */ /* 0x000fe200078e021c */
[----:B------:R-:W-:Y:S01]  /*2300*/  SHF.R.U32.HI R4, RZ, 0x6, R36 ;  /* 0x00000006ff047819 */ /* 0x000fe20000011624 */
[----:B------:R0:W3:Y:S04]  /*2310*/  @!P0 LDG.E.U16 R90, desc[UR22][R42.64] ;  /* 0x000000162a5a8981 */ /* 0x0000e8000c1e1500 */
[----:B------:R1:W3:Y:S01]  /*2320*/  @!P0 LDG.E.U16 R89, desc[UR22][R2.64] ;  /* 0x0000001602598981 */ /* 0x0002e2000c1e1500 */
[----:B------:R-:W-:Y:S01]  /*2330*/  LOP3.LUT P0, RZ, R4, 0x1, RZ, 0xc0, !PT ;  /* 0x0000000104ff7812 */ /* 0x000fe2000780c0ff */
[----:B------:R-:W-:-:S02]  /*2340*/  IMAD R4, R92, 0x11, RZ ;  /* 0x000000115c047824 */ /* 0x000fc400078e02ff */
[----:B------:R-:W-:Y:S01]  /*2350*/  STL.64 [R1+0x258], R52 ;  /* 0x0002583401007387 */ /* 0x000fe20000100a00 */
[----:B------:R-:W-:-:S03]  /*2360*/  PRMT R40, RZ, 0x7610, R40 ;  /* 0x00007610ff287816 */ /* 0x000fc60000000028 */
[----:B------:R-:W-:Y:S04]  /*2370*/  STL.64 [R1+0x250], R44 ;  /* 0x0002502c01007387 */ /* 0x000fe80000100a00 */
[----:B------:R0:W-:Y:S02]  /*2380*/  STL.64 [R1+0x248], R42 ;  /* 0x0002482a01007387 */ /* 0x0001e40000100a00 */
[----:B0-----:R-:W-:-:S05]  /*2390*/  IMAD.WIDE R42, R4, 0x2, R28 ;  /* 0x00000002042a7825 */ /* 0x001fca00078e021c */
[----:B------:R-:W3:Y:S01]  /*23a0*/  @P4 LDG.E.U16 R40, desc[UR22][R42.64] ;  /* 0x000000162a284981 */ /* 0x000ee2000c1e1500 */
[----:B------:R-:W-:-:S03]  /*23b0*/  IMAD.WIDE R52, R4, 0x2, R32 ;  /* 0x0000000204347825 */ /* 0x000fc600078e0220 */
[----:B------:R1:W-:Y:S01]  /*23c0*/  STL.64 [R1+0x240], R2 ;  /* 0x0002400201007387 */ /* 0x0003e20000100a00 */
[----:B------:R-:W-:-:S03]  /*23d0*/  IMAD.WIDE R44, R4, 0x2, R30 ;  /* 0x00000002042c7825 */ /* 0x000fc600078e021e */
[----:B------:R0:W4:Y:S04]  /*23e0*/  @P4 LDG.E.U16 R80, desc[UR22][R52.64] ;  /* 0x0000001634504981 */ /* 0x000128000c1e1500 */
[----:B------:R0:W4:Y:S01]  /*23f0*/  @P4 LDG.E.U16 R79, desc[UR22][R44.64] ;  /* 0x000000162c4f4981 */ /* 0x000122000c1e1500 */
[----:B-1----:R-:W-:-:S04]  /*2400*/  IMAD.WIDE R2, R4, 0x2, R34 ;  /* 0x0000000204027825 */ /* 0x002fc800078e0222 */
[----:B------:R-:W-:Y:S01]  /*2410*/  VIADD R4, R84, 0xfffffffc ;  /* 0xfffffffc54047836 */ /* 0x000fe20000000000 */
[----:B------:R1:W-:Y:S04]  /*2420*/  STL.64 [R1+0x118], R2 ;  /* 0x0001180201007387 */ /* 0x0003e80000100a00 */
[----:B------:R0:W-:Y:S04]  /*2430*/  STL.64 [R1+0x110], R52 ;  /* 0x0001103401007387 */ /* 0x0001e80000100a00 */
[----:B------:R-:W4:Y:S01]  /*2440*/  @P4 LDG.E.U16 R81, desc[UR22][R2.64] ;  /* 0x0000001602514981 */ /* 0x000f22000c1e1500 */
[----:B------:R-:W-:Y:S01]  /*2450*/  ISETP.GE.U32.AND P4, PT, R4, 0x7fffffdd, PT ;  /* 0x7fffffdd0400780c */ /* 0x000fe20003f86070 */
[----:B------:R-:W-:Y:S01]  /*2460*/  IMAD R4, R92, 0x19, RZ ;  /* 0x000000195c047824 */ /* 0x000fe200078e02ff */
[----:B------:R-:W-:-:S02]  /*2470*/  PRMT R38, RZ, 0x7610, R38 ;  /* 0x00007610ff267816 */ /* 0x000fc40000000026 */
[----:B------:R-:W-:Y:S01]  /*2480*/  PRMT R39, RZ, 0x7610, R39 ;  /* 0x00007610ff277816 */ /* 0x000fe20000000027 */
[----:B-1----:R-:W4:Y:S04]  /*2490*/  LDL.LU.64 R2, [R1+0x6f0] ;  /* 0x0006f00001027983 */ /* 0x002f280000300a00 */
[----:B------:R1:W-:Y:S04]  /*24a0*/  STL.64 [R1+0x108], R44 ;  /* 0x0001082c01007387 */ /* 0x0003e80000100a00 */
[----:B------:R1:W-:Y:S01]  /*24b0*/  STL.64 [R1+0x100], R42 ;  /* 0x0001002a01007387 */ /* 0x0003e20000100a00 */
[----:B0-----:R-:W-:Y:S01]  /*24c0*/  IMAD.WIDE R52, R4, 0x2, R30 ;  /* 0x0000000204347825 */ /* 0x001fe200078e021e */
[----:B------:R-:W-:-:S02]  /*24d0*/  PRMT R54, RZ, 0x7610, R54 ;  /* 0x00007610ff367816 */ /* 0x000fc40000000036 */
[----:B------:R-:W-:Y:S02]  /*24e0*/  PRMT R55, RZ, 0x7610, R55 ;  /* 0x00007610ff377816 */ /* 0x000fe40000000037 */
[----:B------:R0:W4:Y:S01]  /*24f0*/  @P0 LDG.E.U16 R39, desc[UR22][R52.64] ;  /* 0x0000001634270981 */ /* 0x000122000c1e1500 */
[----:B-1----:R-:W-:-:S04]  /*2500*/  IMAD.WIDE R44, R4, 0x2, R34 ;  /* 0x00000002042c7825 */ /* 0x002fc800078e0222 */
[C---:B------:R-:W-:Y:S01]  /*2510*/  IMAD.WIDE R42, R4.reuse, 0x2, R32 ;  /* 0x00000002042a7825 */ /* 0x040fe200078e0220 */
[----:B------:R-:W4:Y:S04]  /*2520*/  @P0 LDG.E.U16 R55, desc[UR22][R44.64] ;  /* 0x000000162c370981 */ /* 0x000f28000c1e1500 */
[----:B------:R-:W4:Y:S04]  /*2530*/  @P0 LDG.E.U16 R54, desc[UR22][R42.64] ;  /* 0x000000162a360981 */ /* 0x000f28000c1e1500 */
[----:B--2---:R-:W-:Y:S04]  /*2540*/  STL [R1+0x40], R41 ;  /* 0x0000402901007387 */ /* 0x004fe80000100800 */
[----:B---3--:R1:W-:Y:S02]  /*2550*/  STL [R1+0x54], R40 ;  /* 0x0000542801007387 */ /* 0x0083e40000100800 */
[----:B-1----:R-:W-:-:S05]  /*2560*/  IMAD.WIDE R40, R4, 0x2, R28 ;  /* 0x0000000204287825 */ /* 0x002fca00078e021c */
[----:B------:R1:W2:Y:S04]  /*2570*/  @P0 LDG.E.U16 R38, desc[UR22][R40.64] ;  /* 0x0000001628260981 */ /* 0x0002a8000c1e1500 */
[----:B------:R3:W-:Y:S04]  /*2580*/  STL.64 [R1+0x18], R44 ;  /* 0x0000182c01007387 */ /* 0x0007e80000100a00 */
[----:B------:R0:W-:Y:S01]  /*2590*/  STL.64 [R1+0x10], R42 ;  /* 0x0000102a01007387 */ /* 0x0001e20000100a00 */
[----:B------:R-:W-:-:S03]  /*25a0*/  PRMT R56, RZ, 0x7610, R56 ;  /* 0x00007610ff387816 */ /* 0x000fc60000000038 */
[----:B---3--:R-:W3:Y:S04]  /*25b0*/  LDL.LU.64 R44, [R1+0x6e8] ;  /* 0x0006e800012c7983 */ /* 0x008ee80000300a00 */
[----:B------:R1:W-:Y:S04]  /*25c0*/  STL.64 [R1+0x8], R52 ;  /* 0x0000083401007387 */ /* 0x0003e80000100a00 */
[----:B0-----:R-:W3:Y:S01]  /*25d0*/  LDL.LU.64 R42, [R1+0x6e0] ;  /* 0x0006e000012a7983 */ /* 0x001ee20000300a00 */
[----:B------:R-:W-:-:S03]  /*25e0*/  PRMT R57, RZ, 0x7610, R57 ;  /* 0x00007610ff397816 */ /* 0x000fc60000000039 */
[----:B------:R0:W-:Y:S01]  /*25f0*/  STL.64 [R1], R40 ;  /* 0x0000002801007387 */ /* 0x0001e20000100a00 */
[----:B------:R-:W-:Y:S02]  /*2600*/  PRMT R50, RZ, 0x7610, R50 ;  /* 0x00007610ff327816 */ /* 0x000fe40000000032 */
[----:B------:R-:W-:Y:S01]  /*2610*/  PRMT R51, RZ, 0x7610, R51 ;  /* 0x00007610ff337816 */ /* 0x000fe20000000033 */
[----:B-1----:R-:W-:-:S05]  /*2620*/  IMAD.WIDE R52, R92, 0x2, R28 ;  /* 0x000000025c347825 */ /* 0x002fca00078e021c */
[----:B------:R-:W3:Y:S01]  /*2630*/  @!P5 LDG.E.U16 R50, desc[UR22][R52.64] ;  /* 0x000000163432d981 */ /* 0x000ee2000c1e1500 */
[----:B0-----:R-:W-:-:S05]  /*2640*/  IMAD.WIDE R40, R92, 0x2, R34 ;  /* 0x000000025c287825 */ /* 0x001fca00078e0222 */
[----:B------:R-:W3:Y:S04]  /*2650*/  @!P5 LDG.E.U16 R57, desc[UR22][R40.64] ;  /* 0x000000162839d981 */ /* 0x000ee8000c1e1500 */
[----:B--2---:R-:W-:Y:S04]  /*2660*/  STL [R1+0x44], R38 ;  /* 0x0000442601007387 */ /* 0x004fe80000100800 */
[----:B----4-:R0:W-:Y:S04]  /*2670*/  STL [R1+0x48], R39 ;  /* 0x0000482701007387 */ /* 0x0101e80000100800 */
[----:B------:R-:W-:Y:S04]  /*2680*/  STL [R1+0x4c], R54 ;  /* 0x00004c3601007387 */ /* 0x000fe80000100800 */
[----:B------:R1:W-:Y:S01]  /*2690*/  STL [R1+0x50], R55 ;  /* 0x0000503701007387 */ /* 0x0003e20000100800 */
[----:B0-----:R-:W-:-:S05]  /*26a0*/  IMAD.WIDE R38, R92, 0x2, R32 ;  /* 0x000000025c267825 */ /* 0x001fca00078e0220 */
[----:B------:R-:W2:Y:S01]  /*26b0*/  @!P5 LDG.E.U16 R56, desc[UR22][R38.64] ;  /* 0x000000162638d981 */ /* 0x000ea2000c1e1500 */
[----:B-1----:R-:W-:-:S05]  /*26c0*/  IMAD.WIDE R54, R92, 0x2, R30 ;  /* 0x000000025c367825 */ /* 0x002fca00078e021e */
[----:B------:R0:W4:Y:S01]  /*26d0*/  @!P5 LDG.E.U16 R51, desc[UR22][R54.64] ;  /* 0x000000163633d981 */ /* 0x000122000c1e1500 */
[----:B------:R-:W-:-:S05]  /*26e0*/  VIADD R4, R84, 0xfffffff4 ;  /* 0xfffffff454047836 */ /* 0x000fca0000000000 */
[----:B------:R-:W-:Y:S01]  /*26f0*/  ISETP.GE.U32.AND P0, PT, R4, 0x7fffffd5, PT ;  /* 0x7fffffd50400780c */ /* 0x000fe20003f06070 */
[----:B------:R-:W-:Y:S01]  /*2700*/  VIADD R4, R84, 0xfffffffb ;  /* 0xfffffffb54047836 */ /* 0x000fe20000000000 */
[----:B------:R1:W-:Y:S04]  /*2710*/  STL.64 [R1+0x318], R40 ;  /* 0x0003182801007387 */ /* 0x0003e80000100a00 */
[----:B------:R0:W-:Y:S01]  /*2720*/  STL.64 [R1+0x310], R38 ;  /* 0x0003102601007387 */ /* 0x0001e20000100a00 */
[----:B------:R-:W-:Y:S01]  /*2730*/  ISETP.GE.U32.AND P5, PT, R4, 0x7fffffdc, PT ;  /* 0x7fffffdc0400780c */ /* 0x000fe20003fa6070 */
[----:B------:R-:W-:Y:S01]  /*2740*/  IMAD.SHL.U32 R4, R92, 0x2, RZ ;  /* 0x000000025c047824 */ /* 0x000fe200078e00ff */
[----:B------:R-:W-:Y:S01]  /*2750*/  PRMT R58, RZ, 0x7610, R58 ;  /* 0x00007610ff3a7816 */ /* 0x000fe2000000003a */
[----:B-1----:R-:W4:Y:S04]  /*2760*/  LDL.LU.64 R40, [R1+0x6d8] ;  /* 0x0006d80001287983 */ /* 0x002f280000300a00 */
[----:B------:R1:W-:Y:S04]  /*2770*/  STL.64 [R1+0x308], R54 ;  /* 0x0003083601007387 */ /* 0x0003e80000100a00 */
[----:B0-----:R-:W4:Y:S01]  /*2780*/  LDL.LU.64 R38, [R1+0x6d0] ;  /* 0x0006d00001267983 */ /* 0x001f220000300a00 */
[----:B------:R-:W-:-:S03]  /*2790*/  PRMT R59, RZ, 0x7610, R59 ;  /* 0x00007610ff3b7816 */ /* 0x000fc6000000003b */
[----:B------:R0:W-:Y:S01]  /*27a0*/  STL.64 [R1+0x300], R52 ;  /* 0x0003003401007387 */ /* 0x0001e20000100a00 */
[----:B------:R-:W-:Y:S01]  /*27b0*/  PRMT R24, RZ, 0x7610, R24 ;  /* 0x00007610ff187816 */ /* 0x000fe20000000018 */
[----:B-1----:R-:W-:Y:S01]  /*27c0*/  IMAD.WIDE R54, R4, 0x2, R32 ;  /* 0x0000000204367825 */ /* 0x002fe200078e0220 */
[----:B------:R-:W-:-:S04]  /*27d0*/  PRMT R25, RZ, 0x7610, R25 ;  /* 0x00007610ff197816 */ /* 0x000fc80000000019 */
[----:B------:R-:W4:Y:S01]  /*27e0*/  @!P6 LDG.E.U16 R58, desc[UR22][R54.64] ;  /* 0x00000016363ae981 */ /* 0x000f22000c1e1500 */
[----:B0-----:R-:W-:-:S05]  /*27f0*/  IMAD.WIDE R52, R4, 0x2, R34 ;  /* 0x0000000204347825 */ /* 0x001fca00078e0222 */
[----:B------:R-:W4:Y:S04]  /*2800*/  @!P6 LDG.E.U16 R59, desc[UR22][R52.64] ;  /* 0x00000016343be981 */ /* 0x000f28000c1e1500 */
[----:B--2---:R-:W-:Y:S04]  /*2810*/  STL [R1+0x70], R56 ;  /* 0x0000703801007387 */ /* 0x004fe80000100800 */
[----:B---3--:R0:W-:Y:S04]  /*2820*/  STL [R1+0x74], R57 ;  /* 0x0000743901007387 */ /* 0x0081e80000100800 */
[----:B------:R-:W-:Y:S04]  /*2830*/  STL [R1+0x68], R50 ;  /* 0x0000683201007387 */ /* 0x000fe80000100800 */
[----:B----4-:R1:W-:Y:S01]  /*2840*/  STL [R1+0x6c], R51 ;  /* 0x00006c3301007387 */ /* 0x0103e20000100800 */
[----:B0-----:R-:W-:-:S05]  /*2850*/  IMAD.WIDE R56, R4, 0x2, R30 ;  /* 0x0000000204387825 */ /* 0x001fca00078e021e */
[----:B------:R0:W2:Y:S01]  /*2860*/  @!P6 LDG.E.U16 R25, desc[UR22][R56.64] ;  /* 0x000000163819e981 */ /* 0x0000a2000c1e1500 */
[----:B-1----:R-:W-:-:S05]  /*2870*/  IMAD.WIDE R50, R4, 0x2, R28 ;  /* 0x0000000204327825 */ /* 0x002fca00078e021c */
[----:B------:R1:W3:Y:S01]  /*2880*/  @!P6 LDG.E.U16 R24, desc[UR22][R50.64] ;  /* 0x000000163218e981 */ /* 0x0002e2000c1e1500 */
[----:B------:R-:W-:-:S03]  /*2890*/  SHF.R.U32.HI R4, RZ, 0xd, R36 ;  /* 0x0000000dff047819 */ /* 0x000fc60000011624 */
[----:B------:R4:W-:Y:S01]  /*28a0*/  STL.64 [R1+0x2f8], R52 ;  /* 0x0002f83401007387 */ /* 0x0009e20000100a00 */
[----:B------:R-:W-:-:S03]  /*28b0*/  LOP3.LUT P6, RZ, R4, 0x1, RZ, 0xc0, !PT ;  /* 0x0000000104ff7812 */ /* 0x000fc600078cc0ff */
[----:B------:R0:W-:Y:S01]  /*28c0*/  STL.64 [R1+0x2f0], R54 ;  /* 0x0002f03601007387 */ /* 0x0001e20000100a00 */
[----:B------:R-:W-:Y:S01]  /*28d0*/  IMAD R4, R92, 0xa, RZ ;  /* 0x0000000a5c047824 */ /* 0x000fe200078e02ff */
[----:B------:R-:W-:Y:S02]  /*28e0*/  PRMT R60, RZ, 0x7610, R60 ;  /* 0x00007610ff3c7816 */ /* 0x000fe4000000003c */
[----:B----4-:R-:W4:Y:S04]  /*28f0*/  LDL.LU.64 R52, [R1+0x6c8] ;  /* 0x0006c80001347983 */ /* 0x010f280000300a00 */
[----:B------:R1:W-:Y:S04]  /*2900*/  STL.64 [R1+0x2e8], R56 ;  /* 0x0002e83801007387 */ /* 0x0003e80000100a00 */
[----:B0-----:R-:W4:Y:S01]  /*2910*/  LDL.LU.64 R54, [R1+0x6c0] ;  /* 0x0006c00001367983 */ /* 0x001f220000300a00 */
[----:B------:R-:W-:-:S03]  /*2920*/  PRMT R61, RZ, 0x7610, R61 ;  /* 0x00007610ff3d7816 */ /* 0x000fc6000000003d */
[----:B------:R0:W-:Y:S01]  /*2930*/  STL.64 [R1+0x2e0], R50 ;  /* 0x0002e03201007387 */ /* 0x0001e20000100a00 */
[----:B------:R-:W-:-:S03]  /*2940*/  PRMT R22, RZ, 0x7610, R22 ;  /* 0x00007610ff167816 */ /* 0x000fc60000000016 */
[----:B------:R-:W-:Y:S01]  /*2950*/  STL [R1+0x60], R58 ;  /* 0x0000603a01007387 */ /* 0x000fe20000100800 */
[----:B-1----:R-:W-:-:S03]  /*2960*/  IMAD.WIDE R56, R4, 0x2, R32 ;  /* 0x0000000204387825 */ /* 0x002fc600078e0220 */
[----:B------:R1:W-:Y:S01]  /*2970*/  STL [R1+0x64], R59 ;  /* 0x0000643b01007387 */ /* 0x0003e20000100800 */
[----:B------:R-:W-:Y:S01]  /*2980*/  PRMT R23, RZ, 0x7610, R23 ;  /* 0x00007610ff177816 */ /* 0x000fe20000000017 */
[C---:B0-----:R-:W-:Y:S02]  /*2990*/  IMAD.WIDE R50, R4.reuse, 0x2, R34 ;  /* 0x0000000204327825 */ /* 0x041fe400078e0222 */
[----:B------:R-:W4:Y:S04]  /*29a0*/  @!P3 LDG.E.U16 R60, desc[UR22][R56.64] ;  /* 0x00000016383cb981 */ /* 0x000f28000c1e1500 */
[----:B------:R-:W4:Y:S01]  /*29b0*/  @!P3 LDG.E.U16 R61, desc[UR22][R50.64] ;  /* 0x00000016323db981 */ /* 0x000f22000c1e1500 */
[----:B-1----:R-:W-:-:S05]  /*29c0*/  IMAD.WIDE R58, R4, 0x2, R30 ;  /* 0x00000002043a7825 */ /* 0x002fca00078e021e */
[----:B------:R0:W4:Y:S04]  /*29d0*/  @!P3 LDG.E.U16 R23, desc[UR22][R58.64] ;  /* 0x000000163a17b981 */ /* 0x000128000c1e1500 */
[----:B---3--:R-:W-:Y:S04]  /*29e0*/  STL [R1+0x58], R24 ;  /* 0x0000581801007387 */ /* 0x008fe80000100800 */
[----:B--2---:R1:W-:Y:S02]  /*29f0*/  STL [R1+0x5c], R25 ;  /* 0x00005c1901007387 */ /* 0x0043e40000100800 */
[----:B-1----:R-:W-:-:S05]  /*2a00*/  IMAD.WIDE R24, R4, 0x2, R28 ;  /* 0x0000000204187825 */ /* 0x002fca00078e021c */
[----:B------:R1:W2:Y:S01]  /*2a10*/  @!P3 LDG.E.U16 R22, desc[UR22][R24.64] ;  /* 0x000000161816b981 */ /* 0x0002a2000c1e1500 */
[----:B------:R-:W-:-:S03]  /*2a20*/  SHF.R.U32.HI R4, RZ, 0x5, R36 ;  /* 0x00000005ff047819 */ /* 0x000fc60000011624 */
[----:B------:R3:W-:Y:S04]  /*2a30*/  STL.64 [R1+0x238], R50 ;  /* 0x0002383201007387 */ /* 0x0007e80000100a00 */
[----:B------:R0:W-:Y:S01]  /*2a40*/  STL.64 [R1+0x230], R56 ;  /* 0x0002303801007387 */ /* 0x0001e20000100a00 */
[----:B------:R-:W-:Y:S01]  /*2a50*/  LOP3.LUT P3, RZ, R4, 0x1, RZ, 0xc0, !PT ;  /* 0x0000000104ff7812 */ /* 0x000fe2000786c0ff */
[----:B------:R-:W-:Y:S02]  /*2a60*/  IMAD R4, R92, 0x12, RZ ;  /* 0x000000125c047824 */ /* 0x000fe400078e02ff */
[----:B---3--:R-:W3:Y:S04]  /*2a70*/  LDL.LU.64 R50, [R1+0x6b8] ;  /* 0x0006b80001327983 */ /* 0x008ee80000300a00 */
[----:B------:R1:W-:Y:S04]  /*2a80*/  STL.64 [R1+0x228], R58 ;  /* 0x0002283a01007387 */ /* 0x0003e80000100a00 */
[----:B0-----:R-:W3:Y:S04]  /*2a90*/  LDL.LU.64 R56, [R1+0x6b0] ;  /* 0x0006b00001387983 */ /* 0x001ee80000300a00 */
[----:B------:R-:W-:Y:S01]  /*2aa0*/  STL.64 [R1+0x220], R24 ;  /* 0x0002201801007387 */ /* 0x000fe20000100a00 */
[----:B------:R-:W-:-:S03]  /*2ab0*/  PRMT R20, RZ, 0x7610, R20 ;  /* 0x00007610ff147816 */ /* 0x000fc60000000014 */
[----:B----4-:R-:W-:Y:S04]  /*2ac0*/  STL [R1+0x160], R60 ;  /* 0x0001603c01007387 */ /* 0x010fe80000100800 */
[----:B------:R0:W-:Y:S01]  /*2ad0*/  STL [R1+0x164], R61 ;  /* 0x0001643d01007387 */ /* 0x0001e20000100800 */
[----:B------:R-:W-:Y:S01]  /*2ae0*/  PRMT R26, RZ, 0x7610, R26 ;  /* 0x00007610ff1a7816 */ /* 0x000fe2000000001a */
[C---:B-1----:R-:W-:Y:S01]  /*2af0*/  IMAD.WIDE R58, R4.reuse, 0x2, R32 ;  /* 0x00000002043a7825 */ /* 0x042fe200078e0220 */
[----:B------:R-:W-:Y:S02]  /*2b00*/  PRMT R27, RZ, 0x7610, R27 ;  /* 0x00007610ff1b7816 */ /* 0x000fe4000000001b */
[----:B------:R-:W-:Y:S02]  /*2b10*/  PRMT R21, RZ, 0x7610, R21 ;  /* 0x00007610ff157816 */ /* 0x000fe40000000015 */
[----:B------:R-:W4:Y:S01]  /*2b20*/  @P6 LDG.E.U16 R26, desc[UR22][R58.64] ;  /* 0x000000163a1a6981 */ /* 0x000f22000c1e1500 */
[----:B0-----:R-:W-:-:S04]  /*2b30*/  IMAD.WIDE R60, R4, 0x2, R34 ;  /* 0x00000002043c7825 */ /* 0x001fc800078e0222 */
[C---:B------:R-:W-:Y:S01]  /*2b40*/  IMAD.WIDE R24, R4.reuse, 0x2, R30 ;  /* 0x0000000204187825 */ /* 0x040fe200078e021e */
[----:B------:R-:W3:Y:S04]  /*2b50*/  @P6 LDG.E.U16 R27, desc[UR22][R60.64] ;  /* 0x000000163c1b6981 */ /* 0x000ee8000c1e1500 */
[----:B------:R0:W3:Y:S04]  /*2b60*/  @P6 LDG.E.U16 R21, desc[UR22][R24.64] ;  /* 0x0000001618156981 */ /* 0x0000e8000c1e1500 */
[----:B--2---:R-:W-:Y:S04]  /*2b70*/  STL [R1+0x158], R22 ;  /* 0x0001581601007387 */ /* 0x004fe80000100800 */
[----:B------:R1:W-:Y:S02]  /*2b80*/  STL [R1+0x15c], R23 ;  /* 0x00015c1701007387 */ /* 0x0003e40000100800 */
[----:B-1----:R-:W-:-:S05]  /*2b90*/  IMAD.WIDE R22, R4, 0x2, R28 ;  /* 0x0000000204167825 */ /* 0x002fca00078e021c */
[----:B------:R-:W2:Y:S04]  /*2ba0*/  @P6 LDG.E.U16 R20, desc[UR22][R22.64] ;  /* 0x0000001616146981 */ /* 0x000ea8000c1e1500 */
[----:B------:R-:W-:Y:S04]  /*2bb0*/  STL.64 [R1+0xf8], R60 ;  /* 0x0000f83c01007387 */ /* 0x000fe80000100a00 */
[----:B------:R-:W-:Y:S04]  /*2bc0*/  STL.64 [R1+0xf0], R58 ;  /* 0x0000f03a01007387 */ /* 0x000fe80000100a00 */
[----:B------:R-:W-:Y:S04]  /*2bd0*/  STL.64 [R1+0xe8], R24 ;  /* 0x0000e81801007387 */ /* 0x000fe80000100a00 */
[----:B------:R-:W-:Y:S01]  /*2be0*/  STL.64 [R1+0xe0], R22 ;  /* 0x0000e01601007387 */ /* 0x000fe20000100a00 */
[----:B------:R-:W-:-:S02]  /*2bf0*/  PRMT R49, RZ, 0x7610, R49 ;  /* 0x00007610ff317816 */ /* 0x000fc40000000031 */
[----:B------:R-:W-:Y:S02]  /*2c00*/  PRMT R48, RZ, 0x7610, R48 ;  /* 0x00007610ff307816 */ /* 0x000fe40000000030 */
[----:B------:R-:W-:Y:S02]  /*2c10*/  PRMT R46, RZ, 0x7610, R46 ;  /* 0x00007610ff2e7816 */ /* 0x000fe4000000002e */
[----:B------:R-:W-:Y:S01]  /*2c20*/  PRMT R47, RZ, 0x7610, R47 ;  /* 0x00007610ff2f7816 */ /* 0x000fe2000000002f */
[----:B--2---:R1:W-:Y:S04]  /*2c30*/  STL [R1+0x148], R20 ;  /* 0x0001481401007387 */ /* 0x0043e80000100800 */
[----:B----4-:R-:W-:Y:S01]  /*2c40*/  STL [R1+0x150], R26 ;  /* 0x0001501a01007387 */ /* 0x010fe20000100800 */
[----:B-1----:R-:W-:-:S03]  /*2c50*/  IMAD R20, R92, 0x1a, RZ ;  /* 0x0000001a5c147824 */ /* 0x002fc600078e02ff */
[----:B---3--:R1:W-:Y:S01]  /*2c60*/  STL [R1+0x154], R27 ;  /* 0x0001541b01007387 */ /* 0x0083e20000100800 */
[----:B0-----:R-:W-:-:S03]  /*2c70*/  IMAD.WIDE R24, R20, 0x2, R32 ;  /* 0x0000000214187825 */ /* 0x001fc600078e0220 */
[----:B------:R0:W-:Y:S01]  /*2c80*/  STL [R1+0x14c], R21 ;  /* 0x00014c1501007387 */ /* 0x0001e20000100800 */
[----:B------:R-:W-:-:S03]  /*2c90*/  IMAD.WIDE R22, R20, 0x2, R30 ;  /* 0x0000000214167825 */ /* 0x000fc600078e021e */
[----:B------:R-:W2:Y:S01]  /*2ca0*/  @P3 LDG.E.U16 R48, desc[UR22][R24.64] ;  /* 0x0000001618303981 */ /* 0x000ea2000c1e1500 */
[----:B-1----:R-:W-:-:S03]  /*2cb0*/  IMAD.WIDE R26, R20, 0x2, R34 ;  /* 0x00000002141a7825 */ /* 0x002fc600078e0222 */
[----:B------:R-:W3:Y:S01]  /*2cc0*/  @P3 LDG.E.U16 R47, desc[UR22][R22.64] ;  /* 0x00000016162f3981 */ /* 0x000ee2000c1e1500 */
[----:B0-----:R-:W-:-:S03]  /*2cd0*/  IMAD.WIDE R20, R20, 0x2, R28 ;  /* 0x0000000214147825 */ /* 0x001fc600078e021c */
[----:B------:R-:W4:Y:S04]  /*2ce0*/  @P3 LDG.E.U16 R49, desc[UR22][R26.64] ;  /* 0x000000161a313981 */ /* 0x000f28000c1e1500 */
[----:B------:R-:W2:Y:S04]  /*2cf0*/  @P3 LDG.E.U16 R46, desc[UR22][R20.64] ;  /* 0x00000016142e3981 */ /* 0x000ea8000c1e1500 */
[----:B------:R-:W-:Y:S04]  /*2d00*/  STL [R1+0x560], R26 ;  /* 0x0005601a01007387 */ /* 0x000fe80000100800 */
        /* <DEDUP_REMOVED lines=13> */
[----:B------:R-:W-:Y:S01]  /*2de0*/  STL [R1+0x58c], R22 ;  /* 0x00058c1601007387 */ /* 0x000fe20000100800 */
[----:B------:R-:W-:-:S03]  /*2df0*/  VIADD R4, R84, 0xfffffff3 ;  /* 0xfffffff354047836 */ /* 0x000fc60000000000 */
[----:B------:R-:W-:Y:S04]  /*2e00*/  STL [R1+0x5a8], R22 ;  /* 0x0005a81601007387 */ /* 0x000fe80000100800 */
[----:B------:R-:W-:Y:S04]  /*2e10*/  STL [R1+0x5c4], R22 ;  /* 0x0005c41601007387 */ /* 0x000fe80000100800 */
[----:B------:R-:W-:Y:S04]  /*2e20*/  STL [R1+0x628], R22 ;  /* 0x0006281601007387 */ /* 0x000fe80000100800 */
[----:B------:R-:W-:Y:S04]  /*2e30*/  STL [R1+0x56c], R23 ;  /* 0x00056c1701007387 */ /* 0x000fe80000100800 */
[----:B------:R-:W-:Y:S01]  /*2e40*/  STL [R1+0x590], R23 ;  /* 0x0005901701007387 */ /* 0x000fe20000100800 */
[----:B------:R-:W-:-:S03]  /*2e50*/  ISETP.GE.U32.AND P6, PT, R4, 0x7fffffd4, PT ;  /* 0x7fffffd40400780c */ /* 0x000fc60003fc6070 */
        /* <DEDUP_REMOVED lines=9> */
[----:B------:R-:W-:-:S03]  /*2ef0*/  IMAD R4, R92, 0x3, RZ ;  /* 0x000000035c047824 */ /* 0x000fc600078e02ff */
[----:B------:R-:W-:Y:S01]  /*2f00*/  STL [R1+0x630], R20 ;  /* 0x0006301401007387 */ /* 0x000fe20000100800 */
[----:B------:R-:W-:Y:S01]  /*2f10*/  PRMT R62, RZ, 0x7610, R62 ;  /* 0x00007610ff3e7816 */ /* 0x000fe2000000003e */
[C---:B------:R-:W-:Y:S01]  /*2f20*/  IMAD.WIDE R58, R4.reuse, 0x2, R32 ;  /* 0x00000002043a7825 */ /* 0x040fe200078e0220 */
[----:B------:R-:W-:Y:S02]  /*2f30*/  PRMT R63, RZ, 0x7610, R63 ;  /* 0x00007610ff3f7816 */ /* 0x000fe4000000003f */
[----:B------:R-:W-:Y:S01]  /*2f40*/  PRMT R16, RZ, 0x7610, R16 ;  /* 0x00007610ff107816 */ /* 0x000fe20000000010 */
[C---:B------:R-:W-:Y:S01]  /*2f50*/  IMAD.WIDE R60, R4.reuse, 0x2, R30 ;  /* 0x00000002043c7825 */ /* 0x040fe200078e021e */
[----:B------:R-:W-:Y:S01]  /*2f60*/  PRMT R17, RZ, 0x7610, R17 ;  /* 0x00007610ff117816 */ /* 0x000fe20000000011 */
[----:B------:R-:W3:Y:S05]  /*2f70*/  @!P4 LDG.E.U16 R62, desc[UR22][R58.64] ;  /* 0x000000163a3ec981 */ /* 0x000eea000c1e1500 */
[----:B------:R0:W3:Y:S04]  /*2f80*/  @!P4 LDG.E.U16 R17, desc[UR22][R60.64] ;  /* 0x000000163c11c981 */ /* 0x0000e8000c1e1500 */
[----:B----4-:R-:W-:Y:S04]  /*2f90*/  STL [R1+0x144], R49 ;  /* 0x0001443101007387 */ /* 0x010fe80000100800 */
[----:B------:R-:W-:Y:S04]  /*2fa0*/  STL [R1+0x574], R21 ;  /* 0x0005741501007387 */ /* 0x000fe80000100800 */
[----:B------:R-:W-:Y:S04]  /*2fb0*/  STL [R1+0x5b4], R21 ;  /* 0x0005b41501007387 */ /* 0x000fe80000100800 */
[----:B------:R-:W-:Y:S04]  /*2fc0*/  STL [R1+0x5d0], R21 ;  /* 0x0005d01501007387 */ /* 0x000fe80000100800 */
[----:B------:R-:W-:Y:S04]  /*2fd0*/  STL [R1+0x634], R21 ;  /* 0x0006341501007387 */ /* 0x000fe80000100800 */
[----:B--2---:R1:W-:Y:S04]  /*2fe0*/  STL [R1+0x140], R48 ;  /* 0x0001403001007387 */ /* 0x0043e80000100800 */
[----:B------:R-:W-:Y:S04]  /*2ff0*/  STL [R1+0x78], R46 ;  /* 0x0000782e01007387 */ /* 0x000fe80000100800 */
[----:B---3--:R2:W-:Y:S01]  /*3000*/  STL [R1+0x7c], R47 ;  /* 0x00007c2f01007387 */ /* 0x0085e20000100800 */
[----:B-1----:R-:W-:-:S05]  /*3010*/  IMAD.WIDE R48, R4, 0x2, R34 ;  /* 0x0000000204307825 */ /* 0x002fca00078e0222 */
[----:B------:R-:W3:Y:S01]  /*3020*/  @!P4 LDG.E.U16 R63, desc[UR22][R48.64] ;  /* 0x00000016303fc981 */ /* 0x000ee2000c1e1500 */
[----:B--2---:R-:W-:-:S05]  /*3030*/  IMAD.WIDE R46, R4, 0x2, R28 ;  /* 0x00000002042e7825 */ /* 0x004fca00078e021c */
[----:B------:R1:W2:Y:S01]  /*3040*/  @!P4 LDG.E.U16 R16, desc[UR22][R46.64] ;  /* 0x000000162e10c981 */ /* 0x0002a2000c1e1500 */
        /* <DEDUP_REMOVED lines=17> */
[----:B------:R-:W-:Y:S04]  /*3160*/  STL [R1+0x370], R62 ;  /* 0x0003703e01007387 */ /* 0x000fe80000100800 */
[----:B---3--:R0:W-:Y:S04]  /*3170*/  STL [R1+0x374], R63 ;  /* 0x0003743f01007387 */ /* 0x0081e80000100800 */
[----:B--2---:R-:W-:Y:S01]  /*3180*/  STL [R1+0x368], R16 ;  /* 0x0003681001007387 */ /* 0x004fe20000100800 */
[----:B0-----:R-:W-:-:S03]  /*3190*/  IMAD.WIDE R62, R4, 0x2, R30 ;  /* 0x00000002043e7825 */ /* 0x001fc600078e021e */
[----:B------:R0:W-:Y:S04]  /*31a0*/  STL [R1+0x36c], R17 ;  /* 0x00036c1101007387 */ /* 0x0001e80000100800 */
[----:B------:R1:W2:Y:S01]  /*31b0*/  @!P0 LDG.E.U16 R15, desc[UR22][R62.64] ;  /* 0x000000163e0f8981 */ /* 0x0002a2000c1e1500 */
[----:B0-----:R-:W-:-:S05]  /*31c0*/  IMAD.WIDE R16, R4, 0x2, R28 ;  /* 0x0000000204107825 */ /* 0x001fca00078e021c */
[----:B------:R0:W3:Y:S01]  /*31d0*/  @!P0 LDG.E.U16 R14, desc[UR22][R16.64] ;  /* 0x00000016100e8981 */ /* 0x0000e2000c1e1500 */
[----:B------:R-:W-:-:S03]  /*31e0*/  SHF.R.U32.HI R4, RZ, 0x4, R36 ;  /* 0x00000004ff047819 */ /* 0x000fc60000011624 */
[----:B------:R0:W-:Y:S04]  /*31f0*/  STL.64 [R1+0x218], R46 ;  /* 0x0002182e01007387 */ /* 0x0001e80000100a00 */
[----:B------:R1:W-:Y:S01]  /*3200*/  STL.64 [R1+0x210], R60 ;  /* 0x0002103c01007387 */ /* 0x0003e20000100a00 */
[----:B------:R-:W-:Y:S01]  /*3210*/  LOP3.LUT P0, RZ, R4, 0x1, RZ, 0xc0, !PT ;  /* 0x0000000104ff7812 */ /* 0x000fe2000780c0ff */
[----:B------:R-:W-:Y:S02]  /*3220*/  IMAD R4, R92, 0x13, RZ ;  /* 0x000000135c047824 */ /* 0x000fe400078e02ff */
[----:B0-----:R-:W2:Y:S04]  /*3230*/  LDL.LU.64 R46, [R1+0x698] ;  /* 0x00069800012e7983 */ /* 0x001ea80000300a00 */
[----:B------:R0:W-:Y:S04]  /*3240*/  STL.64 [R1+0x208], R62 ;  /* 0x0002083e01007387 */ /* 0x0001e80000100a00 */
[----:B-1----:R-:W2:Y:S04]  /*3250*/  LDL.LU.64 R60, [R1+0x690] ;  /* 0x00069000013c7983 */ /* 0x002ea80000300a00 */
[----:B------:R1:W-:Y:S01]  /*3260*/  STL.64 [R1+0x200], R16 ;  /* 0x0002001001007387 */ /* 0x0003e20000100a00 */
[----:B------:R-:W-:-:S03]  /*3270*/  PRMT R12, RZ, 0x7610, R12 ;  /* 0x00007610ff0c7816 */ /* 0x000fc6000000000c */
[----:B----4-:R-:W-:Y:S04]  /*3280*/  STL [R1+0x360], R66 ;  /* 0x0003604201007387 */ /* 0x010fe80000100800 */
[----:B------:R4:W-:Y:S01]  /*3290*/  STL [R1+0x364], R67 ;  /* 0x0003644301007387 */ /* 0x0009e20000100800 */
[----:B------:R-:W-:Y:S01]  /*32a0*/  PRMT R18, RZ, 0x7610, R18 ;  /* 0x00007610ff127816 */ /* 0x000fe20000000012 */
[C---:B0-----:R-:W-:Y:S01]  /*32b0*/  IMAD.WIDE R62, R4.reuse, 0x2, R34 ;  /* 0x00000002043e7825 */ /* 0x041fe200078e0222 */
[----:B------:R-:W-:Y:S02]  /*32c0*/  PRMT R19, RZ, 0x7610, R19 ;  /* 0x00007610ff137816 */ /* 0x000fe40000000013 */
[----:B------:R-:W-:Y:S01]  /*32d0*/  PRMT R13, RZ, 0x7610, R13 ;  /* 0x00007610ff0d7816 */ /* 0x000fe2000000000d */
[----:B-1----:R-:W-:-:S03]  /*32e0*/  IMAD.WIDE R16, R4, 0x2, R30 ;  /* 0x0000000204107825 */ /* 0x002fc600078e021e */
[----:B------:R-:W2:Y:S01]  /*32f0*/  @P4 LDG.E.U16 R19, desc[UR22][R62.64] ;  /* 0x000000163e134981 */ /* 0x000ea2000c1e1500 */
[----:B----4-:R-:W-:-:S03]  /*3300*/  IMAD.WIDE R66, R4, 0x2, R32 ;  /* 0x0000000204427825 */ /* 0x010fc600078e0220 */
[----:B------:R0:W4:Y:S04]  /*3310*/  @P4 LDG.E.U16 R13, desc[UR22][R16.64] ;  /* 0x00000016100d4981 */ /* 0x000128000c1e1500 */
[----:B------:R-:W4:Y:S04]  /*3320*/  @P4 LDG.E.U16 R18, desc[UR22][R66.64] ;  /* 0x0000001642124981 */ /* 0x000f28000c1e1500 */
[----:B---3--:R-:W-:Y:S04]  /*3330*/  STL [R1+0x358], R14 ;  /* 0x0003580e01007387 */ /* 0x008fe80000100800 */
[----:B--2---:R1:W-:Y:S02]  /*3340*/  STL [R1+0x35c], R15 ;  /* 0x00035c0f01007387 */ /* 0x0043e40000100800 */
[----:B-1----:R-:W-:-:S05]  /*3350*/  IMAD.WIDE R14, R4, 0x2, R28 ;  /* 0x00000002040e7825 */ /* 0x002fca00078e021c */
[----:B------:R-:W2:Y:S04]  /*3360*/  @P4 LDG.E.U16 R12, desc[UR22][R14.64] ;  /* 0x000000160e0c4981 */ /* 0x000ea8000c1e1500 */
[----:B------:R1:W-:Y:S04]  /*3370*/  STL.64 [R1+0xd8], R62 ;  /* 0x0000d83e01007387 */ /* 0x0003e80000100a00 */
[----:B------:R-:W-:Y:S01]  /*3380*/  STL.64 [R1+0xd0], R66 ;  /* 0x0000d04201007387 */ /* 0x000fe20000100a00 */
[----:B------:R-:W-:-:S03]  /*3390*/  PRMT R64, RZ, 0x7610, R64 ;  /* 0x00007610ff407816 */ /* 0x000fc60000000040 */
[----:B-1----:R-:W3:Y:S04]  /*33a0*/  LDL.LU.64 R62, [R1+0x688] ;  /* 0x00068800013e7983 */ /* 0x002ee80000300a00 */
[----:B------:R-:W-:Y:S04]  /*33b0*/  STL.64 [R1+0xc8], R16 ;  /* 0x0000c81001007387 */ /* 0x000fe80000100a00 */
[----:B------:R-:W-:Y:S01]  /*33c0*/  STL.64 [R1+0xc0], R14 ;  /* 0x0000c00e01007387 */ /* 0x000fe20000100a00 */
[----:B------:R-:W-:Y:S02]  /*33d0*/  PRMT R65, RZ, 0x7610, R65 ;  /* 0x00007610ff417816 */ /* 0x000fe40000000041 */
[----:B------:R-:W-:-:S02]  /*33e0*/  PRMT R8, RZ, 0x7610, R8 ;  /* 0x00007610ff087816 */ /* 0x000fc40000000008 */
[----:B------:R-:W-:Y:S01]  /*33f0*/  PRMT R9, RZ, 0x7610, R9 ;  /* 0x00007610ff097816 */ /* 0x000fe20000000009 */
[----:B--2---:R1:W-:Y:S04]  /*3400*/  STL [R1+0x328], R12 ;  /* 0x0003280c01007387 */ /* 0x0043e80000100800 */
[----:B----4-:R-:W-:Y:S01]  /*3410*/  STL [R1+0x330], R18 ;  /* 0x0003301201007387 */ /* 0x010fe20000100800 */
[----:B-1----:R-:W-:-:S03]  /*3420*/  IMAD R12, R92, 0x1b, RZ ;  /* 0x0000001b5c0c7824 */ /* 0x002fc600078e02ff */
[----:B------:R1:W-:Y:S01]  /*3430*/  STL [R1+0x334], R19 ;  /* 0x0003341301007387 */ /* 0x0003e20000100800 */
[----:B0-----:R-:W-:-:S03]  /*3440*/  IMAD.WIDE R16, R12, 0x2, R32 ;  /* 0x000000020c107825 */ /* 0x001fc600078e0220 */
[----:B------:R0:W-:Y:S01]  /*3450*/  STL [R1+0x32c], R13 ;  /* 0x00032c0d01007387 */ /* 0x0001e20000100800 */
[----:B------:R-:W-:-:S03]  /*3460*/  IMAD.WIDE R14, R12, 0x2, R30 ;  /* 0x000000020c0e7825 */ /* 0x000fc600078e021e */
[----:B------:R-:W2:Y:S01]  /*3470*/  @P0 LDG.E.U16 R64, desc[UR22][R16.64] ;  /* 0x0000001610400981 */ /* 0x000ea2000c1e1500 */
[----:B-1----:R-:W-:-:S03]  /*3480*/  IMAD.WIDE R18, R12, 0x2, R34 ;  /* 0x000000020c127825 */ /* 0x002fc600078e0222 */
[----:B------:R1:W4:Y:S01]  /*3490*/  @P0 LDG.E.U16 R9, desc[UR22][R14.64] ;  /* 0x000000160e090981 */ /* 0x000322000c1e1500 */
[----:B0-----:R-:W-:-:S03]  /*34a0*/  IMAD.WIDE R12, R12, 0x2, R28 ;  /* 0x000000020c0c7825 */ /* 0x001fc600078e021c */
[----:B------:R-:W3:Y:S04]  /*34b0*/  @P0 LDG.E.U16 R65, desc[UR22][R18.64] ;  /* 0x0000001612410981 */ /* 0x000ee8000c1e1500 */
[----:B------:R0:W4:Y:S01]  /*34c0*/  @P0 LDG.E.U16 R8, desc[UR22][R12.64] ;  /* 0x000000160c080981 */ /* 0x000122000c1e1500 */
[----:B------:R-:W-:-:S03]  /*34d0*/  VIADD R4, R84, 0xfffffff2 ;  /* 0xfffffff254047836 */ /* 0x000fc60000000000 */
[----:B------:R-:W-:Y:S04]  /*34e0*/  STL [R1+0x5d4], R18 ;  /* 0x0005d41201007387 */ /* 0x000fe80000100800 */
[----:B------:R-:W-:Y:S04]  /*34f0*/  STL [R1+0x638], R18 ;  /* 0x0006381201007387 */ /* 0x000fe80000100800 */
[----:B------:R-:W-:Y:S04]  /*3500*/  STL [R1+0x57c], R19 ;  /* 0x00057c1301007387 */ /* 0x000fe80000100800 */
[----:B------:R-:W-:Y:S01]  /*3510*/  STL [R1+0x5d8], R19 ;  /* 0x0005d81301007387 */ /* 0x000fe20000100800 */
[----:B------:R-:W-:-:S03]  /*3520*/  ISETP.GE.U32.AND P4, PT, R4, 0x7fffffd3, PT ;  /* 0x7fffffd30400780c */ /* 0x000fc60003f86070 */
[----:B------:R-:W-:Y:S01]  /*3530*/  STL [R1+0x63c], R19 ;  /* 0x00063c1301007387 */ /* 0x000fe20000100800 */
[----:B------:R-:W-:-:S03]  /*3540*/  SHF.R.U32.HI R4, RZ, 0xb, R36 ;  /* 0x0000000bff047819 */ /* 0x000fc60000011624 */
[----:B------:R-:W-:Y:S04]  /*3550*/  STL [R1+0x5e0], R16 ;  /* 0x0005e01001007387 */ /* 0x000fe80000100800 */
[----:B------:R-:W-:Y:S04]  /*3560*/  STL [R1+0x640], R16 ;  /* 0x0006401001007387 */ /* 0x000fe80000100800 */
[----:B------:R-:W-:Y:S04]  /*3570*/  STL [R1+0x5dc], R17 ;  /* 0x0005dc1101007387 */ /* 0x000fe80000100800 */
[----:B------:R-:W-:Y:S01]  /*3580*/  STL [R1+0x644], R17 ;  /* 0x0006441101007387 */ /* 0x000fe20000100800 */
[----:B------:R-:W-:-:S03]  /*3590*/  LOP3.LUT P0, RZ, R4, 0x1, RZ, 0xc0, !PT ;  /* 0x0000000104ff7812 */ /* 0x000fc6000780c0ff */
[----:B------:R-:W-:Y:S01]  /*35a0*/  STL [R1+0x5e8], R14 ;  /* 0x0005e80e01007387 */ /* 0x000fe20000100800 */
[----:B------:R-:W-:-:S03]  /*35b0*/  IMAD.SHL.U32 R4, R92, 0x4, RZ ;  /* 0x000000045c047824 */ /* 0x000fc600078e00ff */
[----:B------:R1:W-:Y:S04]  /*35c0*/  STL [R1+0x5e4], R15 ;  /* 0x0005e40f01007387 */ /* 0x0003e80000100800 */
[----:B------:R0:W-:Y:S04]  /*35d0*/  STL [R1+0x5f0], R12 ;  /* 0x0005f00c01007387 */ /* 0x0001e80000100800 */
[----:B------:R0:W-:Y:S01]  /*35e0*/  STL [R1+0x5ec], R13 ;  /* 0x0005ec0d01007387 */ /* 0x0001e20000100800 */
[----:B------:R-:W-:Y:S01]  /*35f0*/  PRMT R27, RZ, 0x7610, R27 ;  /* 0x00007610ff1b7816 */ /* 0x000fe2000000001b */
[----:B------:R-:W-:Y:S01]  /*3600*/  IMAD.WIDE R66, R4, 0x2, R34 ;  /* 0x0000000204427825 */ /* 0x000fe200078e0222 */
[----:B------:R-:W-:-:S02]  /*3610*/  PRMT R11, RZ, 0x7610, R11 ;  /* 0x00007610ff0b7816 */ /* 0x000fc4000000000b */
[----:B------:R-:W-:Y:S01]  /*3620*/  PRMT R10, RZ, 0x7610, R10 ;  /* 0x00007610ff0a7816 */ /* 0x000fe2000000000a */
[----:B-1----:R-:W-:Y:S01]  /*3630*/  IMAD.WIDE R14, R4, 0x2, R30 ;  /* 0x00000002040e7825 */ /* 0x002fe200078e021e */
[----:B------:R-:W-:Y:S01]  /*3640*/  PRMT R5, RZ, 0x7610, R5 ;  /* 0x00007610ff057816 */ /* 0x000fe20000000005 */
[----:B------:R-:W4:Y:S04]  /*3650*/  @!P5 LDG.E.U16 R27, desc[UR22][R66.64] ;  /* 0x00000016421bd981 */ /* 0x000f28000c1e1500 */
[----:B------:R-:W4:Y:S01]  /*3660*/  @!P5 LDG.E.U16 R10, desc[UR22][R14.64] ;  /* 0x000000160e0ad981 */ /* 0x000f22000c1e1500 */
[----:B------:R-:W-:Y:S02]  /*3670*/  PRMT R68, RZ, 0x7610, R68 ;  /* 0x00007610ff447816 */ /* 0x000fe40000000044 */
[----:B0-----:R-:W-:-:S02]  /*3680*/  PRMT R12, RZ, 0x7610, R12 ;  /* 0x00007610ff0c7816 */ /* 0x001fc4000000000c */
[----:B------:R-:W-:Y:S01]  /*3690*/  PRMT R13, RZ, 0x7610, R13 ;  /* 0x00007610ff0d7816 */ /* 0x000fe2000000000d */
[----:B--2---:R-:W-:Y:S04]  /*36a0*/  STL [R1+0x350], R64 ;  /* 0x0003504001007387 */ /* 0x004fe80000100800 */
[----:B---3--:R0:W-:Y:S04]  /*36b0*/  STL [R1+0x354], R65 ;  /* 0x0003544101007387 */ /* 0x0081e80000100800 */
[----:B----4-:R-:W-:Y:S04]  /*36c0*/  STL [R1+0x348], R8 ;  /* 0x0003480801007387 */ /* 0x010fe80000100800 */
[----:B------:R1:W-:Y:S01]  /*36d0*/  STL [R1+0x34c], R9 ;  /* 0x00034c0901007387 */ /* 0x0003e20000100800 */
[----:B0-----:R-:W-:-:S05]  /*36e0*/  IMAD.WIDE R64, R4, 0x2, R32 ;  /* 0x0000000204407825 */ /* 0x001fca00078e0220 */
[----:B------:R0:W2:Y:S01]  /*36f0*/  @!P5 LDG.E.U16 R11, desc[UR22][R64.64] ;  /* 0x00000016400bd981 */ /* 0x0000a2000c1e1500 */
[----:B-1----:R-:W-:Y:S01]  /*3700*/  IMAD.WIDE R8, R4, 0x2, R28 ;  /* 0x0000000204087825 */ /* 0x002fe200078e021c */
[----:B------:R-:W-:-:S04]  /*3710*/  SHF.R.U32.HI R4, RZ, 0x3, R36 ;  /* 0x00000003ff047819 */ /* 0x000fc80000011624 */
[----:B------:R-:W3:Y:S01]  /*3720*/  @!P5 LDG.E.U16 R5, desc[UR22][R8.64] ;  /* 0x000000160805d981 */ /* 0x000ee2000c1e1500 */
[----:B------:R-:W-:Y:S01]  /*3730*/  LOP3.LUT P5, RZ, R4, 0x1, RZ, 0xc0, !PT ;  /* 0x0000000104ff7812 */ /* 0x000fe200078ac0ff */
[----:B------:R-:W-:Y:S02]  /*3740*/  IMAD R4, R92, 0xc, RZ ;  /* 0x0000000c5c047824 */ /* 0x000fe400078e02ff */
[----:B------:R-:W-:Y:S04]  /*3750*/  STL.64 [R1+0x2b8], R66 ;  /* 0x0002b84201007387 */ /* 0x000fe80000100a00 */
[----:B------:R0:W-:Y:S04]  /*3760*/  STL.64 [R1+0x2b0], R64 ;  /* 0x0002b04001007387 */ /* 0x0001e80000100a00 */
[----:B------:R1:W-:Y:S01]  /*3770*/  STL.64 [R1+0x2a8], R14 ;  /* 0x0002a80e01007387 */ /* 0x0003e20000100a00 */
[----:B0-----:R-:W-:-:S04]  /*3780*/  IMAD.WIDE R64, R4, 0x2, R34 ;  /* 0x0000000204407825 */ /* 0x001fc800078e0222 */
[C---:B-1----:R-:W-:Y:S01]  /*3790*/  IMAD.WIDE R14, R4.reuse, 0x2, R30 ;  /* 0x00000002040e7825 */ /* 0x042fe200078e021e */
[----:B------:R-:W4:Y:S03]  /*37a0*/  @!P6 LDG.E.U16 R68, desc[UR22][R64.64] ;  /* 0x000000164044e981 */ /* 0x000f26000c1e1500 */
[----:B------:R-:W-:Y:S01]  /*37b0*/  IMAD.WIDE R66, R4, 0x2, R32 ;  /* 0x0000000204427825 */ /* 0x000fe200078e0220 */
[----:B------:R-:W4:Y:S04]  /*37c0*/  @!P6 LDG.E.U16 R12, desc[UR22][R14.64] ;  /* 0x000000160e0ce981 */ /* 0x000f28000c1e1500 */
[----:B------:R0:W4:Y:S04]  /*37d0*/  @!P6 LDG.E.U16 R13, desc[UR22][R66.64] ;  /* 0x00000016420de981 */ /* 0x000128000c1e1500 */
[----:B------:R-:W-:Y:S01]  /*37e0*/  STL.64 [R1+0x2a0], R8 ;  /* 0x0002a00801007387 */ /* 0x000fe20000100a00 */
[----:B------:R-:W-:-:S02]  /*37f0*/  PRMT R6, RZ, 0x7610, R6 ;  /* 0x00007610ff067816 */ /* 0x000fc40000000006 */
[----:B------:R-:W-:Y:S02]  /*3800*/  PRMT R7, RZ, 0x7610, R7 ;  /* 0x00007610ff077816 */ /* 0x000fe40000000007 */
[----:B------:R-:W-:Y:S02]  /*3810*/  PRMT R37, RZ, 0x7610, R37 ;  /* 0x00007610ff257816 */ /* 0x000fe40000000025 */
[----:B------:R-:W-:Y:S02]  /*3820*/  PRMT R17, RZ, 0x7610, R17 ;  /* 0x00007610ff117816 */ /* 0x000fe40000000011 */
[----:B------:R-:W-:Y:S02]  /*3830*/  PRMT R24, RZ, 0x7610, R24 ;  /* 0x00007610ff187816 */ /* 0x000fe40000000018 */
[----:B------:R-:W-:Y:S01]  /*3840*/  PRMT R16, RZ, 0x7610, R16 ;  /* 0x00007610ff107816 */ /* 0x000fe20000000010 */
[----:B---3--:R1:W-:Y:S04]  /*3850*/  STL [R1+0x338], R5 ;  /* 0x0003380501007387 */ /* 0x0083e80000100800 */
[----:B------:R-:W-:Y:S04]  /*3860*/  STL [R1+0x344], R27 ;  /* 0x0003441b01007387 */ /* 0x000fe80000100800 */
[----:B------:R-:W-:Y:S01]  /*3870*/  STL [R1+0x33c], R10 ;  /* 0x00033c0a01007387 */ /* 0x000fe20000100800 */
[----:B-1----:R-:W-:-:S03]  /*3880*/  IMAD R5, R92, 0x14, RZ ;  /* 0x000000145c057824 */ /* 0x002fc600078e02ff */
[----:B--2---:R1:W-:Y:S01]  /*3890*/  STL [R1+0x340], R11 ;  /* 0x0003400b01007387 */ /* 0x0043e20000100800 */
[----:B------:R-:W-:-:S03]  /*38a0*/  IMAD.WIDE R8, R5, 0x2, R34 ;  /* 0x0000000205087825 */ /* 0x000fc600078e0222 */
[----:B------:R2:W-:Y:S04]  /*38b0*/  STL.64 [R1+0x1f8], R64 ;  /* 0x0001f84001007387 */ /* 0x0005e80000100a00 */
[----:B------:R0:W-:Y:S01]  /*38c0*/  STL.64 [R1+0x1f0], R66 ;  /* 0x0001f04201007387 */ /* 0x0001e20000100a00 */
[----:B-1----:R-:W-:-:S03]  /*38d0*/  IMAD.WIDE R10, R4, 0x2, R28 ;  /* 0x00000002040a7825 */ /* 0x002fc600078e021c */
[----:B------:R-:W3:Y:S04]  /*38e0*/  @P0 LDG.E.U16 R6, desc[UR22][R8.64] ;  /* 0x0000001608060981 */ /* 0x000ee8000c1e1500 */
[----:B--2---:R-:W2:Y:S04]  /*38f0*/  LDL.LU.64 R64, [R1+0x680] ;  /* 0x0006800001407983 */ /* 0x004ea80000300a00 */
[----:B----4-:R1:W-:Y:S01]  /*3900*/  STL [R1+0x1b4], R68 ;  /* 0x0001b44401007387 */ /* 0x0103e20000100800 */
[----:B------:R-:W-:Y:S02]  /*3910*/  IMAD R4, R92, 0x1c, RZ ;  /* 0x0000001c5c047824 */ /* 0x000fe400078e02ff */
[C---:B0-----:R-:W-:Y:S01]  /*3920*/  IMAD.WIDE R66, R5.reuse, 0x2, R32 ;  /* 0x0000000205427825 */ /* 0x041fe200078e0220 */
[----:B------:R0:W4:Y:S04]  /*3930*/  @!P6 LDG.E.U16 R7, desc[UR22][R10.64] ;  /* 0x000000160a07e981 */ /* 0x000128000c1e1500 */
[----:B------:R-:W2:Y:S04]  /*3940*/  @P0 LDG.E.U16 R37, desc[UR22][R66.64] ;  /* 0x0000001642250981 */ /* 0x000ea8000c1e1500 */
[----:B-1----:R-:W2:Y:S04]  /*3950*/  LDL.LU R68, [R1+0x678] ;  /* 0x0006780001447983 */ /* 0x002ea80000300800 */
[----:B------:R1:W-:Y:S04]  /*3960*/  STL.64 [R1+0x1e8], R14 ;  /* 0x0001e80e01007387 */ /* 0x0003e80000100a00 */
[----:B------:R0:W-:Y:S04]  /*3970*/  STL.64 [R1+0x1e0], R10 ;  /* 0x0001e00a01007387 */ /* 0x0001e80000100a00 */
[----:B------:R-:W-:Y:S04]  /*3980*/  STL.64 [R1+0xb8], R8 ;  /* 0x0000b80801007387 */ /* 0x000fe80000100a00 */
[----:B------:R-:W-:Y:S01]  /*3990*/  STL [R1+0x1ac], R12 ;  /* 0x0001ac0c01007387 */ /* 0x000fe20000100800 */
[----:B-1----:R-:W-:-:S03]  /*39a0*/  IMAD.WIDE R14, R5, 0x2, R30 ;  /* 0x00000002050e7825 */ /* 0x002fc600078e021e */
[----:B------:R1:W-:Y:S01]  /*39b0*/  STL [R1+0x1b0], R13 ;  /* 0x0001b00d01007387 */ /* 0x0003e20000100800 */
[----:B0-----:R-:W-:-:S03]  /*39c0*/  IMAD.WIDE R10, R4, 0x2, R34 ;  /* 0x00000002040a7825 */ /* 0x001fc600078e0222 */
[----:B------:R0:W2:Y:S04]  /*39d0*/  @P0 LDG.E.U16 R17, desc[UR22][R14.64] ;  /* 0x000000160e110981 */ /* 0x0000a8000c1e1500 */
[----:B------:R-:W2:Y:S01]  /*39e0*/  @P5 LDG.E.U16 R16, desc[UR22][R10.64] ;  /* 0x000000160a105981 */ /* 0x000ea2000c1e1500 */
[----:B-1----:R-:W-:-:S05]  /*39f0*/  IMAD.WIDE R12, R5, 0x2, R28 ;  /* 0x00000002050c7825 */ /* 0x002fca00078e021c */
[----:B------:R1:W2:Y:S01]  /*3a00*/  @P0 LDG.E.U16 R24, desc[UR22][R12.64] ;  /* 0x000000160c180981 */ /* 0x0002a2000c1e1500 */
[----:B------:R-:W-:Y:S01]  /*3a10*/  PRMT R19, RZ, 0x7610, R19 ;  /* 0x00007610ff137816 */ /* 0x000fe20000000013 */
[----:B------:R-:W-:-:S05]  /*3a20*/  IMAD.WIDE R8, R4, 0x2, R32 ;  /* 0x0000000204087825 */ /* 0x000fca00078e0220 */
[----:B------:R-:W2:Y:S04]  /*3a30*/  @P5 LDG.E.U16 R19, desc[UR22][R8.64] ;  /* 0x0000001608135981 */ /* 0x000ea8000c1e1500 */
[----:B------:R0:W-:Y:S01]  /*3a40*/  STL.64 [R1+0xb0], R66 ;  /* 0x0000b04201007387 */ /* 0x0001e20000100a00 */
[----:B------:R-:W-:Y:S01]  /*3a50*/  IMAD R27, R92, 0x5, RZ ;  /* 0x000000055c1b7824 */ /* 0x000fe200078e02ff */
[----:B------:R-:W-:Y:S02]  /*3a60*/  PRMT R21, RZ, 0x7610, R21 ;  /* 0x00007610ff157816 */ /* 0x000fe40000000015 */
[----:B------:R-:W-:Y:S02]  /*3a70*/  PRMT R20, RZ, 0x7610, R20 ;  /* 0x00007610ff147816 */ /* 0x000fe40000000014 */
[----:B------:R-:W-:-:S02]  /*3a80*/  PRMT R23, RZ, 0x7610, R23 ;  /* 0x00007610ff177816 */ /* 0x000fc40000000017 */
[----:B------:R-:W-:Y:S01]  /*3a90*/  PRMT R22, RZ, 0x7610, R22 ;  /* 0x00007610ff167816 */ /* 0x000fe20000000016 */
[----:B---3--:R-:W-:Y:S04]  /*3aa0*/  STL [R1+0x1a4], R6 ;  /* 0x0001a40601007387 */ /* 0x008fe80000100800 */
[----:B----4-:R3:W-:Y:S04]  /*3ab0*/  STL [R1+0x1a8], R7 ;  /* 0x0001a80701007387 */ /* 0x0107e80000100800 */
[----:B------:R-:W-:Y:S04]  /*3ac0*/  STL.64 [R1+0xa8], R14 ;  /* 0x0000a80e01007387 */ /* 0x000fe80000100a00 */
[----:B------:R-:W-:Y:S04]  /*3ad0*/  STL.64 [R1+0xa0], R12 ;  /* 0x0000a00c01007387 */ /* 0x000fe80000100a00 */
[----:B0-----:R-:W4:Y:S04]  /*3ae0*/  LDL.LU.64 R66, [R1+0x670] ;  /* 0x0006700001427983 */ /* 0x001f280000300a00 */
[----:B--2---:R0:W-:Y:S01]  /*3af0*/  STL [R1+0x1a0], R37 ;  /* 0x0001a02501007387 */ /* 0x0041e20000100800 */
[----:B---3--:R-:W-:-:S04]  /*3b00*/  IMAD.WIDE R6, R4, 0x2, R30 ;  /* 0x0000000204067825 */ /* 0x008fc800078e021e */
[----:B------:R-:W-:Y:S01]  /*3b10*/  IMAD.WIDE R4, R4, 0x2, R28 ;  /* 0x0000000204047825 */ /* 0x000fe200078e021c */
[----:B0-----:R-:W2:Y:S03]  /*3b20*/  LDL.LU R37, [R1+0x668] ;  /* 0x0006680001257983 */ /* 0x001ea60000300800 */
[C---:B------:R-:W-:Y:S01]  /*3b30*/  IMAD.WIDE R14, R27.reuse, 0x2, R32 ;  /* 0x000000021b0e7825 */ /* 0x040fe200078e0220 */
[----:B------:R0:W3:Y:S04]  /*3b40*/  @P5 LDG.E.U16 R21, desc[UR22][R4.64] ;  /* 0x0000001604155981 */ /* 0x0000e8000c1e1500 */
[----:B------:R-:W-:Y:S01]  /*3b50*/  STL [R1+0x648], R17 ;  /* 0x0006481101007387 */ /* 0x000fe20000100800 */
[----:B-1----:R-:W-:-:S03]  /*3b60*/  IMAD.WIDE R12, R27, 0x2, R30 ;  /* 0x000000021b0c7825 */ /* 0x002fc600078e021e */
[----:B------:R1:W3:Y:S04]  /*3b70*/  @!P3 LDG.E.U16 R23, desc[UR22][R14.64] ;  /* 0x000000160e17b981 */ /* 0x0002e8000c1e1500 */
[----:B------:R-:W3:Y:S04]  /*3b80*/  @!P3 LDG.E.U16 R22, desc[UR22][R12.64] ;  /* 0x000000160c16b981 */ /* 0x000ee8000c1e1500 */
[----:B------:R-:W-:Y:S04]  /*3b90*/  STL [R1+0x64c], R24 ;  /* 0x00064c1801007387 */ /* 0x000fe80000100800 */
[----:B------:R0:W-:Y:S02]  /*3ba0*/  STL [R1+0x650], R16 ;  /* 0x0006501001007387 */ /* 0x0001e40000100800 */
[----:B0-----:R-:W-:-:S05]  /*3bb0*/  IMAD.WIDE R16, R27, 0x2, R34 ;  /* 0x000000021b107825 */ /* 0x001fca00078e0222 */
[----:B------:R0:W3:Y:S01]  /*3bc0*/  @!P3 LDG.E.U16 R20, desc[UR22][R16.64] ;  /* 0x000000161014b981 */ /* 0x0000e2000c1e1500 */
[C---:B------:R-:W-:Y:S02]  /*3bd0*/  ISETP.GT.U32.AND P0, PT, R2.reuse, R43, PT ;  /* 0x0000002b0200720c */ /* 0x040fe40003f04070 */
[----:B------:R-:W-:-:S11]  /*3be0*/  ISETP.GT.U32.AND P6, PT, R2, R44, PT ;  /* 0x0000002c0200720c */ /* 0x000fd60003fc4070 */
[--C-:B------:R-:W-:Y:S01]  /*3bf0*/  @!P0 IMAD.IADD R43, R43, 0x1, -R2.reuse ;  /* 0x000000012b2b8824 */ /* 0x100fe200078e0a02 */
[----:B------:R-:W-:Y:S01]  /*3c00*/  ISETP.GT.U32.AND P0, PT, R2, R39, PT ;  /* 0x000000270200720c */ /* 0x000fe20003f04070 */
[--C-:B------:R-:W-:Y:S01]  /*3c10*/  @!P6 IMAD.IADD R44, R44, 0x1, -R2.reuse ;  /* 0x000000012c2ce824 */ /* 0x100fe200078e0a02 */
[----:B------:R-:W-:Y:S01]  /*3c20*/  ISETP.GT.U32.AND P6, PT, R2, R40, PT ;  /* 0x000000280200720c */ /* 0x000fe20003fc4070 */
[----:B------:R-:W-:Y:S04]  /*3c30*/  STL [R1+0x5f8], R10 ;  /* 0x0005f80a01007387 */ /* 0x000fe80000100800 */
[----:B------:R-:W-:Y:S06]  /*3c40*/  STL [R1+0x5f4], R11 ;  /* 0x0005f40b01007387 */ /* 0x000fec0000100800 */
[--C-:B------:R-:W-:Y:S01]  /*3c50*/  @!P0 IMAD.IADD R39, R39, 0x1, -R2.reuse ;  /* 0x0000000127278824 */ /* 0x100fe200078e0a02 */
[----:B------:R-:W-:Y:S01]  /*3c60*/  ISETP.GE.AND P0, PT, R3, RZ, PT ;  /* 0x000000ff0300720c */ /* 0x000fe20003f06270 */
[----:B------:R-:W-:Y:S01]  /*3c70*/  STL [R1+0x654], R19 ;  /* 0x0006541301007387 */ /* 0x000fe20000100800 */
[----:B------:R-:W-:-:S03]  /*3c80*/  @!P6 IMAD.IADD R40, R40, 0x1, -R2 ;  /* 0x000000012828e824 */ /* 0x000fc600078e0a02 */
[----:B------:R-:W-:Y:S01]  /*3c90*/  STL [R1+0x600], R8 ;  /* 0x0006000801007387 */ /* 0x000fe20000100800 */
[----:B------:R-:W-:-:S03]  /*3ca0*/  ISETP.GT.U32.AND P6, PT, R2, R52, PT ;  /* 0x000000340200720c */ /* 0x000fc60003fc4070 */
[----:B------:R-:W-:Y:S01]  /*3cb0*/  STL [R1+0x5fc], R9 ;  /* 0x0005fc0901007387 */ /* 0x000fe20000100800 */
[----:B------:R-:W-:-:S03]  /*3cc0*/  PRMT R18, RZ, 0x7610, R18 ;  /* 0x00007610ff127816 */ /* 0x000fc60000000012 */
[----:B------:R-:W-:Y:S01]  /*3cd0*/  STL [R1+0x608], R6 ;  /* 0x0006080601007387 */ /* 0x000fe20000100800 */
[----:B------:R-:W-:-:S03]  /*3ce0*/  PRMT R25, RZ, 0x7610, R25 ;  /* 0x00007610ff197816 */ /* 0x000fc60000000019 */
[----:B------:R-:W-:Y:S04]  /*3cf0*/  STL [R1+0x604], R7 ;  /* 0x0006040701007387 */ /* 0x000fe80000100800 */
[----:B------:R-:W-:Y:S04]  /*3d00*/  STL [R1+0x610], R4 ;  /* 0x0006100401007387 */ /* 0x000fe80000100800 */
[----:B------:R0:W-:Y:S04]  /*3d10*/  STL [R1+0x60c], R5 ;  /* 0x00060c0501007387 */ /* 0x0001e80000100800 */
[----:B------:R-:W-:Y:S01]  /*3d20*/  STL.64 [R1+0x298], R16 ;  /* 0x0002981001007387 */ /* 0x000fe20000100a00 */
[----:B------:R-:W-:-:S03]  /*3d30*/  @!P0 IMAD.MOV R51, RZ, RZ, -R51 ;  /* 0x000000ffff338224 */ /* 0x000fc600078e0a33 */
[----:B------:R1:W-:Y:S01]  /*3d40*/  STL.64 [R1+0x290], R14 ;  /* 0x0002900e01007387 */ /* 0x0003e20000100a00 */
[----:B0-----:R-:W-:Y:S01]  /*3d50*/  IMAD.WIDE R4, R27, 0x2, R28 ;  /* 0x000000021b047825 */ /* 0x001fe200078e021c */
[----:B------:R-:W-:Y:S02]  /*3d60*/  ISETP.GE.AND P0, PT, R58, RZ, PT ;  /* 0x000000ff3a00720c */ /* 0x000fe40003f06270 */
[----:B------:R0:W4:Y:S01]  /*3d70*/  @P5 LDG.E.U16 R18, desc[UR22][R6.64] ;  /* 0x0000001606125981 */ /* 0x000122000c1e1500 */
[----:B------:R-:W-:-:S03]  /*3d80*/  ISETP.GT.U32.AND P5, PT, R2, R42, PT ;  /* 0x0000002a0200720c */ /* 0x000fc60003fa4070 */
[----:B------:R0:W4:Y:S01]  /*3d90*/  @!P3 LDG.E.U16 R25, desc[UR22][R4.64] ;  /* 0x000000160419b981 */ /* 0x000122000c1e1500 */
[----:B-1----:R-:W1:Y:S01]  /*3da0*/  S2R R15, SR_TID.X ;  /* 0x00000000000f7919 */ /* 0x002e620000002100 */
[----:B------:R-:W-:Y:S01]  /*3db0*/  ISETP.GT.U32.AND P3, PT, R2, R41, PT ;  /* 0x000000290200720c */ /* 0x000fe20003f64070 */
[----:B------:R-:W-:Y:S01]  /*3dc0*/  @!P6 IMAD.IADD R52, R52, 0x1, -R2 ;  /* 0x000000013434e824 */ /* 0x000fe200078e0a02 */
[----:B------:R-:W-:-:S03]  /*3dd0*/  ISETP.GE.AND P6, PT, R56, RZ, PT ;  /* 0x000000ff3800720c */ /* 0x000fc60003fc6270 */
[----:B------:R-:W-:Y:S01]  /*3de0*/  @!P0 IMAD.MOV R47, RZ, RZ, -R47 ;  /* 0x000000ffff2f8224 */ /* 0x000fe200078e0a2f */
[----:B------:R-:W-:Y:S02]  /*3df0*/  ISETP.GE.AND P0, PT, R60, RZ, PT ;  /* 0x000000ff3c00720c */ /* 0x000fe40003f06270 */
[----:B------:R-:W-:Y:S01]  /*3e00*/  @!P5 IMAD.IADD R42, R42, 0x1, -R2 ;  /* 0x000000012a2ad824 */ /* 0x000fe200078e0a02 */
[----:B------:R-:W-:-:S04]  /*3e10*/  ISETP.GT.U32.AND P5, PT, R2, R38, PT ;  /* 0x000000260200720c */ /* 0x000fc80003fa4070 */
[----:B------:R-:W-:Y:S01]  /*3e20*/  @!P3 IMAD.IADD R41, R41, 0x1, -R2 ;  /* 0x000000012929b824 */ /* 0x000fe200078e0a02 */
[----:B------:R-:W-:Y:S01]  /*3e30*/  ISETP.GT.U32.AND P3, PT, R2, R53, PT ;  /* 0x000000350200720c */ /* 0x000fe20003f64070 */
[----:B------:R-:W-:Y:S01]  /*3e40*/  @!P6 IMAD.MOV R48, RZ, RZ, -R48 ;  /* 0x000000ffff30e224 */ /* 0x000fe200078e0a30 */
[----:B------:R-:W-:-:S03]  /*3e50*/  ISETP.GE.AND P6, PT, R61, RZ, PT ;  /* 0x000000ff3d00720c */ /* 0x000fc60003fc6270 */
[----:B------:R-:W-:Y:S01]  /*3e60*/  @!P0 IMAD.MOV R43, RZ, RZ, -R43 ;  /* 0x000000ffff2b8224 */ /* 0x000fe200078e0a2b */
[----:B------:R-:W-:Y:S02]  /*3e70*/  ISETP.GE.AND P0, PT, R65, RZ, PT ;  /* 0x000000ff4100720c */ /* 0x000fe40003f06270 */
[----:B------:R-:W-:Y:S01]  /*3e80*/  @!P5 IMAD.IADD R38, R38, 0x1, -R2 ;  /* 0x000000012626d824 */ /* 0x000fe200078e0a02 */
[----:B------:R-:W-:Y:S01]  /*3e90*/  ISETP.GE.AND P5, PT, R55, RZ, PT ;  /* 0x000000ff3700720c */ /* 0x000fe20003fa6270 */
[----:B------:R-:W-:-:S03]  /*3ea0*/  IMAD R16, R92, 0xd, RZ ;  /* 0x0000000d5c107824 */ /* 0x000fc600078e02ff */
[----:B------:R-:W-:Y:S01]  /*3eb0*/  @!P3 IMAD.IADD R53, R53, 0x1, -R2 ;  /* 0x000000013535b824 */ /* 0x000fe200078e0a02 */
[----:B------:R-:W-:Y:S01]  /*3ec0*/  ISETP.GE.AND P3, PT, R54, RZ, PT ;  /* 0x000000ff3600720c */ /* 0x000fe20003f66270 */
[----:B-1----:R-:W-:Y:S01]  /*3ed0*/  IMAD.SHL.U32 R3, R15, 0x2, RZ ;  /* 0x000000020f037824 */ /* 0x002fe200078e00ff */
[----:B------:R-:W-:Y:S01]  /*3ee0*/  SHF.R.S32.HI R54, RZ, 0x6, R15 ;  /* 0x00000006ff367819 */ /* 0x000fe2000001140f */
[----:B------:R-:W-:Y:S01]  /*3ef0*/  @!P6 IMAD.MOV R44, RZ, RZ, -R44 ;  /* 0x000000ffff2ce224 */ /* 0x000fe200078e0a2c */
[----:B------:R-:W-:Y:S02]  /*3f00*/  ISETP.GE.AND P6, PT, R63, RZ, PT ;  /* 0x000000ff3f00720c */ /* 0x000fe40003fc6270 */
[----:B------:R-:W-:Y:S02]  /*3f10*/  LOP3.LUT R2, R15, 0x40, RZ, 0xc0, !PT ;  /* 0x000000400f027812 */ /* 0x000fe400078ec0ff */
[----:B------:R-:W-:Y:S02]  /*3f20*/  LOP3.LUT R3, R3, 0x7e, RZ, 0xc0, !PT ;  /* 0x0000007e03037812 */ /* 0x000fe400078ec0ff */
[----:B------:R-:W-:Y:S01]  /*3f30*/  SGXT R54, R54, 0x1 ;  /* 0x000000013636781a */ /* 0x000fe20000000200 */
[----:B0-----:R-:W-:Y:S01]  /*3f40*/  IMAD.WIDE R6, R16, 0x2, R34 ;  /* 0x0000000210067825 */ /* 0x001fe200078e0222 */
[----:B------:R-:W-:-:S03]  /*3f50*/  PRMT R0, RZ, 0x7610, R0 ;  /* 0x00007610ff007816 */ /* 0x000fc60000000000 */
[----:B------:R-:W-:Y:S01]  /*3f60*/  IMAD R2, R2, 0x40, R3 ;  /* 0x0000004002027824 */ /* 0x000fe200078e0203 */
[----:B------:R-:W-:Y:S01]  /*3f70*/  LOP3.LUT R3, R3, 0x90, R54, 0x78, !PT ;  /* 0x0000009003037812 */ /* 0x000fe200078e7836 */
[----:B------:R-:W-:Y:S02]  /*3f80*/  @!P0 IMAD.MOV R39, RZ, RZ, -R39 ;  /* 0x000000ffff278224 */ /* 0x000fe400078e0a27 */
[----:B------:R-:W-:Y:S02]  /*3f90*/  @!P5 IMAD.MOV R50, RZ, RZ, -R50 ;  /* 0x000000ffff32d224 */ /* 0x000fe400078e0a32 */
[----:B------:R-:W-:Y:S02]  /*3fa0*/  @!P3 IMAD.MOV R49, RZ, RZ, -R49 ;  /* 0x000000ffff31b224 */ /* 0x000fe400078e0a31 */
[----:B------:R-:W-:Y:S01]  /*3fb0*/  @!P6 IMAD.MOV R40, RZ, RZ, -R40 ;  /* 0x000000ffff28e224 */ /* 0x000fe200078e0a28 */
[----:B------:R-:W-:Y:S02]  /*3fc0*/  ISETP.GE.AND P6, PT, R68, RZ, PT ;  /* 0x000000ff4400720c */ /* 0x000fe40003fc6270 */
[----:B------:R-:W-:-:S02]  /*3fd0*/  PRMT R68, RZ, 0x7610, R68 ;  /* 0x00007610ff447816 */ /* 0x000fc40000000044 */
[----:B--2---:R-:W-:Y:S02]  /*3fe0*/  ISETP.NE.AND P0, PT, R37, RZ, PT ;  /* 0x000000ff2500720c */ /* 0x004fe40003f05270 */
[----:B------:R-:W-:Y:S01]  /*3ff0*/  LOP3.LUT R56, RZ, R37, RZ, 0x33, !PT ;  /* 0x00000025ff387212 */ /* 0x000fe200078e33ff */
[----:B---3--:R-:W-:Y:S04]  /*4000*/  STL.64 [R1+0x658], R20 ;  /* 0x0006581401007387 */ /* 0x008fe80000100a00 */
[----:B------:R-:W-:Y:S04]  /*4010*/  STL.64 [R1+0x288], R12 ;  /* 0x0002880c01007387 */ /* 0x000fe80000100a00 */
[----:B------:R0:W-:Y:S04]  /*4020*/  STL.64 [R1+0x280], R4 ;  /* 0x0002800401007387 */ /* 0x0001e80000100a00 */
[----:B------:R-:W-:Y:S04]  /*4030*/  STL.64 [R1+0x660], R22 ;  /* 0x0006601601007387 */ /* 0x000fe80000100a00 */
[----:B------:R-:W-:Y:S01]  /*4040*/  STL.64 [R1+0x1d8], R6 ;  /* 0x0001d80601007387 */ /* 0x000fe20000100a00 */
[----:B0-----:R-:W-:-:S05]  /*4050*/  IMAD.WIDE R4, R16, 0x2, R32 ;  /* 0x0000000210047825 */ /* 0x001fca00078e0220 */
[----:B------:R-:W-:Y:S04]  /*4060*/  STL.64 [R1+0x190], R4 ;  /* 0x0001900401007387 */ /* 0x000fe80000100a00 */
[----:B------:R0:W-:Y:S01]  /*4070*/  STL [R1+0x614], R3 ;  /* 0x0006140301007387 */ /* 0x0001e20000100800 */
[----:B------:R-:W-:-:S03]  /*4080*/  IMAD.WIDE R20, R16, 0x2, R30 ;  /* 0x0000000210147825 */ /* 0x000fc600078e021e */
[----:B------:R1:W2:Y:S01]  /*4090*/  @!P4 LDG.E.U16 R0, desc[UR22][R4.64] ;  /* 0x000000160400c981 */ /* 0x0002a2000c1e1500 */
[----:B------:R-:W-:Y:S01]  /*40a0*/  IMAD.WIDE R16, R16, 0x2, R28 ;  /* 0x0000000210107825 */ /* 0x000fe200078e021c */
[----:B0-----:R-:W-:-:S04]  /*40b0*/  SEL R3, R56, R51, !P0 ;  /* 0x0000003338037207 */ /* 0x001fc80004000000 */
[----:B------:R-:W3:Y:S01]  /*40c0*/  @!P4 LDG.E.U16 R68, desc[UR22][R16.64] ;  /* 0x000000161044c981 */ /* 0x000ee2000c1e1500 */
[C---:B-1----:R-:W-:Y:S02]  /*40d0*/  SEL R4, R56.reuse, R50, !P0 ;  /* 0x0000003238047207 */ /* 0x042fe40004000000 */
[----:B------:R-:W-:Y:S01]  /*40e0*/  SEL R5, R56, R49, !P0 ;  /* 0x0000003138057207 */ /* 0x000fe20004000000 */
[----:B------:R-:W-:Y:S04]  /*40f0*/  STL [R1+0x3b8], R3 ;  /* 0x0003b80301007387 */ /* 0x000fe80000100800 */
[----:B------:R-:W-:Y:S04]  /*4100*/  STL [R1+0x3b4], R4 ;  /* 0x0003b40401007387 */ /* 0x000fe80000100800 */
[----:B------:R-:W-:Y:S04]  /*4110*/  STL [R1+0x3b0], R5 ;  /* 0x0003b00501007387 */ /* 0x000fe80000100800 */
[----:B------:R-:W-:Y:S04]  /*4120*/  STL.64 [R1+0x188], R20 ;  /* 0x0001881401007387 */ /* 0x000fe80000100a00 */
[----:B------:R0:W-:Y:S04]  /*4130*/  STL.64 [R1+0x180], R16 ;  /* 0x0001801001007387 */ /* 0x0001e80000100a00 */
[----:B0-----:R-:W2:Y:S01]  /*4140*/  LDL.LU R17, [R1+0x40] ;  /* 0x0000400001117983 */ /* 0x001ea20000300800 */
[----:B------:R-:W-:-:S02]  /*4150*/  ISETP.GE.AND P5, PT, R57, RZ, PT ;  /* 0x000000ff3900720c */ /* 0x000fc40003fa6270 */
[----:B------:R-:W-:-:S11]  /*4160*/  ISETP.GE.AND P3, PT, R59, RZ, PT ;  /* 0x000000ff3b00720c */ /* 0x000fd60003f66270 */
[----:B------:R-:W-:Y:S01]  /*4170*/  @!P5 IMAD.MOV R46, RZ, RZ, -R46 ;  /* 0x000000ffff2ed224 */ /* 0x000fe200078e0a2e */
[----:B------:R-:W-:Y:S01]  /*4180*/  ISETP.GE.AND P5, PT, R62, RZ, PT ;  /* 0x000000ff3e00720c */ /* 0x000fe20003fa6270 */
[----:B------:R-:W-:Y:S01]  /*4190*/  @!P3 IMAD.MOV R45, RZ, RZ, -R45 ;  /* 0x000000ffff2db224 */ /* 0x000fe200078e0a2d */
[----:B------:R-:W-:-:S11]  /*41a0*/  ISETP.GE.AND P3, PT, R64, RZ, PT ;  /* 0x000000ff4000720c */ /* 0x000fd60003f66270 */
[----:B------:R-:W-:Y:S01]  /*41b0*/  @!P5 IMAD.MOV R42, RZ, RZ, -R42 ;  /* 0x000000ffff2ad224 */ /* 0x000fe200078e0a2a */
[----:B----4-:R-:W-:Y:S01]  /*41c0*/  ISETP.GE.AND P5, PT, R66, RZ, PT ;  /* 0x000000ff4200720c */ /* 0x010fe20003fa6270 */
[----:B------:R-:W-:Y:S01]  /*41d0*/  @!P3 IMAD.MOV R41, RZ, RZ, -R41 ;  /* 0x000000ffff29b224 */ /* 0x000fe200078e0a29 */
[----:B------:R-:W-:Y:S02]  /*41e0*/  ISETP.GE.AND P3, PT, R67, RZ, PT ;  /* 0x000000ff4300720c */ /* 0x000fe40003f66270 */
[----:B------:R-:W-:Y:S01]  /*41f0*/  PRMT R26, RZ, 0x7610, R26 ;  /* 0x00007610ff1a7816 */ /* 0x000fe2000000001a */
[----:B------:R-:W-:Y:S01]  /*4200*/  @!P6 IMAD.MOV R52, RZ, RZ, -R52 ;  /* 0x000000ffff34e224 */ /* 0x000fe200078e0a34 */
[----:B------:R-:W-:Y:S02]  /*4210*/  SHF.R.U32.HI R37, RZ, 0x9, R36 ;  /* 0x00000009ff257819 */ /* 0x000fe40000011624 */
[----:B------:R-:W-:Y:S02]  /*4220*/  SEL R3, R56, R48, !P0 ;  /* 0x0000003038037207 */ /* 0x000fe40004000000 */
[----:B------:R0:W4:Y:S03]  /*4230*/  @!P4 LDG.E.U16 R26, desc[UR22][R6.64] ;  /* 0x00000016061ac981 */ /* 0x000126000c1e1500 */
[----:B------:R-:W-:-:S02]  /*4240*/  @!P5 IMAD.MOV R38, RZ, RZ, -R38 ;  /* 0x000000ffff26d224 */ /* 0x000fc400078e0a26 */
[----:B------:R-:W-:Y:S01]  /*4250*/  @!P3 IMAD.MOV R53, RZ, RZ, -R53 ;  /* 0x000000ffff35b224 */ /* 0x000fe200078e0a35 */
[C---:B------:R-:W-:Y:S02]  /*4260*/  SEL R4, R56.reuse, R47, !P0 ;  /* 0x0000002f38047207 */ /* 0x040fe40004000000 */
[C---:B------:R-:W-:Y:S02]  /*4270*/  SEL R5, R56.reuse, R46, !P0 ;  /* 0x0000002e38057207 */ /* 0x040fe40004000000 */
[C---:B0-----:R-:W-:Y:S02]  /*4280*/  SEL R6, R56.reuse, R45, !P0 ;  /* 0x0000002d38067207 */ /* 0x041fe40004000000 */
[C---:B------:R-:W-:Y:S02]  /*4290*/  SEL R7, R56.reuse, R53, !P0 ;  /* 0x0000003538077207 */ /* 0x040fe40004000000 */
[C---:B------:R-:W-:Y:S02]  /*42a0*/  SEL R8, R56.reuse, R44, !P0 ;  /* 0x0000002c38087207 */ /* 0x040fe40004000000 */
[----:B------:R-:W-:-:S02]  /*42b0*/  SEL R9, R56, R43, !P0 ;  /* 0x0000002b38097207 */ /* 0x000fc40004000000 */
[C---:B------:R-:W-:Y:S02]  /*42c0*/  SEL R10, R56.reuse, R42, !P0 ;  /* 0x0000002a380a7207 */ /* 0x040fe40004000000 */
[C---:B------:R-:W-:Y:S02]  /*42d0*/  SEL R11, R56.reuse, R41, !P0 ;  /* 0x00000029380b7207 */ /* 0x040fe40004000000 */
[C---:B------:R-:W-:Y:S02]  /*42e0*/  SEL R12, R56.reuse, R40, !P0 ;  /* 0x00000028380c7207 */ /* 0x040fe40004000000 */
[C---:B------:R-:W-:Y:S02]  /*42f0*/  SEL R13, R56.reuse, R39, !P0 ;  /* 0x00000027380d7207 */ /* 0x040fe40004000000 */
[C---:B------:R-:W-:Y:S02]  /*4300*/  SEL R14, R56.reuse, R52, !P0 ;  /* 0x00000034380e7207 */ /* 0x040fe40004000000 */
[----:B------:R-:W-:-:S02]  /*4310*/  SEL R27, R56, R38, !P0 ;  /* 0x00000026381b7207 */ /* 0x000fc40004000000 */
[----:B------:R-:W-:Y:S02]  /*4320*/  PRMT R93, RZ, 0x7610, R93 ;  /* 0x00007610ff5d7816 */ /* 0x000fe4000000005d */
[----:B------:R-:W-:Y:S02]  /*4330*/  LOP3.LUT P0, RZ, R37, 0x1, RZ, 0xc0, !PT ;  /* 0x0000000125ff7812 */ /* 0x000fe4000780c0ff */
[--C-:B------:R-:W-:Y:S02]  /*4340*/  SHF.R.U32.HI R55, RZ, 0xa, R36.reuse ;  /* 0x0000000aff377819 */ /* 0x100fe40000011624 */
[--C-:B------:R-:W-:Y:S01]  /*4350*/  SHF.R.U32.HI R54, RZ, 0x2, R36.reuse ;  /* 0x00000002ff367819 */ /* 0x100fe20000011624 */
[----:B------:R0:W3:Y:S01]  /*4360*/  @!P4 LDG.E.U16 R93, desc[UR22][R20.64] ;  /* 0x00000016145dc981 */ /* 0x0000e2000c1e1500 */
[--C-:B------:R-:W-:Y:S02]  /*4370*/  SHF.R.U32.HI R37, RZ, 0x8, R36.reuse ;  /* 0x00000008ff257819 */ /* 0x100fe40000011624 */
[----:B------:R-:W-:-:S04]  /*4380*/  SHF.R.U32.HI R36, RZ, 0x1, R36 ;  /* 0x00000001ff247819 */ /* 0x000fc80000011624 */
[----:B------:R-:W-:Y:S01]  /*4390*/  LOP3.LUT P4, RZ, R36, 0x1, RZ, 0xc0, !PT ;  /* 0x0000000124ff7812 */ /* 0x000fe2000788c0ff */
[----:B------:R-:W-:Y:S01]  /*43a0*/  IMAD R36, R92, 0x15, RZ ;  /* 0x000000155c247824 */ /* 0x000fe200078e02ff */
[----:B------:R-:W-:-:S03]  /*43b0*/  LOP3.LUT P6, RZ, R55, 0x1, RZ, 0xc0, !PT ;  /* 0x0000000137ff7812 */ /* 0x000fc600078cc0ff */
[----:B------:R-:W-:Y:S01]  /*43c0*/  IMAD.WIDE R40, R36, 0x2, R34 ;  /* 0x0000000224287825 */ /* 0x000fe200078e0222 */
[----:B------:R-:W-:-:S04]  /*43d0*/  @!UP1 UIADD3 UR4, UPT, UPT, -UR5, 0x100000, URZ ;  /* 0x0010000005049890 */ /* 0x000fc8000fffe1ff */
[----:B------:R-:W-:Y:S02]  /*43e0*/  @!UP1 USHF.L.U32 UR5, UR4, 0xb, URZ ;  /* 0x0000000b04059899 */ /* 0x000fe400080006ff */
[----:B------:R-:W-:Y:S01]  /*43f0*/  @!UP1 USHF.L.U32 UR4, UR4, 0x1, URZ ;  /* 0x0000000104049899 */ /* 0x000fe200080006ff */
[----:B------:R-:W-:Y:S01]  /*4400*/  IMAD.WIDE R38, R36, 0x2, R32 ;  /* 0x0000000224267825 */ /* 0x000fe200078e0220 */
[----:B------:R-:W-:-:S03]  /*4410*/  PRMT R65, RZ, 0x7610, R65 ;  /* 0x00007610ff417816 */ /* 0x000fc60000000041 */
[C---:B------:R-:W-:Y:S01]  /*4420*/  IMAD.WIDE R22, R36.reuse, 0x2, R30 ;  /* 0x0000000224167825 */ /* 0x040fe200078e021e */
[----:B------:R-:W-:Y:S03]  /*4430*/  STL.64 [R1+0x98], R40 ;  /* 0x0000982801007387 */ /* 0x000fe60000100a00 */
[----:B0-----:R-:W-:Y:S01]  /*4440*/  IMAD.WIDE R20, R36, 0x2, R28 ;  /* 0x0000000224147825 */ /* 0x001fe200078e021c */
[----:B------:R-:W-:Y:S01]  /*4450*/  STL.64 [R1+0x90], R38 ;  /* 0x0000902601007387 */ /* 0x000fe20000100a00 */
[----:B------:R-:W-:-:S03]  /*4460*/  PRMT R64, RZ, 0x7610, R64 ;  /* 0x00007610ff407816 */ /* 0x000fc60000000040 */
[----:B------:R0:W-:Y:S01]  /*4470*/  STL.64 [R1+0x88], R22 ;  /* 0x0000881601007387 */ /* 0x0001e20000100a00 */
[----:B------:R-:W-:-:S03]  /*4480*/  VOTEU.ALL UP1, P1 ;  /* 0x0000000000ff7886 */ /* 0x000fc60000820000 */
[----:B------:R1:W-:Y:S01]  /*4490*/  STL.64 [R1+0x80], R20 ;  /* 0x0000801401007387 */ /* 0x0003e20000100a00 */
[----:B------:R-:W-:Y:S01]  /*44a0*/  LOP3.LUT R19, R2, 0x10, RZ, 0x3c, !PT ;  /* 0x0000001002137812 */ /* 0x000fe200078e3cff */
[----:B------:R0:W1:Y:S02]  /*44b0*/  @!UP1 SYNCS.EXCH.64 URZ, [UR9+0x12008], UR4 ;  /* 0x0120080409ff95b2 */ /* 0x0000640008000100 */
[----:B------:R-:W3:Y:S04]  /*44c0*/  LDL.LU R49, [R1+0x54] ;  /* 0x0000540001317983 */ /* 0x000ee80000300800 */
[----:B------:R-:W4:Y:S04]  /*44d0*/  LDL.LU R50, [R1+0x50] ;  /* 0x0000500001327983 */ /* 0x000f280000300800 */
[----:B------:R-:W4:Y:S01]  /*44e0*/  @P6 LDG.E.U16 R65, desc[UR22][R22.64] ;  /* 0x0000001616416981 */ /* 0x000f22000c1e1500 */
[----:B------:R-:W-:-:S02]  /*44f0*/  PRMT R67, RZ, 0x7610, R67 ;  /* 0x00007610ff437816 */ /* 0x000fc40000000043 */
[----:B------:R-:W-:Y:S01]  /*4500*/  PRMT R66, RZ, 0x7610, R66 ;  /* 0x00007610ff427816 */ /* 0x000fe20000000042 */
[----:B------:R-:W4:Y:S01]  /*4510*/  LDL.LU R51, [R1+0x4c] ;  /* 0x00004c0001337983 */ /* 0x000f220000300800 */
[----:B------:R-:W-:Y:S01]  /*4520*/  LOP3.LUT P5, RZ, R54, 0x1, RZ, 0xc0, !PT ;  /* 0x0000000136ff7812 */ /* 0x000fe200078ac0ff */
[----:B------:R-:W-:Y:S02]  /*4530*/  VIADD R36, R84, 0xfffffff9 ;  /* 0xfffffff954247836 */ /* 0x000fe40000000000 */
[----:B------:R-:W-:Y:S01]  /*4540*/  IMAD R42, R92, 0x1d, RZ ;  /* 0x0000001d5c2a7824 */ /* 0x000fe200078e02ff */
[----:B------:R-:W4:Y:S01]  /*4550*/  @P6 LDG.E.U16 R64, desc[UR22][R20.64] ;  /* 0x0000001614406981 */ /* 0x000f22000c1e1500 */
[----:B------:R-:W-:Y:S02]  /*4560*/  LOP3.LUT P3, RZ, R37, 0x1, RZ, 0xc0, !PT ;  /* 0x0000000125ff7812 */ /* 0x000fe4000786c0ff */
[----:B------:R-:W-:Y:S01]  /*4570*/  PRMT R53, RZ, 0x7610, R53 ;  /* 0x00007610ff357816 */ /* 0x000fe20000000035 */
[----:B0-----:R-:W4:Y:S01]  /*4580*/  LDL.LU R22, [R1+0x48] ;  /* 0x0000480001167983 */ /* 0x001f220000300800 */
[----:B------:R-:W-:Y:S01]  /*4590*/  PRMT R55, RZ, 0x7610, R55 ;  /* 0x00007610ff377816 */ /* 0x000fe20000000037 */
[----:B------:R-:W-:Y:S01]  /*45a0*/  VIADD R44, R84, 0xfffffff1 ;  /* 0xfffffff1542c7836 */ /* 0x000fe20000000000 */
[----:B------:R-:W-:Y:S01]  /*45b0*/  PRMT R52, RZ, 0x7610, R52 ;  /* 0x00007610ff347816 */ /* 0x000fe20000000034 */
[----:B------:R-:W4:Y:S01]  /*45c0*/  LDL.LU R16, [R1+0x44] ;  /* 0x0000440001107983 */ /* 0x000f220000300800 */
[----:B------:R-:W-:Y:S01]  /*45d0*/  PRMT R63, RZ, 0x7610, R63 ;  /* 0x00007610ff3f7816 */ /* 0x000fe2000000003f */
[----:B------:R-:W0:Y:S02]  /*45e0*/  LDCU UR4, c[0x0][0x3b0] ;  /* 0x00007600ff0477ac */ /* 0x000e240008000800 */
[----:B------:R-:W4:Y:S04]  /*45f0*/  LDL.LU R23, [R1+0x74] ;  /* 0x0000740001177983 */ /* 0x000f280000300800 */
[----:B-1----:R-:W4:Y:S04]  /*4600*/  LDL.LU R20, [R1+0x70] ;  /* 0x0000700001147983 */ /* 0x002f280000300800 */
[----:B------:R-:W4:Y:S04]  /*4610*/  LDL.LU R21, [R1+0x6c] ;  /* 0x00006c0001157983 */ /* 0x000f280000300800 */
[----:B------:R-:W-:Y:S04]  /*4620*/  STS.U16 [R2+UR9], R78 ;  /* 0x0000004e02007988 */ /* 0x000fe80008000409 */
[----:B------:R-:W-:Y:S04]  /*4630*/  STS.U16 [R2+UR9+0x2000], R77 ;  /* 0x0020004d02007988 */ /* 0x000fe80008000409 */
        /* <DEDUP_REMOVED lines=14> */
[----:B------:R-:W4:Y:S04]  /*4720*/  LDL.LU R24, [R1+0x68] ;  /* 0x0000680001187983 */ /* 0x000f280000300800 */
[----:B------:R-:W4:Y:S04]  /*4730*/  @P6 LDG.E.U16 R67, desc[UR22][R40.64] ;  /* 0x0000001628436981 */ /* 0x000f28000c1e1500 */
[----:B------:R1:W4:Y:S04]  /*4740*/  @P6 LDG.E.U16 R66, desc[UR22][R38.64] ;  /* 0x0000001626426981 */ /* 0x000328000c1e1500 */
[----:B--2---:R2:W-:Y:S04]  /*4750*/  STS.U16 [R19+UR9+0x480], R17 ;  /* 0x0004801113007988 */ /* 0x0045e80008000409 */
[----:B--2---:R-:W2:Y:S04]  /*4760*/  LDL.LU R17, [R1+0x64] ;  /* 0x0000640001117983 */ /* 0x004ea80000300800 */
[----:B------:R-:W-:Y:S04]  /*4770*/  STS.U16 [R19+UR9+0x2480], R91 ;  /* 0x0024805b13007988 */ /* 0x000fe80008000409 */
[----:B------:R-:W-:Y:S04]  /*4780*/  STS.U16 [R19+UR9+0x4480], R90 ;  /* 0x0044805a13007988 */ /* 0x000fe80008000409 */
[----:B------:R-:W-:Y:S04]  /*4790*/  STS.U16 [R19+UR9+0x6480], R89 ;  /* 0x0064805913007988 */ /* 0x000fe80008000409 */
[----:B------:R-:W2:Y:S04]  /*47a0*/  LDL.LU R78, [R1+0x60] ;  /* 0x00006000014e7983 */ /* 0x000ea80000300800 */
[----:B------:R-:W-:Y:S04]  /*47b0*/  STS.U16 [R19+UR9+0x880], R81 ;  /* 0x0008805113007988 */ /* 0x000fe80008000409 */
[----:B------:R-:W2:Y:S04]  /*47c0*/  LDL.LU R45, [R1+0x5c] ;  /* 0x00005c00012d7983 */ /* 0x000ea80000300800 */
[----:B------:R-:W-:Y:S04]  /*47d0*/  STS.U16 [R19+UR9+0x2880], R80 ;  /* 0x0028805013007988 */ /* 0x000fe80008000409 */
[----:B------:R-:W2:Y:S04]  /*47e0*/  LDL.LU R46, [R1+0x58] ;  /* 0x00005800012e7983 */ /* 0x000ea80000300800 */
[----:B------:R-:W-:Y:S04]  /*47f0*/  STS.U16 [R19+UR9+0x4880], R79 ;  /* 0x0048804f13007988 */ /* 0x000fe80008000409 */
[----:B------:R-:W2:Y:S04]  /*4800*/  LDL.LU R47, [R1+0x164] ;  /* 0x00016400012f7983 */ /* 0x000ea80000300800 */
[----:B------:R-:W2:Y:S04]  /*4810*/  LDL.LU R48, [R1+0x160] ;  /* 0x0001600001307983 */ /* 0x000ea80000300800 */
[----:B---3--:R3:W-:Y:S04]  /*4820*/  STS.U16 [R19+UR9+0x6880], R49 ;  /* 0x0068803113007988 */ /* 0x0087e80008000409 */
[----:B----4-:R4:W-:Y:S04]  /*4830*/  STS.U16 [R19+UR9+0xc80], R50 ;  /* 0x000c803213007988 */ /* 0x0109e80008000409 */
[----:B---3--:R-:W3:Y:S04]  /*4840*/  LDL.LU R49, [R1+0x15c] ;  /* 0x00015c0001317983 */ /* 0x008ee80000300800 */
[----:B------:R0:W-:Y:S04]  /*4850*/  STS.U16 [R19+UR9+0x2c80], R51 ;  /* 0x002c803313007988 */ /* 0x0001e80008000409 */
[----:B----4-:R-:W4:Y:S04]  /*4860*/  LDL.LU R50, [R1+0x158] ;  /* 0x0001580001327983 */ /* 0x010f280000300800 */
[----:B------:R-:W-:Y:S04]  /*4870*/  STS.U16 [R19+UR9+0x4c80], R22 ;  /* 0x004c801613007988 */ /* 0x000fe80008000409 */
[----:B------:R1:W-:Y:S04]  /*4880*/  STS.U16 [R19+UR9+0x6c80], R16 ;  /* 0x006c801013007988 */ /* 0x0003e80008000409 */
[----:B0-----:R-:W4:Y:S04]  /*4890*/  LDL.LU R51, [R1+0x154] ;  /* 0x0001540001337983 */ /* 0x001f280000300800 */
[----:B------:R0:W-:Y:S01]  /*48a0*/  STS.U16 [R19+UR9+0x80], R23 ;  /* 0x0000801713007988 */ /* 0x0001e20008000409 */
[----:B-1----:R-:W-:-:S03]  /*48b0*/  LOP3.LUT R16, R2, 0x20, RZ, 0x3c, !PT ;  /* 0x0000002002107812 */ /* 0x002fc600078e3cff */
[----:B------:R-:W4:Y:S04]  /*48c0*/  LDL.LU R22, [R1+0x150] ;  /* 0x0001500001167983 */ /* 0x000f280000300800 */
[----:B------:R1:W-:Y:S04]  /*48d0*/  STS.U16 [R19+UR9+0x2080], R20 ;  /* 0x0020801413007988 */ /* 0x0003e80008000409 */
[----:B0-----:R-:W4:Y:S04]  /*48e0*/  LDL.LU R23, [R1+0x14c] ;  /* 0x00014c0001177983 */ /* 0x001f280000300800 */
[----:B------:R0:W-:Y:S04]  /*48f0*/  STS.U16 [R19+UR9+0x4080], R21 ;  /* 0x0040801513007988 */ /* 0x0001e80008000409 */
[----:B-1----:R-:W4:Y:S04]  /*4900*/  LDL.LU R20, [R1+0x148] ;  /* 0x0001480001147983 */ /* 0x002f280000300800 */
[----:B0-----:R-:W4:Y:S04]  /*4910*/  LDL.LU R21, [R1+0x144] ;  /* 0x0001440001157983 */ /* 0x001f280000300800 */
[----:B------:R0:W-:Y:S04]  /*4920*/  STS.U16 [R19+UR9+0x6080], R24 ;  /* 0x0060801813007988 */ /* 0x0001e80008000409 */
[----:B0-----:R-:W4:Y:S04]  /*4930*/  LDL.LU R19, [R1+0x140] ;  /* 0x0001400001137983 */ /* 0x001f280000300800 */
[----:B------:R-:W4:Y:S04]  /*4940*/  LDL.LU R24, [R1+0x7c] ;  /* 0x00007c0001187983 */ /* 0x000f280000300800 */
[----:B--2---:R0:W-:Y:S04]  /*4950*/  STS.U16 [R16+UR9+0x100], R17 ;  /* 0x0001001110007988 */ /* 0x0041e80008000409 */
[----:B0-----:R-:W2:Y:S01]  /*4960*/  LDL.LU R17, [R1+0x78] ;  /* 0x0000780001117983 */ /* 0x001ea20000300800 */
[----:B------:R-:W-:Y:S01]  /*4970*/  ISETP.GE.U32.AND P6, PT, R36, 0x7fffffda, PT ;  /* 0x7fffffda2400780c */ /* 0x000fe20003fc6070 */
[----:B------:R-:W-:Y:S01]  /*4980*/  IMAD.WIDE R36, R42, 0x2, R34 ;  /* 0x000000022a247825 */ /* 0x000fe200078e0222 */
[----:B------:R-:W-:-:S03]  /*4990*/  PRMT R54, RZ, 0x7610, R54 ;  /* 0x00007610ff367816 */ /* 0x000fc60000000036 */
[C---:B------:R-:W-:Y:S01]  /*49a0*/  IMAD.WIDE R38, R42.reuse, 0x2, R32 ;  /* 0x000000022a267825 */ /* 0x040fe200078e0220 */
[----:B------:R-:W2:Y:S03]  /*49b0*/  @P5 LDG.E.U16 R55, desc[UR22][R36.64] ;  /* 0x0000001624375981 */ /* 0x000ea6000c1e1500 */
[C---:B------:R-:W-:Y:S01]  /*49c0*/  IMAD.WIDE R40, R42.reuse, 0x2, R30 ;  /* 0x000000022a287825 */ /* 0x040fe200078e021e */
[----:B------:R-:W2:Y:S03]  /*49d0*/  @P5 LDG.E.U16 R54, desc[UR22][R38.64] ;  /* 0x0000001626365981 */ /* 0x000ea6000c1e1500 */
[----:B------:R-:W-:Y:S01]  /*49e0*/  IMAD.WIDE R42, R42, 0x2, R28 ;  /* 0x000000022a2a7825 */ /* 0x000fe200078e021c */
[----:B------:R-:W2:Y:S04]  /*49f0*/  @P5 LDG.E.U16 R53, desc[UR22][R40.64] ;  /* 0x0000001628355981 */ /* 0x000ea8000c1e1500 */
[----:B------:R-:W2:Y:S01]  /*4a00*/  @P5 LDG.E.U16 R52, desc[UR22][R42.64] ;  /* 0x000000162a345981 */ /* 0x000ea2000c1e1500 */
[----:B------:R-:W-:Y:S01]  /*4a10*/  ISETP.GE.U32.AND P5, PT, R44, 0x7fffffd2, PT ;  /* 0x7fffffd22c00780c */ /* 0x000fe20003fa6070 */
[----:B------:R-:W-:Y:S01]  /*4a20*/  IMAD R44, R92, 0x6, RZ ;  /* 0x000000065c2c7824 */ /* 0x000fe200078e02ff */
[----:B------:R-:W-:Y:S01]  /*4a30*/  PRMT R62, RZ, 0x7610, R62 ;  /* 0x00007610ff3e7816 */ /* 0x000fe2000000003e */
[----:B------:R-:W-:Y:S01]  /*4a40*/  STS.U16 [R16+UR9+0x2100], R78 ;  /* 0x0021004e10007988 */ /* 0x000fe20008000409 */
[----:B------:R-:W-:Y:S01]  /*4a50*/  PRMT R61, RZ, 0x7610, R61 ;  /* 0x00007610ff3d7816 */ /* 0x000fe2000000003d */
[C---:B------:R-:W-:Y:S01]  /*4a60*/  IMAD.WIDE R76, R44.reuse, 0x2, R34 ;  /* 0x000000022c4c7825 */ /* 0x040fe200078e0222 */
[----:B------:R-:W-:Y:S01]  /*4a70*/  PRMT R60, RZ, 0x7610, R60 ;  /* 0x00007610ff3c7816 */ /* 0x000fe2000000003c */
[----:B------:R-:W-:Y:S02]  /*4a80*/  STS.U16 [R16+UR9+0x4100], R45 ;  /* 0x0041002d10007988 */ /* 0x000fe40008000409 */
[----:B------:R-:W-:-:S02]  /*4a90*/  IMAD.WIDE R74, R44, 0x2, R32 ;  /* 0x000000022c4a7825 */ /* 0x000fc400078e0220 */
[----:B------:R-:W-:Y:S02]  /*4aa0*/  STS.U16 [R16+UR9+0x6100], R46 ;  /* 0x0061002e10007988 */ /* 0x000fe40008000409 */
[C---:B------:R-:W-:Y:S02]  /*4ab0*/  IMAD.WIDE R72, R44.reuse, 0x2, R30 ;  /* 0x000000022c487825 */ /* 0x040fe400078e021e */
[----:B------:R-:W-:Y:S02]  /*4ac0*/  STS.U16 [R16+UR9+0x500], R47 ;  /* 0x0005002f10007988 */ /* 0x000fe40008000409 */
[----:B------:R-:W-:Y:S02]  /*4ad0*/  IMAD.WIDE R70, R44, 0x2, R28 ;  /* 0x000000022c467825 */ /* 0x000fe400078e021c */
[----:B------:R-:W-:Y:S02]  /*4ae0*/  STS.U16 [R16+UR9+0x2500], R48 ;  /* 0x0025003010007988 */ /* 0x000fe40008000409 */
[----:B------:R-:W-:-:S02]  /*4af0*/  VIADD R44, R84, 0xfffffff8 ;  /* 0xfffffff8542c7836 */ /* 0x000fc40000000000 */
[----:B------:R-:W2:Y:S04]  /*4b00*/  @!P6 LDG.E.U16 R63, desc[UR22][R76.64] ;  /* 0x000000164c3fe981 */ /* 0x000ea8000c1e1500 */
[----:B------:R-:W2:Y:S04]  /*4b10*/  @!P6 LDG.E.U16 R62, desc[UR22][R74.64] ;  /* 0x000000164a3ee981 */ /* 0x000ea8000c1e1500 */
[----:B------:R-:W2:Y:S04]  /*4b20*/  @!P6 LDG.E.U16 R61, desc[UR22][R72.64] ;  /* 0x00000016483de981 */ /* 0x000ea8000c1e1500 */
[----:B------:R-:W2:Y:S01]  /*4b30*/  @!P6 LDG.E.U16 R60, desc[UR22][R70.64] ;  /* 0x00000016463ce981 */ /* 0x000ea2000c1e1500 */
[----:B------:R-:W-:Y:S01]  /*4b40*/  ISETP.GE.U32.AND P6, PT, R44, 0x7fffffd9, PT ;  /* 0x7fffffd92c00780c */ /* 0x000fe20003fc6070 */
[----:B------:R-:W-:Y:S01]  /*4b50*/  IMAD R44, R92, 0xe, RZ ;  /* 0x0000000e5c2c7824 */ /* 0x000fe200078e02ff */
[----:B------:R-:W-:Y:S01]  /*4b60*/  PRMT R59, RZ, 0x7610, R59 ;  /* 0x00007610ff3b7816 */ /* 0x000fe2000000003b */
[----:B------:R-:W-:Y:S01]  /*4b70*/  STL.64 [R1+0x1d0], R76 ;  /* 0x0001d04c01007387 */ /* 0x000fe20000100a00 */
[----:B------:R-:W-:-:S03]  /*4b80*/  PRMT R58, RZ, 0x7610, R58 ;  /* 0x00007610ff3a7816 */ /* 0x000fc6000000003a */
[----:B------:R-:W-:Y:S04]  /*4b90*/  STL.64 [R1+0x1c8], R74 ;  /* 0x0001c84a01007387 */ /* 0x000fe80000100a00 */
[----:B------:R-:W-:Y:S04]  /*4ba0*/  STL.64 [R1+0x1c0], R72 ;  /* 0x0001c04801007387 */ /* 0x000fe80000100a00 */
[----:B------:R-:W-:Y:S04]  /*4bb0*/  STL.64 [R1+0x1b8], R70 ;  /* 0x0001b84601007387 */ /* 0x000fe80000100a00 */
[----:B---3--:R-:W-:Y:S04]  /*4bc0*/  STS.U16 [R16+UR9+0x4500], R49 ;  /* 0x0045003110007988 */ /* 0x008fe80008000409 */
[----:B----4-:R-:W-:Y:S04]  /*4bd0*/  STS.U16 [R16+UR9+0x6500], R50 ;  /* 0x0065003210007988 */ /* 0x010fe80008000409 */
[----:B------:R-:W-:Y:S04]  /*4be0*/  STS.U16 [R16+UR9+0x900], R51 ;  /* 0x0009003310007988 */ /* 0x000fe80008000409 */
[----:B------:R-:W-:Y:S04]  /*4bf0*/  STS.U16 [R16+UR9+0x2900], R22 ;  /* 0x0029001610007988 */ /* 0x000fe80008000409 */
[----:B------:R0:W-:Y:S04]  /*4c00*/  STS.U16 [R16+UR9+0x4900], R23 ;  /* 0x0049001710007988 */ /* 0x0001e80008000409 */
[----:B------:R-:W-:Y:S04]  /*4c10*/  STS.U16 [R16+UR9+0x6900], R20 ;  /* 0x0069001410007988 */ /* 0x000fe80008000409 */
[----:B------:R1:W-:Y:S01]  /*4c20*/  STS.U16 [R16+UR9+0xd00], R21 ;  /* 0x000d001510007988 */ /* 0x0003e20008000409 */
[----:B0-----:R-:W-:-:S04]  /*4c30*/  IMAD.WIDE R22, R44, 0x2, R30 ;  /* 0x000000022c167825 */ /* 0x001fc800078e021e */
[----:B-1----:R-:W-:-:S05]  /*4c40*/  IMAD.WIDE R20, R44, 0x2, R34 ;  /* 0x000000022c147825 */ /* 0x002fca00078e0222 */
[----:B------:R0:W-:Y:S04]  /*4c50*/  STL.64 [R1+0x178], R20 ;  /* 0x0001781401007387 */ /* 0x0001e80000100a00 */
[----:B------:R0:W3:Y:S02]  /*4c60*/  @!P5 LDG.E.U16 R59, desc[UR22][R20.64] ;  /* 0x00000016143bd981 */ /* 0x0000e4000c1e1500 */
[C---:B0-----:R-:W-:Y:S02]  /*4c70*/  IMAD.WIDE R20, R44.reuse, 0x2, R28 ;  /* 0x000000022c147825 */ /* 0x041fe400078e021c */
[----:B------:R-:W-:Y:S04]  /*4c80*/  STS.U16 [R16+UR9+0x2d00], R19 ;  /* 0x002d001310007988 */ /* 0x000fe80008000409 */
[----:B------:R-:W-:Y:S04]  /*4c90*/  STS.U16 [R16+UR9+0x4d00], R24 ;  /* 0x004d001810007988 */ /* 0x000fe80008000409 */
[----:B--2---:R0:W-:Y:S02]  /*4ca0*/  STS.U16 [R16+UR9+0x6d00], R17 ;  /* 0x006d001110007988 */ /* 0x0041e40008000409 */
[----:B0-----:R-:W-:-:S05]  /*4cb0*/  IMAD.WIDE R16, R44, 0x2, R32 ;  /* 0x000000022c107825 */ /* 0x001fca00078e0220 */
[----:B------:R0:W-:Y:S04]  /*4cc0*/  STL.64 [R1+0x170], R16 ;  /* 0x0001701001007387 */ /* 0x0001e80000100a00 */
[----:B------:R-:W2:Y:S04]  /*4cd0*/  LDL.LU R19, [R1+0x374] ;  /* 0x0003740001137983 */ /* 0x000ea80000300800 */
[----:B------:R-:W4:Y:S04]  /*4ce0*/  @!P5 LDG.E.U16 R58, desc[UR22][R16.64] ;  /* 0x00000016103ad981 */ /* 0x000f28000c1e1500 */
[----:B------:R1:W-:Y:S04]  /*4cf0*/  STL.64 [R1+0x168], R22 ;  /* 0x0001681601007387 */ /* 0x0003e80000100a00 */
[----:B0-----:R-:W3:Y:S04]  /*4d00*/  LDL.LU R16, [R1+0x370] ;  /* 0x0003700001107983 */ /* 0x001ee80000300800 */
[----:B------:R0:W-:Y:S04]  /*4d10*/  STL.64 [R1+0x160], R20 ;  /* 0x0001601401007387 */ /* 0x0001e80000100a00 */
[----:B------:R-:W4:Y:S04]  /*4d20*/  LDL.LU R24, [R1+0x36c] ;  /* 0x00036c0001187983 */ /* 0x000f280000300800 */
        /* <DEDUP_REMOVED lines=11> */
[----:B------:R-:W4:Y:S01]  /*4de0*/  LDL.LU R75, [R1+0x348] ;  /* 0x00034800014b7983 */ /* 0x000f220000300800 */
[----:B------:R-:W-:-:S03]  /*4df0*/  PRMT R57, RZ, 0x7610, R57 ;  /* 0x00007610ff397816 */ /* 0x000fc60000000039 */
[----:B------:R-:W4:Y:S01]  /*4e00*/  LDL.LU R76, [R1+0x344] ;  /* 0x00034400014c7983 */ /* 0x000f220000300800 */
[----:B------:R-:W-:-:S03]  /*4e10*/  PRMT R56, RZ, 0x7610, R56 ;  /* 0x00007610ff387816 */ /* 0x000fc60000000038 */
[----:B------:R-:W4:Y:S04]  /*4e20*/  LDL.LU R77, [R1+0x340] ;  /* 0x00034000014d7983 */ /* 0x000f280000300800 */
[----:B------:R-:W4:Y:S01]  /*4e30*/  LDL.LU R78, [R1+0x33c] ;  /* 0x00033c00014e7983 */ /* 0x000f220000300800 */
[----:B------:R-:W-:-:S03]  /*4e40*/  VIADD R44, R84, 0xfffffff0 ;  /* 0xfffffff0542c7836 */ /* 0x000fc60000000000 */
[----:B------:R-:W4:Y:S04]  /*4e50*/  LDL.LU R45, [R1+0x338] ;  /* 0x00033800012d7983 */ /* 0x000f280000300800 */
[----:B------:R-:W4:Y:S04]  /*4e60*/  LDL.LU R46, [R1+0x1b4] ;  /* 0x0001b400012e7983 */ /* 0x000f280000300800 */
[----:B------:R-:W4:Y:S04]  /*4e70*/  LDL.LU R47, [R1+0x1b0] ;  /* 0x0001b000012f7983 */ /* 0x000f280000300800 */
[----:B------:R-:W4:Y:S04]  /*4e80*/  LDL.LU R48, [R1+0x1ac] ;  /* 0x0001ac0001307983 */ /* 0x000f280000300800 */
[----:B------:R-:W4:Y:S04]  /*4e90*/  LDL.LU R49, [R1+0x1a8] ;  /* 0x0001a80001317983 */ /* 0x000f280000300800 */
[----:B------:R-:W4:Y:S04]  /*4ea0*/  LDL.LU R50, [R1+0x1a4] ;  /* 0x0001a40001327983 */ /* 0x000f280000300800 */
[----:B------:R-:W4:Y:S04]  /*4eb0*/  LDL.LU R51, [R1+0x1a0] ;  /* 0x0001a00001337983 */ /* 0x000f280000300800 */
[----:B------:R-:W4:Y:S04]  /*4ec0*/  @!P5 LDG.E.U16 R57, desc[UR22][R22.64] ;  /* 0x000000161639d981 */ /* 0x000f28000c1e1500 */
[----:B------:R-:W4:Y:S01]  /*4ed0*/  @!P5 LDG.E.U16 R56, desc[UR22][R20.64] ;  /* 0x000000161438d981 */ /* 0x000f22000c1e1500 */
[----:B------:R-:W-:-:S03]  /*4ee0*/  ISETP.GE.U32.AND P5, PT, R44, 0x7fffffd1, PT ;  /* 0x7fffffd12c00780c */ /* 0x000fc60003fa6070 */
[----:B-1----:R-:W4:Y:S04]  /*4ef0*/  LDL.LU.64 R22, [R1+0x660] ;  /* 0x0006600001167983 */ /* 0x002f280000300a00 */
[----:B0-----:R-:W4:Y:S04]  /*4f00*/  LDL.LU.64 R20, [R1+0x658] ;  /* 0x0006580001147983 */ /* 0x001f280000300a00 */
[----:B------:R-:W4:Y:S01]  /*4f10*/  LDL.LU R44, [R1+0x364] ;  /* 0x00036400012c7983 */ /* 0x000f220000300800 */
[----:B------:R-:W-:-:S05]  /*4f20*/  LOP3.LUT R69, R2, 0x30, RZ, 0x3c, !PT ;  /* 0x0000003002457812 */ /* 0x000fca00078e3cff */
[----:B--2---:R0:W-:Y:S04]  /*4f30*/  STS.U16 [R69+UR9+0x180], R19 ;  /* 0x0001801345007988 */ /* 0x0041e80008000409 */
[----:B0-----:R-:W2:Y:S04]  /*4f40*/  LDL.LU R19, [R1+0x654] ;  /* 0x0006540001137983 */ /* 0x001ea80000300800 */
[----:B---3--:R0:W-:Y:S04]  /*4f50*/  STS.U16 [R69+UR9+0x2180], R16 ;  /* 0x0021801045007988 */ /* 0x0081e80008000409 */
[----:B----4-:R1:W-:Y:S04]  /*4f60*/  STS.U16 [R69+UR9+0x4180], R24 ;  /* 0x0041801845007988 */ /* 0x0103e80008000409 */
[----:B0-----:R-:W3:Y:S04]  /*4f70*/  LDL.LU R16, [R1+0x650] ;  /* 0x0006500001107983 */ /* 0x001ee80000300800 */
[----:B------:R0:W-:Y:S04]  /*4f80*/  STS.U16 [R69+UR9+0x6180], R17 ;  /* 0x0061801145007988 */ /* 0x0001e80008000409 */
[----:B-1----:R-:W4:Y:S04]  /*4f90*/  LDL.LU R24, [R1+0x64c] ;  /* 0x00064c0001187983 */ /* 0x002f280000300800 */
[----:B0-----:R-:W2:Y:S04]  /*4fa0*/  LDL.LU R17, [R1+0x648] ;  /* 0x0006480001117983 */ /* 0x001ea80000300800 */
[----:B------:R0:W-:Y:S04]  /*4fb0*/  STS.U16 [R69+UR9+0x580], R44 ;  /* 0x0005802c45007988 */ /* 0x0001e80008000409 */
[----:B------:R-:W-:Y:S04]  /*4fc0*/  STS.U16 [R69+UR9+0x2580], R79 ;  /* 0x0025804f45007988 */ /* 0x000fe80008000409 */
[----:B------:R-:W-:Y:S04]  /*4fd0*/  STS.U16 [R69+UR9+0x4580], R80 ;  /* 0x0045805045007988 */ /* 0x000fe80008000409 */
[----:B------:R-:W-:Y:S01]  /*4fe0*/  STS.U16 [R69+UR9+0x6580], R81 ;  /* 0x0065805145007988 */ /* 0x000fe20008000409 */
[----:B0-----:R-:W-:-:S03]  /*4ff0*/  LOP3.LUT R44, R2, 0x40, RZ, 0x3c, !PT ;  /* 0x00000040022c7812 */ /* 0x001fc600078e3cff */
        /* <DEDUP_REMOVED lines=18> */
[----:B--2---:R0:W-:Y:S04]  /*5120*/  STS.U16 [R44+UR9+0x4a00], R17 ;  /* 0x004a00112c007988 */ /* 0x0041e80008000409 */
[----:B----4-:R-:W-:Y:S04]  /*5130*/  STS.U16 [R44+UR9+0x6a00], R24 ;  /* 0x006a00182c007988 */ /* 0x010fe80008000409 */
[----:B---3--:R1:W-:Y:S04]  /*5140*/  STS.U16 [R44+UR9+0xe00], R16 ;  /* 0x000e00102c007988 */ /* 0x0083e80008000409 */
[----:B0-----:R-:W2:Y:S04]  /*5150*/  LDL.LU R17, [R1+0x644] ;  /* 0x0006440001117983 */ /* 0x001ea80000300800 */
[----:B-1----:R-:W3:Y:S01]  /*5160*/  LDL.LU R16, [R1+0x640] ;  /* 0x0006400001107983 */ /* 0x002ee20000300800 */
[----:B------:R-:W-:-:S03]  /*5170*/  LOP3.LUT R24, R2, 0x50, RZ, 0x3c, !PT ;  /* 0x0000005002187812 */ /* 0x000fc600078e3cff */
[----:B------:R0:W-:Y:S04]  /*5180*/  STS.U16 [R44+UR9+0x2e00], R19 ;  /* 0x002e00132c007988 */ /* 0x0001e80008000409 */
[----:B------:R1:W-:Y:S04]  /*5190*/  STS.U16 [R44+UR9+0x4e00], R18 ;  /* 0x004e00122c007988 */ /* 0x0003e80008000409 */
[----:B------:R4:W-:Y:S04]  /*51a0*/  STS.U16 [R44+UR9+0x6e00], R21 ;  /* 0x006e00152c007988 */ /* 0x0009e80008000409 */
[----:B0-----:R-:W3:Y:S04]  /*51b0*/  LDL.LU R19, [R1+0x63c] ;  /* 0x00063c0001137983 */ /* 0x001ee80000300800 */
[----:B-1----:R-:W3:Y:S04]  /*51c0*/  LDL.LU R18, [R1+0x638] ;  /* 0x0006380001127983 */ /* 0x002ee80000300800 */
[----:B----4-:R-:W4:Y:S04]  /*51d0*/  LDL.LU R21, [R1+0x634] ;  /* 0x0006340001157983 */ /* 0x010f280000300800 */
[----:B------:R0:W-:Y:S04]  /*51e0*/  STS.U16 [R24+UR9+0x280], R20 ;  /* 0x0002801418007988 */ /* 0x0001e80008000409 */
[----:B------:R1:W-:Y:S04]  /*51f0*/  STS.U16 [R24+UR9+0x2280], R23 ;  /* 0x0022801718007988 */ /* 0x0003e80008000409 */
[----:B------:R1:W-:Y:S04]  /*5200*/  STS.U16 [R24+UR9+0x4280], R22 ;  /* 0x0042801618007988 */ /* 0x0003e80008000409 */
[----:B0-----:R-:W4:Y:S04]  /*5210*/  LDL.LU R20, [R1+0x630] ;  /* 0x0006300001147983 */ /* 0x001f280000300800 */
[----:B-1----:R-:W4:Y:S04]  /*5220*/  LDL.LU R23, [R1+0x62c] ;  /* 0x00062c0001177983 */ /* 0x002f280000300800 */
[----:B------:R-:W4:Y:S04]  /*5230*/  LDL.LU R22, [R1+0x628] ;  /* 0x0006280001167983 */ /* 0x000f280000300800 */
[----:B------:R0:W-:Y:S04]  /*5240*/  STS.U16 [R24+UR9+0x6280], R25 ;  /* 0x0062801918007988 */ /* 0x0001e80008000409 */
[----:B0-----:R-:W4:Y:S04]  /*5250*/  LDL.LU R25, [R1+0x624] ;  /* 0x0006240001197983 */ /* 0x001f280000300800 */
[----:B------:R0:W-:Y:S04]  /*5260*/  STS.U16 [R24+UR9+0x680], R26 ;  /* 0x0006801a18007988 */ /* 0x0001e80008000409 */
[----:B------:R1:W-:Y:S04]  /*5270*/  STS.U16 [R24+UR9+0x2680], R0 ;  /* 0x0026800018007988 */ /* 0x0003e80008000409 */
[----:B0-----:R-:W4:Y:S04]  /*5280*/  LDL.LU R26, [R1+0x620] ;  /* 0x00062000011a7983 */ /* 0x001f280000300800 */
[----:B-1----:R-:W4:Y:S01]  /*5290*/  LDL.LU R0, [R1+0x61c] ;  /* 0x00061c0001007983 */ /* 0x002f220000300800 */
[----:B------:R-:W-:-:S02]  /*52a0*/  IMAD R46, R92, 0x16, RZ ;  /* 0x000000165c2e7824 */ /* 0x000fc400078e02ff */
[C---:B------:R-:W-:Y:S02]  /*52b0*/  IMAD R69, R92.reuse, 0x7, RZ ;  /* 0x000000075c457824 */ /* 0x040fe400078e02ff */
[----:B------:R-:W-:Y:S02]  /*52c0*/  IMAD R70, R92, 0xf, RZ ;  /* 0x0000000f5c467824 */ /* 0x000fe400078e02ff */
[----:B------:R-:W-:-:S04]  /*52d0*/  IMAD.WIDE R74, R46, 0x2, R34 ;  /* 0x000000022e4a7825 */ /* 0x000fc800078e0222 */
[C---:B------:R-:W-:Y:S01]  /*52e0*/  IMAD.WIDE R72, R69.reuse, 0x2, R34 ;  /* 0x0000000245487825 */ /* 0x040fe200078e0222 */
[----:B------:R-:W-:Y:S01]  /*52f0*/  PRMT R90, RZ, 0x7610, R90 ;  /* 0x00007610ff5a7816 */ /* 0x000fe2000000005a */
[----:B------:R-:W-:Y:S02]  /*5300*/  STL.64 [R1+0x78], R74 ;  /* 0x0000784a01007387 */ /* 0x000fe40000100a00 */
[----:B------:R-:W-:Y:S01]  /*5310*/  IMAD.WIDE R48, R70, 0x2, R34 ;  /* 0x0000000246307825 */ /* 0x000fe200078e0222 */
[----:B------:R-:W-:Y:S01]  /*5320*/  PRMT R89, RZ, 0x7610, R89 ;  /* 0x00007610ff597816 */ /* 0x000fe20000000059 */
[----:B------:R-:W-:Y:S02]  /*5330*/  STL.64 [R1+0x1b0], R72 ;  /* 0x0001b04801007387 */ /* 0x000fe40000100a00 */
[----:B------:R-:W-:Y:S01]  /*5340*/  IMAD.WIDE R76, R46, 0x2, R32 ;  /* 0x000000022e4c7825 */ /* 0x000fe200078e0220 */
[----:B------:R-:W-:Y:S01]  /*5350*/  PRMT R91, RZ, 0x7610, R91 ;  /* 0x00007610ff5b7816 */ /* 0x000fe2000000005b */
[----:B------:R-:W-:Y:S04]  /*5360*/  STL.64 [R1+0x158], R48 ;  /* 0x0001583001007387 */ /* 0x000fe80000100a00 */
[----:B------:R0:W-:Y:S01]  /*5370*/  STL.64 [R1+0x70], R76 ;  /* 0x0000704c01007387 */ /* 0x0001e20000100a00 */
[----:B------:R-:W-:-:S03]  /*5380*/  IMAD.WIDE R78, R69, 0x2, R28 ;  /* 0x00000002454e7825 */ /* 0x000fc600078e021c */
[----:B------:R0:W4:Y:S02]  /*5390*/  @P0 LDG.E.U16 R91, desc[UR22][R76.64] ;  /* 0x000000164c5b0981 */ /* 0x000124000c1e1500 */
[----:B0-----:R-:W-:Y:S02]  /*53a0*/  IMAD.WIDE R76, R70, 0x2, R32 ;  /* 0x00000002464c7825 */ /* 0x001fe400078e0220 */
[----:B------:R-:W-:Y:S02]  /*53b0*/  STS.U16 [R24+UR9+0x4680], R93 ;  /* 0x0046805d18007988 */ /* 0x000fe40008000409 */
[----:B------:R-:W-:Y:S01]  /*53c0*/  IMAD R50, R92, 0x1e, RZ ;  /* 0x0000001e5c327824 */ /* 0x000fe200078e02ff */
[----:B------:R-:W-:Y:S02]  /*53d0*/  PRMT R88, RZ, 0x7610, R88 ;  /* 0x00007610ff587816 */ /* 0x000fe40000000058 */
[----:B------:R-:W-:Y:S01]  /*53e0*/  PRMT R87, RZ, 0x7610, R87 ;  /* 0x00007610ff577816 */ /* 0x000fe20000000057 */
[----:B------:R-:W-:Y:S01]  /*53f0*/  IMAD.WIDE R44, R50, 0x2, R34 ;  /* 0x00000002322c7825 */ /* 0x000fe200078e0222 */
[----:B------:R-:W-:-:S02]  /*5400*/  PRMT R86, RZ, 0x7610, R86 ;  /* 0x00007610ff567816 */ /* 0x000fc40000000056 */
[----:B------:R-:W-:Y:S02]  /*5410*/  PRMT R85, RZ, 0x7610, R85 ;  /* 0x00007610ff557816 */ /* 0x000fe40000000055 */
[----:B------:R-:W4:Y:S01]  /*5420*/  @P4 LDG.E.U16 R88, desc[UR22][R44.64] ;  /* 0x000000162c584981 */ /* 0x000f22000c1e1500 */
[----:B--2---:R-:W-:Y:S02]  /*5430*/  PRMT R17, RZ, 0x7610, R17 ;  /* 0x00007610ff117816 */ /* 0x004fe40000000011 */
[----:B---3--:R-:W-:-:S04]  /*5440*/  PRMT R16, RZ, 0x7610, R16 ;  /* 0x00007610ff107816 */ /* 0x008fc80000000010 */
[----:B------:R0:W2:Y:S04]  /*5450*/  @!P6 LDG.E.U16 R17, desc[UR22][R72.64] ;  /* 0x000000164811e981 */ /* 0x0000a8000c1e1500 */
[----:B------:R1:W3:Y:S01]  /*5460*/  @P0 LDG.E.U16 R16, desc[UR22][R74.64] ;  /* 0x000000164a100981 */ /* 0x0002e2000c1e1500 */
[----:B0-----:R-:W-:-:S04]  /*5470*/  IMAD.WIDE R72, R46, 0x2, R28 ;  /* 0x000000022e487825 */ /* 0x001fc800078e021c */
[----:B-1----:R-:W-:Y:S01]  /*5480*/  IMAD.WIDE R74, R46, 0x2, R30 ;  /* 0x000000022e4a7825 */ /* 0x002fe200078e021e */
[----:B------:R-:W-:Y:S01]  /*5490*/  PRMT R19, RZ, 0x7610, R19 ;  /* 0x00007610ff137816 */ /* 0x000fe20000000013 */
[----:B------:R-:W2:Y:S01]  /*54a0*/  @P0 LDG.E.U16 R89, desc[UR22][R72.64] ;  /* 0x0000001648590981 */ /* 0x000ea2000c1e1500 */
[----:B------:R-:W-:-:S03]  /*54b0*/  PRMT R18, RZ, 0x7610, R18 ;  /* 0x00007610ff127816 */ /* 0x000fc60000000012 */
[----:B------:R0:W-:Y:S04]  /*54c0*/  STL.64 [R1+0x68], R74 ;  /* 0x0000684a01007387 */ /* 0x0001e80000100a00 */
[----:B------:R0:W2:Y:S04]  /*54d0*/  @P0 LDG.E.U16 R90, desc[UR22][R74.64] ;  /* 0x000000164a5a0981 */ /* 0x0000a8000c1e1500 */
[----:B------:R1:W-:Y:S01]  /*54e0*/  STL.64 [R1+0x60], R72 ;  /* 0x0000604801007387 */ /* 0x0003e20000100a00 */
[----:B0-----:R-:W-:-:S04]  /*54f0*/  IMAD.WIDE R74, R69, 0x2, R32 ;  /* 0x00000002454a7825 */ /* 0x001fc800078e0220 */
[----:B-1----:R-:W-:Y:S01]  /*5500*/  IMAD.WIDE R72, R69, 0x2, R30 ;  /* 0x0000000245487825 */ /* 0x002fe200078e021e */
[----:B------:R0:W-:Y:S01]  /*5510*/  STL.64 [R1+0x1a8], R74 ;  /* 0x0001a84a01007387 */ /* 0x0001e20000100a00 */
[----:B----4-:R-:W-:-:S03]  /*5520*/  PRMT R23, RZ, 0x7610, R23 ;  /* 0x00007610ff177816 */ /* 0x010fc60000000017 */
[----:B------:R0:W4:Y:S01]  /*5530*/  @!P6 LDG.E.U16 R19, desc[UR22][R74.64] ;  /* 0x000000164a13e981 */ /* 0x000122000c1e1500 */
[----:B------:R-:W-:-:S03]  /*5540*/  IMAD R69, R92, 0x17, RZ ;  /* 0x000000175c457824 */ /* 0x000fc600078e02ff */
[----:B------:R1:W-:Y:S04]  /*5550*/  STL.64 [R1+0x1a0], R72 ;  /* 0x0001a04801007387 */ /* 0x0003e80000100a00 */
[----:B------:R1:W4:Y:S01]  /*5560*/  @!P6 LDG.E.U16 R18, desc[UR22][R72.64] ;  /* 0x000000164812e981 */ /* 0x000322000c1e1500 */
[----:B0-----:R-:W-:Y:S01]  /*5570*/  IMAD.WIDE R74, R70, 0x2, R30 ;  /* 0x00000002464a7825 */ /* 0x001fe200078e021e */
[----:B------:R-:W-:Y:S02]  /*5580*/  PRMT R21, RZ, 0x7610, R21 ;  /* 0x00007610ff157816 */ /* 0x000fe40000000015 */
[----:B------:R-:W-:Y:S01]  /*5590*/  STL.64 [R1+0x198], R78 ;  /* 0x0001984e01007387 */ /* 0x000fe20000100a00 */
[----:B------:R-:W-:-:S03]  /*55a0*/  PRMT R25, RZ, 0x7610, R25 ;  /* 0x00007610ff197816 */ /* 0x000fc60000000019 */
[----:B------:R-:W4:Y:S01]  /*55b0*/  @!P5 LDG.E.U16 R23, desc[UR22][R76.64] ;  /* 0x000000164c17d981 */ /* 0x000f22000c1e1500 */
[----:B-1----:R-:W-:-:S03]  /*55c0*/  IMAD.WIDE R72, R70, 0x2, R28 ;  /* 0x0000000246487825 */ /* 0x002fc600078e021c */
[----:B------:R0:W-:Y:S04]  /*55d0*/  STL.64 [R1+0x150], R76 ;  /* 0x0001504c01007387 */ /* 0x0001e80000100a00 */
[----:B------:R-:W-:Y:S01]  /*55e0*/  STL.64 [R1+0x148], R74 ;  /* 0x0001484a01007387 */ /* 0x000fe20000100a00 */
[----:B------:R-:W-:-:S03]  /*55f0*/  IMAD.WIDE R70, R69, 0x2, R32 ;  /* 0x0000000245467825 */ /* 0x000fc600078e0220 */
[----:B------:R1:W-:Y:S04]  /*5600*/  STL.64 [R1+0x140], R72 ;  /* 0x0001404801007387 */ /* 0x0003e80000100a00 */
[----:B------:R1:W4:Y:S04]  /*5610*/  @!P5 LDG.E.U16 R25, desc[UR22][R72.64] ;  /* 0x000000164819d981 */ /* 0x000328000c1e1500 */
[----:B0-----:R-:W4:Y:S04]  /*5620*/  LDL.LU R76, [R1+0x3b8] ;  /* 0x0003b800014c7983 */ /* 0x001f280000300800 */
[----:B------:R-:W4:Y:S01]  /*5630*/  @!P6 LDG.E.U16 R21, desc[UR22][R78.64] ;  /* 0x000000164e15e981 */ /* 0x000f22000c1e1500 */
[----:B-1----:R-:W-:-:S03]  /*5640*/  IMAD.WIDE R72, R69, 0x2, R34 ;  /* 0x0000000245487825 */ /* 0x002fc600078e0222 */
[----:B------:R-:W4:Y:S04]  /*5650*/  LDL.LU R77, [R1+0x3b4] ;  /* 0x0003b400014d7983 */ /* 0x000f280000300800 */
[----:B------:R-:W4:Y:S04]  /*5660*/  LDL.LU R78, [R1+0x3b0] ;  /* 0x0003b000014e7983 */ /* 0x000f280000300800 */
[----:B------:R-:W-:Y:S04]  /*5670*/  STL.64 [R1+0x58], R72 ;  /* 0x0000584801007387 */ /* 0x000fe80000100a00 */
[----:B------:R-:W-:Y:S04]  /*5680*/  STL.64 [R1+0x50], R70 ;  /* 0x0000504601007387 */ /* 0x000fe80000100a00 */
[----:B------:R-:W4:Y:S01]  /*5690*/  LDL.LU R93, [R1+0x618] ;  /* 0x00061800015d7983 */ /* 0x000f220000300800 */
[----:B------:R-:W-:Y:S01]  /*56a0*/  PRMT R20, RZ, 0x7610, R20 ;  /* 0x00007610ff147816 */ /* 0x000fe20000000014 */
[----:B------:R-:W-:-:S05]  /*56b0*/  IMAD.WIDE R46, R50, 0x2, R32 ;  /* 0x00000002322e7825 */ /* 0x000fca00078e0220 */
[----:B------:R0:W4:Y:S04]  /*56c0*/  @!P5 LDG.E.U16 R20, desc[UR22][R48.64] ;  /* 0x000000163014d981 */ /* 0x000128000c1e1500 */
[----:B------:R-:W4:Y:S01]  /*56d0*/  @P4 LDG.E.U16 R87, desc[UR22][R46.64] ;  /* 0x000000162e574981 */ /* 0x000f22000c1e1500 */
[----:B0-----:R-:W-:-:S04]  /*56e0*/  IMAD.WIDE R48, R50, 0x2, R30 ;  /* 0x0000000232307825 */ /* 0x001fc800078e021e */
[----:B------:R-:W-:Y:S01]  /*56f0*/  IMAD.WIDE R50, R50, 0x2, R28 ;  /* 0x0000000232327825 */ /* 0x000fe200078e021c */
[----:B------:R-:W4:Y:S04]  /*5700*/  @P4 LDG.E.U16 R86, desc[UR22][R48.64] ;  /* 0x0000001630564981 */ /* 0x000f28000c1e1500 */
[----:B------:R-:W4:Y:S01]  /*5710*/  @P4 LDG.E.U16 R85, desc[UR22][R50.64] ;  /* 0x0000001632554981 */ /* 0x000f22000c1e1500 */
[----:B------:R-:W-:Y:S02]  /*5720*/  PRMT R22, RZ, 0x7610, R22 ;  /* 0x00007610ff167816 */ /* 0x000fe40000000016 */
[----:B------:R-:W-:Y:S02]  /*5730*/  PRMT R26, RZ, 0x7610, R26 ;  /* 0x00007610ff1a7816 */ /* 0x000fe4000000001a */
[----:B------:R-:W-:-:S02]  /*5740*/  PRMT R0, RZ, 0x7610, R0 ;  /* 0x00007610ff007816 */ /* 0x000fc40000000000 */
[----:B------:R-:W4:Y:S04]  /*5750*/  @!P5 LDG.E.U16 R22, desc[UR22][R74.64] ;  /* 0x000000164a16d981 */ /* 0x000f28000c1e1500 */
[----:B------:R-:W4:Y:S04]  /*5760*/  @P3 LDG.E.U16 R26, desc[UR22][R72.64] ;  /* 0x00000016481a3981 */ /* 0x000f28000c1e1500 */
[----:B------:R0:W4:Y:S04]  /*5770*/  @P3 LDG.E.U16 R0, desc[UR22][R70.64] ;  /* 0x0000001646003981 */ /* 0x000128000c1e1500 */
[----:B------:R-:W-:Y:S04]  /*5780*/  STS.U16 [R24+UR9+0x6680], R68 ;  /* 0x0066804418007988 */ /* 0x000fe80008000409 */
[----:B------:R-:W-:Y:S04]  /*5790*/  STS.U16 [R24+UR9+0xa80], R67 ;  /* 0x000a804318007988 */ /* 0x000fe80008000409 */
[----:B------:R-:W-:Y:S04]  /*57a0*/  STS.U16 [R24+UR9+0x2a80], R66 ;  /* 0x002a804218007988 */ /* 0x000fe80008000409 */
[----:B------:R-:W-:Y:S04]  /*57b0*/  STS.U16 [R24+UR9+0x4a80], R65 ;  /* 0x004a804118007988 */ /* 0x000fe80008000409 */
[----:B------:R-:W-:Y:S04]  /*57c0*/  STS.U16 [R24+UR9+0x6a80], R64 ;  /* 0x006a804018007988 */ /* 0x000fe80008000409 */
[----:B------:R-:W-:Y:S04]  /*57d0*/  STS.U16 [R24+UR9+0xe80], R55 ;  /* 0x000e803718007988 */ /* 0x000fe80008000409 */
[----:B------:R-:W-:Y:S04]  /*57e0*/  STS.U16 [R24+UR9+0x2e80], R54 ;  /* 0x002e803618007988 */ /* 0x000fe80008000409 */
[----:B------:R-:W-:Y:S01]  /*57f0*/  STS.U16 [R24+UR9+0x4e80], R53 ;  /* 0x004e803518007988 */ /* 0x000fe20008000409 */
[----:B------:R-:W-:-:S03]  /*5800*/  LOP3.LUT R15, R15, 0x1f, RZ, 0xc0, !PT ;  /* 0x0000001f0f0f7812 */ /* 0x000fc600078ec0ff */
[----:B------:R1:W-:Y:S02]  /*5810*/  STS.U16 [R24+UR9+0x6e80], R52 ;  /* 0x006e803418007988 */ /* 0x0003e40008000409 */
[----:B-1----:R-:W-:-:S05]  /*5820*/  LOP3.LUT R24, R2, 0x60, RZ, 0x3c, !PT ;  /* 0x0000006002187812 */ /* 0x002fca00078e3cff */
[----:B------:R-:W-:Y:S04]  /*5830*/  STS.U16 [R24+UR9+0x300], R63 ;  /* 0x0003003f18007988 */ /* 0x000fe80008000409 */
[----:B------:R-:W-:Y:S04]  /*5840*/  STS.U16 [R24+UR9+0x2300], R62 ;  /* 0x0023003e18007988 */ /* 0x000fe80008000409 */
[----:B------:R1:W-:Y:S04]  /*5850*/  STS.U16 [R24+UR9+0x4300], R61 ;  /* 0x0043003d18007988 */ /* 0x0003e80008000409 */
[----:B------:R-:W-:Y:S04]  /*5860*/  STS.U16 [R24+UR9+0x6300], R60 ;  /* 0x0063003c18007988 */ /* 0x000fe80008000409 */
[----:B------:R0:W-:Y:S04]  /*5870*/  STS.U16 [R24+UR9+0x700], R59 ;  /* 0x0007003b18007988 */ /* 0x0001e80008000409 */
[----:B------:R-:W-:Y:S04]  /*5880*/  STS.U16 [R24+UR9+0x2700], R58 ;  /* 0x0027003a18007988 */ /* 0x000fe80008000409 */
[----:B------:R2:W-:Y:S01]  /*5890*/  STS.U16 [R24+UR9+0x4700], R57 ;  /* 0x0047003918007988 */ /* 0x0005e20008000409 */
[----:B-1----:R-:W-:-:S02]  /*58a0*/  IMAD R61, R4, UR4, RZ ;  /* 0x00000004043d7c24 */ /* 0x002fc4000f8e02ff */
[----:B0-----:R-:W-:Y:S01]  /*58b0*/  IMAD R59, R3, UR4, RZ ;  /* 0x00000004033b7c24 */ /* 0x001fe2000f8e02ff */
[----:B------:R0:W-:Y:S01]  /*58c0*/  STS.U16 [R24+UR9+0x6700], R56 ;  /* 0x0067003818007988 */ /* 0x0001e20008000409 */
[----:B------:R-:W-:Y:S02]  /*58d0*/  IMAD R63, R5, UR4, RZ ;  /* 0x00000004053f7c24 */ /* 0x000fe4000f8e02ff */
[----:B------:R-:W-:Y:S01]  /*58e0*/  IMAD R65, R6, UR4, RZ ;  /* 0x0000000406417c24 */ /* 0x000fe2000f8e02ff */
[----:B------:R-:W4:Y:S01]  /*58f0*/  LDL.LU R3, [R1+0x614] ;  /* 0x0006140001037983 */ /* 0x000f220000300800 */
[----:B------:R-:W-:Y:S02]  /*5900*/  IMAD R67, R7, UR4, RZ ;  /* 0x0000000407437c24 */ /* 0x000fe4000f8e02ff */
[----:B------:R-:W-:Y:S01]  /*5910*/  IMAD R69, R8, UR4, RZ ;  /* 0x0000000408457c24 */ /* 0x000fe2000f8e02ff */
[----:B------:R-:W5:Y:S01]  /*5920*/  LDL.LU R4, [R1+0x610] ;  /* 0x0006100001047983 */ /* 0x000f620000300800 */
[----:B------:R-:W-:-:S02]  /*5930*/  IMAD R71, R9, UR4, RZ ;  /* 0x0000000409477c24 */ /* 0x000fc4000f8e02ff */
[----:B------:R-:W-:Y:S01]  /*5940*/  IMAD R73, R10, UR4, RZ ;  /* 0x000000040a497c24 */ /* 0x000fe2000f8e02ff */
[----:B------:R-:W5:Y:S01]  /*5950*/  LDL.LU R5, [R1+0x60c] ;  /* 0x00060c0001057983 */ /* 0x000f620000300800 */
[----:B------:R-:W-:Y:S02]  /*5960*/  IMAD R75, R11, UR4, RZ ;  /* 0x000000040b4b7c24 */ /* 0x000fe4000f8e02ff */
[----:B------:R-:W-:Y:S01]  /*5970*/  IMAD R79, R13, UR4, RZ ;  /* 0x000000040d4f7c24 */ /* 0x000fe2000f8e02ff */
[----:B------:R-:W5:Y:S01]  /*5980*/  LDL.LU R6, [R1+0x608] ;  /* 0x0006080001067983 */ /* 0x000f620000300800 */
[----:B------:R-:W-:Y:S02]  /*5990*/  IMAD R81, R14, UR4, RZ ;  /* 0x000000040e517c24 */ /* 0x000fe4000f8e02ff */
[----:B------:R-:W-:Y:S01]  /*59a0*/  IMAD R27, R27, UR4, RZ ;  /* 0x000000041b1b7c24 */ /* 0x000fe2000f8e02ff */
[----:B------:R-:W5:Y:S04]  /*59b0*/  LDL.LU R7, [R1+0x604] ;  /* 0x0006040001077983 */ /* 0x000f680000300800 */
[----:B------:R-:W5:Y:S04]  /*59c0*/  LDL.LU R8, [R1+0x600] ;  /* 0x0006000001087983 */ /* 0x000f680000300800 */
[----:B------:R-:W5:Y:S04]  /*59d0*/  LDL.LU R9, [R1+0x5fc] ;  /* 0x0005fc0001097983 */ /* 0x000f680000300800 */
[----:B------:R-:W5:Y:S04]  /*59e0*/  LDL.LU R10, [R1+0x5f8] ;  /* 0x0005f800010a7983 */ /* 0x000f680000300800 */
[----:B------:R-:W5:Y:S04]  /*59f0*/  LDL.LU R11, [R1+0x5f4] ;  /* 0x0005f400010b7983 */ /* 0x000f680000300800 */
[----:B---3--:R-:W-:Y:S04]  /*5a00*/  STS.U16 [R24+UR9+0xb00], R16 ;  /* 0x000b001018007988 */ /* 0x008fe80008000409 */
[----:B------:R-:W-:Y:S04]  /*5a10*/  STS.U16 [R24+UR9+0x2b00], R91 ;  /* 0x002b005b18007988 */ /* 0x000fe80008000409 */
[----:B--2---:R-:W-:Y:S04]  /*5a20*/  STS.U16 [R24+UR9+0x4b00], R90 ;  /* 0x004b005a18007988 */ /* 0x004fe80008000409 */
[----:B------:R-:W-:Y:S04]  /*5a30*/  STS.U16 [R24+UR9+0x6b00], R89 ;  /* 0x006b005918007988 */ /* 0x000fe80008000409 */
[----:B------:R-:W-:Y:S01]  /*5a40*/  STS.U16 [R24+UR9+0xf00], R88 ;  /* 0x000f005818007988 */ /* 0x000fe20008000409 */
[----:B----4-:R-:W-:-:S02]  /*5a50*/  IMAD R53, R76, UR4, RZ ;  /* 0x000000044c357c24 */ /* 0x010fc4000f8e02ff */
[----:B------:R-:W-:Y:S02]  /*5a60*/  IMAD R55, R77, UR4, RZ ;  /* 0x000000044d377c24 */ /* 0x000fe4000f8e02ff */
[----:B------:R-:W-:Y:S02]  /*5a70*/  IMAD R57, R78, UR4, RZ ;  /* 0x000000044e397c24 */ /* 0x000fe4000f8e02ff */
[----:B------:R-:W-:-:S05]  /*5a80*/  IMAD R83, R15, R93, RZ ;  /* 0x0000005d0f537224 */ /* 0x000fca00078e02ff */
[----:B------:R-:W-:-:S04]  /*5a90*/  LEA R82, P0, R83, UR14, 0x1 ;  /* 0x0000000e53527c11 */ /* 0x000fc8000f8008ff */
[----:B------:R-:W-:Y:S02]  /*5aa0*/  LEA.HI.X.SX32 R83, R83, UR15, 0x1, P0 ;  /* 0x0000000f53537c11 */ /* 0x000fe400080f0eff */
[-C--:B------:R-:W-:Y:S02]  /*5ab0*/  LEA R52, P0, R53, R82.reuse, 0x1 ;  /* 0x0000005235347211 */ /* 0x080fe400078008ff */
[-C--:B------:R-:W-:Y:S02]  /*5ac0*/  LEA R54, P4, R55, R82.reuse, 0x1 ;  /* 0x0000005237367211 */ /* 0x080fe400078808ff */
[----:B0-----:R-:W-:Y:S02]  /*5ad0*/  LEA R56, P5, R57, R82, 0x1 ;  /* 0x0000005239387211 */ /* 0x001fe400078a08ff */
[-C--:B------:R-:W-:Y:S02]  /*5ae0*/  LEA.HI.X.SX32 R53, R53, R83.reuse, 0x1, P0 ;  /* 0x0000005335357211 */ /* 0x080fe400000f0eff */
[----:B------:R-:W-:-:S02]  /*5af0*/  LEA.HI.X.SX32 R55, R55, R83, 0x1, P4 ;  /* 0x0000005337377211 */ /* 0x000fc400020f0eff */
[-C--:B------:R-:W-:Y:S02]  /*5b00*/  LEA.HI.X.SX32 R57, R57, R83.reuse, 0x1, P5 ;  /* 0x0000005339397211 */ /* 0x080fe400028f0eff */
[-C--:B------:R-:W-:Y:S02]  /*5b10*/  LEA R58, P0, R59, R82.reuse, 0x1 ;  /* 0x000000523b3a7211 */ /* 0x080fe400078008ff */
[-C--:B------:R-:W-:Y:S02]  /*5b20*/  LEA R60, P4, R61, R82.reuse, 0x1 ;  /* 0x000000523d3c7211 */ /* 0x080fe400078808ff */
[----:B------:R-:W-:Y:S02]  /*5b30*/  LEA R62, P5, R63, R82, 0x1 ;  /* 0x000000523f3e7211 */ /* 0x000fe400078a08ff */
[-C--:B------:R-:W-:Y:S02]  /*5b40*/  LEA.HI.X.SX32 R59, R59, R83.reuse, 0x1, P0 ;  /* 0x000000533b3b7211 */ /* 0x080fe400000f0eff */
[----:B------:R-:W-:-:S02]  /*5b50*/  LEA.HI.X.SX32 R61, R61, R83, 0x1, P4 ;  /* 0x000000533d3d7211 */ /* 0x000fc400020f0eff */
[-C--:B------:R-:W-:Y:S02]  /*5b60*/  LEA.HI.X.SX32 R63, R63, R83.reuse, 0x1, P5 ;  /* 0x000000533f3f7211 */ /* 0x080fe400028f0eff */
[-C--:B------:R-:W-:Y:S02]  /*5b70*/  LEA R64, P0, R65, R82.reuse, 0x1 ;  /* 0x0000005241407211 */ /* 0x080fe400078008ff */
[-C--:B------:R-:W-:Y:S02]  /*5b80*/  LEA R66, P4, R67, R82.reuse, 0x1 ;  /* 0x0000005243427211 */ /* 0x080fe400078808ff */
[----:B------:R-:W-:Y:S01]  /*5b90*/  LEA R68, P5, R69, R82, 0x1 ;  /* 0x0000005245447211 */ /* 0x000fe200078a08ff */
[----:B------:R-:W-:Y:S01]  /*5ba0*/  IMAD R77, R12, UR4, RZ ;  /* 0x000000040c4d7c24 */ /* 0x000fe2000f8e02ff */
[-C--:B------:R-:W-:Y:S01]  /*5bb0*/  LEA.HI.X.SX32 R65, R65, R83.reuse, 0x1, P0 ;  /* 0x0000005341417211 */ /* 0x080fe200000f0eff */
[----:B------:R-:W-:Y:S01]  /*5bc0*/  STS.U16 [R24+UR9+0x2f00], R87 ;  /* 0x002f005718007988 */ /* 0x000fe20008000409 */
[----:B------:R-:W-:-:S02]  /*5bd0*/  LEA.HI.X.SX32 R67, R67, R83, 0x1, P4 ;  /* 0x0000005343437211 */ /* 0x000fc400020f0eff */
[-C--:B------:R-:W-:Y:S01]  /*5be0*/  LEA.HI.X.SX32 R69, R69, R83.reuse, 0x1, P5 ;  /* 0x0000005345457211 */ /* 0x080fe200028f0eff */
[----:B------:R-:W5:Y:S01]  /*5bf0*/  LDL.LU R12, [R1+0x5f0] ;  /* 0x0005f000010c7983 */ /* 0x000f620000300800 */
[-C--:B------:R-:W-:Y:S02]  /*5c00*/  LEA R70, P0, R71, R82.reuse, 0x1 ;  /* 0x0000005247467211 */ /* 0x080fe400078008ff */
[-C--:B------:R-:W-:Y:S01]  /*5c10*/  LEA R72, P4, R73, R82.reuse, 0x1 ;  /* 0x0000005249487211 */ /* 0x080fe200078808ff */
[----:B------:R-:W-:Y:S01]  /*5c20*/  STS.U16 [R24+UR9+0x4f00], R86 ;  /* 0x004f005618007988 */ /* 0x000fe20008000409 */
[----:B------:R-:W-:Y:S02]  /*5c30*/  LEA R74, P5, R75, R82, 0x1 ;  /* 0x000000524b4a7211 */ /* 0x000fe400078a08ff */
[-C--:B------:R-:W-:Y:S01]  /*5c40*/  LEA.HI.X.SX32 R71, R71, R83.reuse, 0x1, P0 ;  /* 0x0000005347477211 */ /* 0x080fe200000f0eff */
[----:B------:R-:W5:Y:S01]  /*5c50*/  LDL.LU R13, [R1+0x5ec] ;  /* 0x0005ec00010d7983 */ /* 0x000f620000300800 */
[----:B------:R-:W-:-:S02]  /*5c60*/  LEA.HI.X.SX32 R73, R73, R83, 0x1, P4 ;  /* 0x0000005349497211 */ /* 0x000fc400020f0eff */
[-C--:B------:R-:W-:Y:S01]  /*5c70*/  LEA.HI.X.SX32 R75, R75, R83.reuse, 0x1, P5 ;  /* 0x000000534b4b7211 */ /* 0x080fe200028f0eff */
[----:B------:R0:W-:Y:S01]  /*5c80*/  STS.U16 [R24+UR9+0x6f00], R85 ;  /* 0x006f005518007988 */ /* 0x0001e20008000409 */
[-C--:B------:R-:W-:Y:S02]  /*5c90*/  LEA R76, P0, R77, R82.reuse, 0x1 ;  /* 0x000000524d4c7211 */ /* 0x080fe400078008ff */
[-C--:B------:R-:W-:Y:S01]  /*5ca0*/  LEA R78, P4, R79, R82.reuse, 0x1 ;  /* 0x000000524f4e7211 */ /* 0x080fe200078808ff */
[----:B------:R-:W5:Y:S01]  /*5cb0*/  LDL.LU R14, [R1+0x5e8] ;  /* 0x0005e800010e7983 */ /* 0x000f620000300800 */
[-C--:B------:R-:W-:Y:S02]  /*5cc0*/  LEA R80, P5, R81, R82.reuse, 0x1 ;  /* 0x0000005251507211 */ /* 0x080fe400078a08ff */
[----:B------:R-:W-:Y:S02]  /*5cd0*/  LEA R82, P6, R27, R82, 0x1 ;  /* 0x000000521b527211 */ /* 0x000fe400078c08ff */
[----:B------:R-:W-:-:S02]  /*5ce0*/  LEA.HI.X.SX32 R77, R77, R83, 0x1, P0 ;  /* 0x000000534d4d7211 */ /* 0x000fc400000f0eff */
[-C--:B------:R-:W-:Y:S02]  /*5cf0*/  LEA.HI.X.SX32 R79, R79, R83.reuse, 0x1, P4 ;  /* 0x000000534f4f7211 */ /* 0x080fe400020f0eff */
[-C--:B------:R-:W-:Y:S02]  /*5d00*/  LEA.HI.X.SX32 R81, R81, R83.reuse, 0x1, P5 ;  /* 0x0000005351517211 */ /* 0x080fe400028f0eff */
[----:B------:R-:W-:Y:S01]  /*5d10*/  LEA.HI.X.SX32 R83, R27, R83, 0x1, P6 ;  /* 0x000000531b537211 */ /* 0x000fe200030f0eff */
[----:B------:R-:W-:Y:S01]  /*5d20*/  VIADD R27, R84, 0x1f ;  /* 0x0000001f541b7836 */ /* 0x000fe20000000000 */
[----:B0-----:R-:W-:-:S04]  /*5d30*/  LOP3.LUT R24, R2, 0x70, RZ, 0x3c, !PT ;  /* 0x0000007002187812 */ /* 0x001fc800078e3cff */
[----:B------:R-:W-:Y:S01]  /*5d40*/  ISETP.GT.AND P0, PT, R27, 0x1f, PT ;  /* 0x0000001f1b00780c */ /* 0x000fe20003f04270 */
[----:B------:R-:W-:Y:S03]  /*5d50*/  STL [R1+0x554], R27 ;  /* 0x0005541b01007387 */ /* 0x000fe60000100800 */
[----:B------:R-:W-:Y:S01]  /*5d60*/  ISETP.LT.AND P0, PT, R15, R84, P0 ;  /* 0x000000540f00720c */ /* 0x000fe20000701270 */
[----:B------:R0:W-:Y:S04]  /*5d70*/  STS.U16 [R24+UR9+0x380], R17 ;  /* 0x0003801118007988 */ /* 0x0001e80008000409 */
[----:B------:R-:W5:Y:S04]  /*5d80*/  LDL.LU R15, [R1+0x5e4] ;  /* 0x0005e400010f7983 */ /* 0x000f680000300800 */
[----:B------:R-:W5:Y:S04]  /*5d90*/  LDL.LU R16, [R1+0x5e0] ;  /* 0x0005e00001107983 */ /* 0x000f680000300800 */
[----:B0-----:R-:W5:Y:S04]  /*5da0*/  LDL.LU R17, [R1+0x5dc] ;  /* 0x0005dc0001117983 */ /* 0x001f680000300800 */
[----:B------:R0:W-:Y:S04]  /*5db0*/  STS.U16 [R24+UR9+0x2380], R19 ;  /* 0x0023801318007988 */ /* 0x0001e80008000409 */
[----:B------:R1:W-:Y:S04]  /*5dc0*/  STS.U16 [R24+UR9+0x4380], R18 ;  /* 0x0043801218007988 */ /* 0x0003e80008000409 */
[----:B------:R2:W-:Y:S04]  /*5dd0*/  STS.U16 [R24+UR9+0x6380], R21 ;  /* 0x0063801518007988 */ /* 0x0005e80008000409 */
[----:B0-----:R-:W3:Y:S04]  /*5de0*/  LDL.LU R19, [R1+0x5d8] ;  /* 0x0005d80001137983 */ /* 0x001ee80000300800 */
[----:B-1----:R-:W5:Y:S04]  /*5df0*/  LDL.LU R18, [R1+0x5d4] ;  /* 0x0005d40001127983 */ /* 0x002f680000300800 */
[----:B--2---:R-:W2:Y:S04]  /*5e00*/  LDL.LU R21, [R1+0x5d0] ;  /* 0x0005d00001157983 */ /* 0x004ea80000300800 */
[----:B------:R0:W-:Y:S04]  /*5e10*/  STS.U16 [R24+UR9+0x780], R20 ;  /* 0x0007801418007988 */ /* 0x0001e80008000409 */
[----:B------:R1:W-:Y:S04]  /*5e20*/  STS.U16 [R24+UR9+0x2780], R23 ;  /* 0x0027801718007988 */ /* 0x0003e80008000409 */
[----:B0-----:R-:W4:Y:S04]  /*5e30*/  LDL.LU R20, [R1+0x5cc] ;  /* 0x0005cc0001147983 */ /* 0x001f280000300800 */
[----:B-1----:R-:W3:Y:S04]  /*5e40*/  LDL.LU R23, [R1+0x5c8] ;  /* 0x0005c80001177983 */ /* 0x002ee80000300800 */
[----:B------:R0:W-:Y:S04]  /*5e50*/  STS.U16 [R24+UR9+0x4780], R22 ;  /* 0x0047801618007988 */ /* 0x0001e80008000409 */
[----:B------:R1:W-:Y:S04]  /*5e60*/  STS.U16 [R24+UR9+0x6780], R25 ;  /* 0x0067801918007988 */ /* 0x0003e80008000409 */
[----:B------:R1:W-:Y:S04]  /*5e70*/  STS.U16 [R24+UR9+0xb80], R26 ;  /* 0x000b801a18007988 */ /* 0x0003e80008000409 */
[----:B0-----:R-:W3:Y:S04]  /*5e80*/  LDL.LU R22, [R1+0x5c4] ;  /* 0x0005c40001167983 */ /* 0x001ee80000300800 */
[----:B-1----:R-:W3:Y:S04]  /*5e90*/  LDL.LU R25, [R1+0x5c0] ;  /* 0x0005c00001197983 */ /* 0x002ee80000300800 */
[----:B------:R-:W3:Y:S04]  /*5ea0*/  LDL.LU R26, [R1+0x5bc] ;  /* 0x0005bc00011a7983 */ /* 0x000ee80000300800 */
[----:B------:R0:W-:Y:S04]  /*5eb0*/  STS.U16 [R24+UR9+0x2b80], R0 ;  /* 0x002b800018007988 */ /* 0x0001e80008000409 */
[----:B0-----:R-:W3:Y:S01]  /*5ec0*/  LDL.LU R0, [R1+0x5b8] ;  /* 0x0005b80001007983 */ /* 0x001ee20000300800 */
[----:B------:R-:W-:-:S02]  /*5ed0*/  IMAD R91, R92, 0x17, RZ ;  /* 0x000000175c5b7824 */ /* 0x000fc400078e02ff */
[----:B------:R-:W-:Y:S02]  /*5ee0*/  IMAD R90, R92, 0x1f, RZ ;  /* 0x0000001f5c5a7824 */ /* 0x000fe400078e02ff */
[----:B------:R-:W-:-:S04]  /*5ef0*/  IMAD.WIDE R88, R91, 0x2, R30 ;  /* 0x000000025b587825 */ /* 0x000fc800078e021e */
[----:B------:R-:W-:Y:S01]  /*5f00*/  IMAD.WIDE R86, R91, 0x2, R28 ;  /* 0x000000025b567825 */ /* 0x000fe200078e021c */
[----:B------:R0:W-:Y:S03]  /*5f10*/  STL.64 [R1+0x48], R88 ;  /* 0x0000485801007387 */ /* 0x0001e60000100a00 */
[----:B------:R-:W-:Y:S01]  /*5f20*/  IMAD.WIDE R84, R90, 0x2, R34 ;  /* 0x000000025a547825 */ /* 0x000fe200078e0222 */
[----:B------:R1:W-:Y:S01]  /*5f30*/  STL.64 [R1+0x40], R86 ;  /* 0x0000405601007387 */ /* 0x0003e20000100a00 */
[----:B--2---:R-:W-:-:S06]  /*5f40*/  PRMT R21, RZ, 0x7610, R21 ;  /* 0x00007610ff157816 */ /* 0x004fcc0000000015 */
[----:B------:R0:W2:Y:S01]  /*5f50*/  @P3 LDG.E.U16 R21, desc[UR22][R88.64] ;  /* 0x0000001658153981 */ /* 0x0000a2000c1e1500 */
[----:B----4-:R-:W-:Y:S02]  /*5f60*/  PRMT R20, RZ, 0x7610, R20 ;  /* 0x00007610ff147816 */ /* 0x010fe40000000014 */
[----:B---3--:R-:W-:-:S04]  /*5f70*/  PRMT R23, RZ, 0x7610, R23 ;  /* 0x00007610ff177816 */ /* 0x008fc80000000017 */
[----:B------:R1:W3:Y:S01]  /*5f80*/  @P3 LDG.E.U16 R20, desc[UR22][R86.64] ;  /* 0x0000001656143981 */ /* 0x0002e2000c1e1500 */
[----:B0-----:R-:W-:-:S03]  /*5f90*/  IMAD.WIDE R88, R90, 0x2, R30 ;  /* 0x000000025a587825 */ /* 0x001fc600078e021e */
[----:B------:R-:W4:Y:S01]  /*5fa0*/  @!P2 LDG.E.U16 R23, desc[UR22][R84.64] ;  /* 0x000000165417a981 */ /* 0x000f22000c1e1500 */
[----:B-1----:R-:W-:Y:S01]  /*5fb0*/  IMAD.WIDE R86, R90, 0x2, R32 ;  /* 0x000000025a567825 */ /* 0x002fe200078e0220 */
[----:B------:R-:W-:-:S03]  /*5fc0*/  PRMT R22, RZ, 0x7610, R22 ;  /* 0x00007610ff167816 */ /* 0x000fc60000000016 */
[----:B------:R-:W-:Y:S01]  /*5fd0*/  IMAD.WIDE R90, R90, 0x2, R28 ;  /* 0x000000025a5a7825 */ /* 0x000fe200078e021c */
[----:B------:R-:W-:Y:S02]  /*5fe0*/  PRMT R25, RZ, 0x7610, R25 ;  /* 0x00007610ff197816 */ /* 0x000fe40000000019 */
[----:B------:R-:W4:Y:S01]  /*5ff0*/  @!P2 LDG.E.U16 R22, desc[UR22][R86.64] ;  /* 0x000000165616a981 */ /* 0x000f22000c1e1500 */
[----:B------:R-:W-:-:S03]  /*6000*/  PRMT R26, RZ, 0x7610, R26 ;  /* 0x00007610ff1a7816 */ /* 0x000fc6000000001a */
[----:B------:R-:W4:Y:S04]  /*6010*/  @!P2 LDG.E.U16 R25, desc[UR22][R88.64] ;  /* 0x000000165819a981 */ /* 0x000f28000c1e1500 */
[----:B------:R-:W4:Y:S01]  /*6020*/  @!P2 LDG.E.U16 R26, desc[UR22][R90.64] ;  /* 0x000000165a1aa981 */ /* 0x000f22000c1e1500 */
[----:B------:R-:W-:-:S06]  /*6030*/  PRMT R0, RZ, 0x7610, R0 ;  /* 0x00007610ff007816 */ /* 0x000fcc0000000000 */
[----:B------:R-:W4:Y:S04]  /*6040*/  @P0 LDG.E.U16 R0, desc[UR22][R52.64] ;  /* 0x0000001634000981 */ /* 0x000f28000c1e1500 */
[----:B--2---:R0:W-:Y:S04]  /*6050*/  STS.U16 [R24+UR9+0x4b80], R21 ;  /* 0x004b801518007988 */ /* 0x0041e80008000409 */
[----:B0-----:R-:W2:Y:S04]  /*6060*/  LDL.LU R21, [R1+0x5b4] ;  /* 0x0005b40001157983 */ /* 0x001ea80000300800 */
[----:B---3--:R0:W-:Y:S04]  /*6070*/  STS.U16 [R24+UR9+0x6b80], R20 ;  /* 0x006b801418007988 */ /* 0x0081e80008000409 */
[----:B----4-:R1:W-:Y:S04]  /*6080*/  STS.U16 [R24+UR9+0xf80], R23 ;  /* 0x000f801718007988 */ /* 0x0103e80008000409 */
[----:B0-----:R-:W3:Y:S04]  /*6090*/  LDL.LU R20, [R1+0x5b0] ;  /* 0x0005b00001147983 */ /* 0x001ee80000300800 */
[----:B-1----:R-:W4:Y:S04]  /*60a0*/  LDL.LU R23, [R1+0x5ac] ;  /* 0x0005ac0001177983 */ /* 0x002f280000300800 */
[----:B------:R0:W-:Y:S04]  /*60b0*/  STS.U16 [R24+UR9+0x2f80], R22 ;  /* 0x002f801618007988 */ /* 0x0001e80008000409 */
[----:B------:R1:W-:Y:S04]  /*60c0*/  STS.U16 [R24+UR9+0x4f80], R25 ;  /* 0x004f801918007988 */ /* 0x0003e80008000409 */
[----:B------:R1:W-:Y:S04]  /*60d0*/  STS.U16 [R24+UR9+0x6f80], R26 ;  /* 0x006f801a18007988 */ /* 0x0003e80008000409 */
[----:B0-----:R-:W2:Y:S04]  /*60e0*/  LDL.LU R22, [R1+0x5a8] ;  /* 0x0005a80001167983 */ /* 0x001ea80000300800 */
[----:B-1----:R-:W2:Y:S04]  /*60f0*/  LDL.LU R25, [R1+0x5a4] ;  /* 0x0005a40001197983 */ /* 0x002ea80000300800 */
[----:B------:R-:W2:Y:S04]  /*6100*/  LDL.LU R24, [R1+0x5a0] ;  /* 0x0005a00001187983 */ /* 0x000ea80000300800 */
[----:B------:R-:W2:Y:S04]  /*6110*/  LDL.LU R26, [R1+0x59c] ;  /* 0x00059c00011a7983 */ /* 0x000ea80000300800 */
[----:B------:R0:W-:Y:S04]  /*6120*/  STS.U16 [R3+UR9+0x10000], R0 ;  /* 0x0100000003007988 */ /* 0x0001e80008000409 */
[----:B0-----:R-:W2:Y:S01]  /*6130*/  LDL.LU R0, [R1+0x598] ;  /* 0x0005980001007983 */ /* 0x001ea20000300800 */
[----:B---3--:R-:W-:-:S02]  /*6140*/  PRMT R20, RZ, 0x7610, R20 ;  /* 0x00007610ff147816 */ /* 0x008fc40000000014 */
[----:B----4-:R-:W-:-:S04]  /*6150*/  PRMT R23, RZ, 0x7610, R23 ;  /* 0x00007610ff177816 */ /* 0x010fc80000000017 */
[----:B------:R-:W3:Y:S04]  /*6160*/  @P0 LDG.E.U16 R20, desc[UR22][R56.64] ;  /* 0x0000001638140981 */ /* 0x000ee8000c1e1500 */
[----:B------:R-:W4:Y:S01]  /*6170*/  @P0 LDG.E.U16 R23, desc[UR22][R60.64] ;  /* 0x000000163c170981 */ /* 0x000f22000c1e1500 */
[----:B--2---:R-:W-:Y:S02]  /*6180*/  PRMT R22, RZ, 0x7610, R22 ;  /* 0x00007610ff167816 */ /* 0x004fe40000000016 */
[----:B------:R-:W-:-:S04]  /*6190*/  PRMT R25, RZ, 0x7610, R25 ;  /* 0x00007610ff197816 */ /* 0x000fc80000000019 */
[----:B------:R-:W2:Y:S01]  /*61a0*/  @P0 LDG.E.U16 R22, desc[UR22][R64.64] ;  /* 0x0000001640160981 */ /* 0x000ea2000c1e1500 */
[----:B------:R-:W-:-:S03]  /*61b0*/  PRMT R24, RZ, 0x7610, R24 ;  /* 0x00007610ff187816 */ /* 0x000fc60000000018 */
[----:B------:R-:W2:Y:S04]  /*61c0*/  @P0 LDG.E.U16 R25, desc[UR22][R68.64] ;  /* 0x0000001644190981 */ /* 0x000ea8000c1e1500 */
[----:B------:R-:W2:Y:S01]  /*61d0*/  @P0 LDG.E.U16 R24, desc[UR22][R72.64] ;  /* 0x0000001648180981 */ /* 0x000ea2000c1e1500 */
[----:B------:R-:W-:-:S06]  /*61e0*/  PRMT R0, RZ, 0x7610, R0 ;  /* 0x00007610ff007816 */ /* 0x000fcc0000000000 */
[----:B------:R-:W2:Y:S04]  /*61f0*/  @P0 LDG.E.U16 R0, desc[UR22][R76.64] ;  /* 0x000000164c000981 */ /* 0x000ea8000c1e1500 */
[----:B---3--:R0:W-:Y:S04]  /*6200*/  STS.U16 [R3+UR9+0x10200], R20 ;  /* 0x0102001403007988 */ /* 0x0081e80008000409 */
[----:B----4-:R1:W-:Y:S04]  /*6210*/  STS.U16 [R3+UR9+0x10400], R23 ;  /* 0x0104001703007988 */ /* 0x0103e80008000409 */
[----:B0-----:R-:W3:Y:S04]  /*6220*/  LDL.LU R20, [R1+0x594] ;  /* 0x0005940001147983 */ /* 0x001ee80000300800 */
[----:B-1----:R-:W4:Y:S04]  /*6230*/  LDL.LU R23, [R1+0x590] ;  /* 0x0005900001177983 */ /* 0x002f280000300800 */
[----:B--2---:R0:W-:Y:S04]  /*6240*/  STS.U16 [R3+UR9+0x10600], R22 ;  /* 0x0106001603007988 */ /* 0x0041e80008000409 */
[----:B------:R1:W-:Y:S04]  /*6250*/  STS.U16 [R3+UR9+0x10800], R25 ;  /* 0x0108001903007988 */ /* 0x0003e80008000409 */
[----:B------:R2:W-:Y:S04]  /*6260*/  STS.U16 [R3+UR9+0x10a00], R24 ;  /* 0x010a001803007988 */ /* 0x0005e80008000409 */
[----:B0-----:R-:W4:Y:S04]  /*6270*/  LDL.LU R22, [R1+0x58c] ;  /* 0x00058c0001167983 */ /* 0x001f280000300800 */
[----:B-1----:R-:W4:Y:S04]  /*6280*/  LDL.LU R25, [R1+0x588] ;  /* 0x0005880001197983 */ /* 0x002f280000300800 */
[----:B--2---:R-:W2:Y:S04]  /*6290*/  LDL.LU R24, [R1+0x584] ;  /* 0x0005840001187983 */ /* 0x004ea80000300800 */
[----:B------:R0:W-:Y:S04]  /*62a0*/  STS.U16 [R3+UR9+0x10c00], R0 ;  /* 0x010c000003007988 */ /* 0x0001e80008000409 */
[----:B0-----:R-:W2:Y:S01]  /*62b0*/  LDL.LU R0, [R1+0x580] ;  /* 0x0005800001007983 */ /* 0x001ea20000300800 */
[----:B------:R-:W-:-:S02]  /*62c0*/  PRMT R26, RZ, 0x7610, R26 ;  /* 0x00007610ff1a7816 */ /* 0x000fc4000000001a */
[----:B------:R-:W-:Y:S02]  /*62d0*/  PRMT R19, RZ, 0x7610, R19 ;  /* 0x00007610ff137816 */ /* 0x000fe40000000013 */
[----:B------:R-:W-:Y:S02]  /*62e0*/  PRMT R21, RZ, 0x7610, R21 ;  /* 0x00007610ff157816 */ /* 0x000fe40000000015 */
[----:B------:R-:W2:Y:S04]  /*62f0*/  @P0 LDG.E.U16 R26, desc[UR22][R80.64] ;  /* 0x00000016501a0981 */ /* 0x000ea8000c1e1500 */
[----:B------:R-:W2:Y:S04]  /*6300*/  @P0 LDG.E.U16 R19, desc[UR22][R54.64] ;  /* 0x0000001636130981 */ /* 0x000ea8000c1e1500 */
[----:B------:R-:W2:Y:S01]  /*6310*/  @P0 LDG.E.U16 R21, desc[UR22][R62.64] ;  /* 0x000000163e150981 */ /* 0x000ea2000c1e1500 */
[----:B---3--:R-:W-:-:S02]  /*6320*/  PRMT R20, RZ, 0x7610, R20 ;  /* 0x00007610ff147816 */ /* 0x008fc40000000014 */
[----:B----4-:R-:W-:-:S04]  /*6330*/  PRMT R23, RZ, 0x7610, R23 ;  /* 0x00007610ff177816 */ /* 0x010fc80000000017 */
[----:B------:R-:W3:Y:S04]  /*6340*/  @P0 LDG.E.U16 R20, desc[UR22][R58.64] ;  /* 0x000000163a140981 */ /* 0x000ee8000c1e1500 */
[----:B------:R-:W4:Y:S01]  /*6350*/  @P0 LDG.E.U16 R23, desc[UR22][R70.64] ;  /* 0x0000001646170981 */ /* 0x000f22000c1e1500 */
[----:B------:R-:W-:Y:S02]  /*6360*/  PRMT R22, RZ, 0x7610, R22 ;  /* 0x00007610ff167816 */ /* 0x000fe40000000016 */
[----:B------:R-:W-:-:S04]  /*6370*/  PRMT R25, RZ, 0x7610, R25 ;  /* 0x00007610ff197816 */ /* 0x000fc80000000019 */
[----:B------:R-:W4:Y:S01]  /*6380*/  @P0 LDG.E.U16 R22, desc[UR22][R66.64] ;  /* 0x0000001642160981 */ /* 0x000f22000c1e1500 */
[----:B--2---:R-:W-:-:S03]  /*6390*/  PRMT R24, RZ, 0x7610, R24 ;  /* 0x00007610ff187816 */ /* 0x004fc60000000018 */
[----:B------:R-:W2:Y:S04]  /*63a0*/  @P0 LDG.E.U16 R25, desc[UR22][R78.64] ;  /* 0x000000164e190981 */ /* 0x000ea8000c1e1500 */
[----:B------:R-:W2:Y:S01]  /*63b0*/  @P0 LDG.E.U16 R24, desc[UR22][R74.64] ;  /* 0x000000164a180981 */ /* 0x000ea2000c1e1500 */
[----:B------:R-:W-:-:S06]  /*63c0*/  PRMT R0, RZ, 0x7610, R0 ;  /* 0x00007610ff007816 */ /* 0x000fcc0000000000 */
[----:B------:R-:W2:Y:S04]  /*63d0*/  @P0 LDG.E.U16 R0, desc[UR22][R82.64] ;  /* 0x0000001652000981 */ /* 0x000ea8000c1e1500 */
[----:B------:R0:W-:Y:S02]  /*63e0*/  STS.U16 [R3+UR9+0x10e00], R26 ;  /* 0x010e001a03007988 */ /* 0x0001e40008000409 */
[----:B0-----:R-:W-:-:S05]  /*63f0*/  LOP3.LUT R26, R3, 0x20, RZ, 0x3c, !PT ;  /* 0x00000020031a7812 */ /* 0x001fca00078e3cff */
[----:B------:R0:W-:Y:S01]  /*6400*/  STS.U16 [R26+UR9+0x10100], R19 ;  /* 0x010100131a007988 */ /* 0x0001e20008000409 */
[----:B------:R-:W-:-:S03]  /*6410*/  ISETP.NE.U32.AND P0, PT, RZ, UR6, PT ;  /* 0x00000006ff007c0c */ /* 0x000fc6000bf05070 */
[----:B0-----:R0:W5:Y:S01]  /*6420*/  LDL.LU R19, [R1+0x57c] ;  /* 0x00057c0001137983 */ /* 0x0011620000300800 */
[----:B------:R-:W-:-:S03]  /*6430*/  ISETP.LT.OR P2, PT, R27, 0x20, P0 ;  /* 0x000000201b00780c */ /* 0x000fc60000741670 */
[----:B---3--:R1:W-:Y:S04]  /*6440*/  STS.U16 [R26+UR9+0x10300], R20 ;  /* 0x010300141a007988 */ /* 0x0083e80008000409 */
[----:B------:R3:W-:Y:S04]  /*6450*/  STS.U16 [R26+UR9+0x10500], R21 ;  /* 0x010500151a007988 */ /* 0x0007e80008000409 */
[----:B-1----:R0:W5:Y:S04]  /*6460*/  LDL.LU R20, [R1+0x578] ;  /* 0x0005780001147983 */ /* 0x0021680000300800 */
[----:B---3--:R0:W5:Y:S04]  /*6470*/  LDL.LU R21, [R1+0x574] ;  /* 0x0005740001157983 */ /* 0x0081680000300800 */
[----:B----4-:R1:W-:Y:S04]  /*6480*/  STS.U16 [R26+UR9+0x10700], R22 ;  /* 0x010700161a007988 */ /* 0x0103e80008000409 */
[----:B------:R3:W-:Y:S04]  /*6490*/  STS.U16 [R26+UR9+0x10900], R23 ;  /* 0x010900171a007988 */ /* 0x0007e80008000409 */
[----:B--2---:R2:W-:Y:S04]  /*64a0*/  STS.U16 [R26+UR9+0x10b00], R24 ;  /* 0x010b00181a007988 */ /* 0x0045e80008000409 */
[----:B------:R4:W-:Y:S04]  /*64b0*/  STS.U16 [R26+UR9+0x10d00], R25 ;  /* 0x010d00191a007988 */ /* 0x0009e80008000409 */
[----:B-1----:R0:W5:Y:S04]  /*64c0*/  LDL.LU R22, [R1+0x570] ;  /* 0x0005700001167983 */ /* 0x0021680000300800 */
[----:B---3--:R0:W5:Y:S04]  /*64d0*/  LDL.LU R23, [R1+0x56c] ;  /* 0x00056c0001177983 */ /* 0x0081680000300800 */
[----:B------:R1:W-:Y:S04]  /*64e0*/  STS.U16 [R26+UR9+0x10f00], R0 ;  /* 0x010f00001a007988 */ /* 0x0003e80008000409 */
[----:B--2---:R0:W5:Y:S04]  /*64f0*/  LDL.LU R24, [R1+0x568] ;  /* 0x0005680001187983 */ /* 0x0041680000300800 */
[----:B----4-:R0:W5:Y:S01]  /*6500*/  LDL.LU R25, [R1+0x564] ;  /* 0x0005640001197983 */ /* 0x0101620000300800 */
[----:B-1----:R-:W-:-:S03]  /*6510*/  SHF.R.S32.HI R0, RZ, 0x1f, R27 ;  /* 0x0000001fff007819 */ /* 0x002fc6000001141b */
[----:B------:R0:W5:Y:S01]  /*6520*/  LDL.LU R26, [R1+0x560] ;  /* 0x00056000011a7983 */ /* 0x0001620000300800 */
[----:B------:R-:W-:-:S03]  /*6530*/  LEA.HI R0, R0, R27, RZ, 0x5 ;  /* 0x0000001b00007211 */ /* 0x000fc600078f28ff */
[----:B------:R0:W5:Y:S01]  /*6540*/  LDL.LU R27, [R1+0x55c] ;  /* 0x00055c00011b7983 */ /* 0x0001620000300800 */
[----:B------:R-:W-:Y:S01]  /*6550*/  SHF.R.S32.HI R0, RZ, 0x5, R0 ;  /* 0x00000005ff007819 */ /* 0x000fe20000011400 */
[----:B------:R1:W-:Y:S06]  /*6560*/  MEMBAR.ALL.CTA ;  /* 0x0000000000007992 */ /* 0x0003ec0000008000 */
[----:B-1----:R-:W1:Y:S01]  /*6570*/  FENCE.VIEW.ASYNC.S ;  /* 0x00000000000073c6 */ /* 0x002e620000000000 */
[----:B------:R-:W-:-:S05]  /*6580*/  VIMNMX R0, PT, PT, R0, 0x1, !PT ;  /* 0x0000000100007848 */ /* 0x000fca0007fe0100 */
[----:B------:R-:W-:-:S05]  /*6590*/  VIADD R0, R0, 0xffffffff ;  /* 0xffffffff00007836 */ /* 0x000fca0000000000 */
[----:B------:R2:W-:Y:S01]  /*65a0*/  STL [R1+0x320], R0 ;  /* 0x0003200001007387 */ /* 0x0005e20000100800 */
[----:B-1----:R-:W-:Y:S01]  /*65b0*/  BAR.SYNC.DEFER_BLOCKING 0x0 ;  /* 0x0000000000007b1d */ /* 0x002fe20000010000 */
[----:B------:R-:W-:-:S05]  /*65c0*/  ISETP.NE.U32.AND P3, PT, R0, RZ, PT ;  /* 0x000000ff0000720c */ /* 0x000fca0003f65070 */
[----:B--2---:R0:W5:Y:S01]  /*65d0*/  LDL.LU R0, [R1+0x558] ;  /* 0x0005580001007983 */ /* 0x0041620000300800 */
[----:B------:R-:W-:-:S04]  /*65e0*/  UIADD3 UR4, UPT, UPT, UR9, 0x8000, URZ ;  /* 0x0000800009047890 */ /* 0x000fc8000fffe0ff */
[----:B------:R-:W-:-:S04]  /*65f0*/  USHF.R.U32.HI UR4, URZ, 0x4, UR4 ;  /* 0x00000004ff047899 */ /* 0x000fc80008011604 */
[----:B------:R-:W-:-:S04]  /*6600*/  USGXT.U32 UR16, UR4, 0xe ;  /* 0x0000000e0410789a */ /* 0x000fc80008000000 */
[----:B------:R-:W-:Y:S01]  /*6610*/  UIADD3 UR18, UP1, UPT, UR16, 0x1000080, URZ ;  /* 0x0100008010127890 */ /* 0x000fe2000ff3e0ff */
[----:B------:R-:W-:-:S03]  /*6620*/  UMOV UR4, URZ ;  /* 0x000000ff00047c82 */ /* 0x000fc60008000000 */
[----:B------:R-:W-:Y:S01]  /*6630*/  UIADD3.X UR19, UPT, UPT, UR4, 0x40004040, URZ, UP1, !UPT ;  /* 0x4000404004137890 */ /* 0x000fe20008ffe4ff */
[----:B0-----:R-:W-:Y:S11]  /*6640*/  @P2 BRA `(.L_x_6) ;  /* 0x0000000000e02947 */ /* 0x001ff60003800000 */
[----:B------:R-:W-:Y:S02]  /*6650*/  USHF.R.U32.HI UR12, URZ, 0x4, UR9 ;  /* 0x00000004ff0c7899 */ /* 0x000fe40008011609 */
[----:B------:R-:W-:Y:S02]  /*6660*/  UIADD3 UR5, UPT, UPT, UR9, 0x10000, URZ ;  /* 0x0001000009057890 */ /* 0x000fe4000fffe0ff */
[----:B------:R-:W-:Y:S02]  /*6670*/  USGXT.U32 UR12, UR12, 0xe ;  /* 0x0000000e0c0c789a */ /* 0x000fe40008000000 */
[----:B------:R-:W-:Y:S02]  /*6680*/  USHF.R.U32.HI UR5, URZ, 0x4, UR5 ;  /* 0x00000004ff057899 */ /* 0x000fe40008011605 */
[----:B------:R-:W-:Y:S01]  /*6690*/  UIADD3 UR38, UP1, UPT, UR12, 0x1000080, URZ ;  /* 0x010000800c267890 */ /* 0x000fe2000ff3e0ff */
[----:B------:R-:W-:Y:S01]  /*66a0*/  UMOV UR4, URZ ;  /* 0x000000ff00047c82 */ /* 0x000fe20008000000 */
[----:B------:R-:W-:-:S02]  /*66b0*/  USGXT.U32 UR6, UR5, 0xe ;  /* 0x0000000e0506789a */ /* 0x000fc40008000000 */
[----:B------:R-:W-:Y:S01]  /*66c0*/  UIADD3.X UR39, UPT, UPT, UR4, 0x40004040, URZ, UP1, !UPT ;  /* 0x4000404004277890 */ /* 0x000fe20008ffe4ff */
[----:B------:R-:W-:Y:S02]  /*66d0*/  UMOV UR5, URZ ;  /* 0x000000ff00057c82 */ /* 0x000fe40008000000 */
[----:B------:R-:W-:Y:S01]  /*66e0*/  UMOV UR4, UR11 ;  /* 0x0000000b00047c82 */ /* 0x000fe20008000000 */
[----:B------:R-:W-:Y:S01]  /*66f0*/  UMOV UR14, 0xfffffffe ;  /* 0xfffffffe000e7882 */ /* 0x000fe20000000000 */
[----:B------:R-:W-:Y:S01]  /*6700*/  UMOV UR15, 0x7fffbfdf ;  /* 0x7fffbfdf000f7882 */ /* 0x000fe20000000000 */
[----:B------:R-:W-:Y:S01]  /*6710*/  UMOV UR7, URZ ;  /* 0x000000ff00077c82 */ /* 0x000fe20008000000 */
[----:B------:R-:W-:Y:S01]  /*6720*/  UMOV UR17, UR4 ;  /* 0x0000000400117c82 */ /* 0x000fe20008000000 */
[----:B------:R-:W-:Y:S02]  /*6730*/  ULOP3.LUT UR12, UR12, 0x1000000, URZ, 0xfc, !UPT ;  /* 0x010000000c0c7892 */ /* 0x000fe4000f8efcff */
[----:B------:R-:W-:-:S02]  /*6740*/  UIADD3.64 UR4, UPT, UPT, UR6, -UR14, URZ ;  /* 0x8000000e06047297 */ /* 0x000fc4000fffe0ff */
[----:B------:R-:W-:Y:S02]  /*6750*/  UIADD3 UR40, UPT, UPT, UR8, 0x40, URZ ;  /* 0x0000004008287890 */ /* 0x000fe4000fffe0ff */
[----:B------:R-:W-:Y:S02]  /*6760*/  UIADD3.64 UR14, UPT, UPT, UR38, 0x180, URZ ;  /* 0x00000180260e7897 */ /* 0x000fe4000fffe0ff */
[----:B------:R-:W-:Y:S02]  /*6770*/  UIADD3 UR51, UPT, UPT, UR8, 0x40, URZ ;  /* 0x0000004008337890 */ /* 0x000fe4000fffe0ff */
[----:B------:R-:W-:Y:S02]  /*6780*/  UIADD3.64 UR42, UPT, UPT, UR38, 0x200, URZ ;  /* 0x00000200262a7897 */ /* 0x000fe4000fffe0ff */
[----:B------:R-:W-:Y:S02]  /*6790*/  UIADD3 UR41, UPT, UPT, UR8, 0x80, URZ ;  /* 0x0000008008297890 */ /* 0x000fe4000fffe0ff */
[----:B------:R-:W-:-:S02]  /*67a0*/  UIADD3.64 UR44, UPT, UPT, UR38, 0x380, URZ ;  /* 0x00000380262c7897 */ /* 0x000fc4000fffe0ff */
[----:B------:R-:W-:Y:S02]  /*67b0*/  UIADD3 UR54, UPT, UPT, UR8, 0x80, URZ ;  /* 0x0000008008367890 */ /* 0x000fe4000fffe0ff */
[----:B------:R-:W-:Y:S02]  /*67c0*/  UIADD3.64 UR46, UPT, UPT, UR38, 0x400, URZ ;  /* 0x00000400262e7897 */ /* 0x000fe4000fffe0ff */
[----:B------:R-:W-:Y:S02]  /*67d0*/  UIADD3 UR50, UPT, UPT, UR8, 0xc0, URZ ;  /* 0x000000c008327890 */ /* 0x000fe4000fffe0ff */
[----:B------:R-:W-:Y:S01]  /*67e0*/  UIADD3.64 UR48, UPT, UPT, UR38, 0x580, URZ ;  /* 0x0000058026307897 */ /* 0x000fe2000fffe0ff */
[----:B------:R-:W-:Y:S01]  /*67f0*/  UMOV UR24, 0x0 ;  /* 0x0000000000187882 */ /* 0x000fe20000000000 */
[----:B------:R-:W-:Y:S01]  /*6800*/  UMOV UR25, 0x8108490 ;  /* 0x0810849000197882 */ /* 0x000fe20000000000 */
[----:B------:R-:W-:Y:S01]  /*6810*/  UIADD3 UR55, UPT, UPT, UR8, 0xc0, URZ ;  /* 0x000000c008377890 */ /* 0x000fe2000fffe0ff */
[----:B------:R-:W-:Y:S01]  /*6820*/  UMOV UR7, 0x80004020 ;  /* 0x8000402000077882 */ /* 0x000fe20000000000 */
[----:B------:R-:W-:Y:S01]  /*6830*/  UIADD3.64 UR52, UPT, UPT, UR38, 0x600, URZ ;  /* 0x0000060026347897 */ /* 0x000fe2000fffe0ff */
[----:B------:R-:W-:Y:S01]  /*6840*/  UMOV UR13, 0x40004040 ;  /* 0x40004040000d7882 */ /* 0x000fe20000000000 */
[----:B------:R-:W-:Y:S01]  /*6850*/  UMOV UR26, 0x0 ;  /* 0x00000000001a7882 */ /* 0x000fe20000000000 */
[----:B------:R-:W-:Y:S01]  /*6860*/  UMOV UR27, 0x8108490 ;  /* 0x08108490001b7882 */ /* 0x000fe20000000000 */
[----:B------:R-:W-:Y:S01]  /*6870*/  UMOV UR32, 0x0 ;  /* 0x0000000000207882 */ /* 0x000fe20000000000 */
[----:B------:R-:W-:Y:S01]  /*6880*/  UMOV UR33, 0x8108490 ;  /* 0x0810849000217882 */ /* 0x000fe20000000000 */
[----:B------:R0:W-:Y:S01]  /*6890*/  UTCHMMA gdesc[UR12], gdesc[UR6], tmem[UR8], tmem[UR24], idesc[UR25], !UPT ;  /* 0x00ff18060c0075ea */ /* 0x0001e2000f800008 */
[----:B------:R-:W-:Y:S01]  /*68a0*/  UMOV UR20, 0x0 ;  /* 0x0000000000147882 */ /* 0x000fe20000000000 */
[----:B------:R-:W-:Y:S01]  /*68b0*/  UMOV UR21, 0x8108490 ;  /* 0x0810849000157882 */ /* 0x000fe20000000000 */
[----:B------:R0:W-:Y:S01]  /*68c0*/  UTCHMMA gdesc[UR38], gdesc[UR4], tmem[UR8], tmem[UR26], idesc[UR27], UPT ;  /* 0x00ff1a04260075ea */ /* 0x0001e2000b800008 */
        /* <DEDUP_REMOVED lines=12> */
[----:B------:R0:W-:Y:S01]  /*6990*/  UTCHMMA gdesc[UR48], gdesc[UR6], tmem[UR50], tmem[UR34], idesc[UR35], !UPT ;  /* 0x00ff2206300075ea */ /* 0x0001e2000f800032 */
[----:B------:R0:W-:Y:S01]  /*69a0*/  UTCHMMA gdesc[UR52], gdesc[UR4], tmem[UR55], tmem[UR36], idesc[UR37], UPT ;  /* 0x00ff2404340075ea */ /* 0x0001e2000b800037 */
[----:B------:R0:W-:Y:S01]  /*69b0*/  UTCBAR [UR17], URZ ;  /* 0x000000ff110073e9 */ /* 0x0001e200080000ff */
[----:B------:R-:W-:Y:S01]  /*69c0*/  NOP ;  /* 0x0000000000007918 */ /* 0x000fe20000000000 */
.L_x_6:
[----:B0-----:R-:W-:Y:S01]  /*69d0*/  UMOV UR4, URZ ;  /* 0x000000ff00047c82 */ /* 0x001fe20008000000 */
[----:B------:R-:W-:Y:S01]  /*69e0*/  UMOV UR12, UR18 ;  /* 0x00000012000c7c82 */ /* 0x000fe20008000000 */
[----:B------:R-:W-:Y:S01]  /*69f0*/  UMOV UR13, UR19 ;  /* 0x00000013000d7c82 */ /* 0x000fe20008000000 */
[----:B------:R-:W-:Y:S02]  /*6a00*/  IMAD.SHL.U32 R92, R92, 0x20, RZ ;  /* 0x000000205c5c7824 */ /* 0x000fe400078e00ff */
[----:B------:R-:W-:Y:S01]  /*6a10*/  IMAD.SHL.U32 R93, R93, 0x20, RZ ;  /* 0x000000205d5d7824 */ /* 0x000fe200078e00ff */
[----:B------:R-:W-:Y:S06]  /*6a20*/  @!P3 BRA `(.L_x_7) ;  /* 0x0000006400dcb947 */ /* 0x000fec0003800000 */
[----:B-----5:R0:W-:Y:S01]  /*6a30*/  STL [R1+0x558], R0 ;  /* 0x0005580001007387 */ /* 0x0201e20000100800 */
[----:B------:R-:W-:Y:S01]  /*6a40*/  UIADD3 UR5, UPT, UPT, UR9, 0x11000, URZ ;  /* 0x0001100009057890 */ /* 0x000fe2000fffe0ff */
[----:B------:R-:W-:Y:S01]  /*6a50*/  UMOV UR14, 0xfffffffe ;  /* 0xfffffffe000e7882 */ /* 0x000fe20000000000 */
[----:B------:R-:W-:Y:S02]  /*6a60*/  UMOV UR15, 0x7fffbfdf ;  /* 0x7fffbfdf000f7882 */ /* 0x000fe40000000000 */
[----:B------:R-:W-:Y:S01]  /*6a70*/  USHF.R.U32.HI UR5, URZ, 0x4, UR5 ;  /* 0x00000004ff057899 */ /* 0x000fe20008011605 */
[----:B------:R-:W-:Y:S01]  /*6a80*/  UMOV UR7, URZ ;  /* 0x000000ff00077c82 */ /* 0x000fe20008000000 */
[----:B------:R-:W-:Y:S01]  /*6a90*/  ULOP3.LUT UR18, UR16, 0x1000000, URZ, 0xfc, !UPT ;  /* 0x0100000010127892 */ /* 0x000fe2000f8efcff */
[----:B0-----:R-:W2:Y:S01]  /*6aa0*/  LDL.LU R0, [R1+0x320] ;  /* 0x0003200001007983 */ /* 0x001ea20000300800 */
[----:B------:R-:W-:Y:S02]  /*6ab0*/  USGXT.U32 UR6, UR5, 0xe ;  /* 0x0000000e0506789a */ /* 0x000fe40008000000 */
[----:B------:R-:W-:-:S02]  /*6ac0*/  UIADD3.64 UR26, UPT, UPT, UR12, 0x180, URZ ;  /* 0x000001800c1a7897 */ /* 0x000fc4000fffe0ff */
[----:B------:R-:W-:Y:S02]  /*6ad0*/  UIADD3.64 UR28, UPT, UPT, UR12, 0x200, URZ ;  /* 0x000002000c1c7897 */ /* 0x000fe4000fffe0ff */
[----:B------:R-:W-:Y:S02]  /*6ae0*/  UIADD3.64 UR30, UPT, UPT, UR12, 0x380, URZ ;  /* 0x000003800c1e7897 */ /* 0x000fe4000fffe0ff */
[----:B------:R-:W-:Y:S02]  /*6af0*/  UIADD3.64 UR32, UPT, UPT, UR12, 0x400, URZ ;  /* 0x000004000c207897 */ /* 0x000fe4000fffe0ff */
[----:B------:R-:W-:Y:S02]  /*6b00*/  UIADD3.64 UR34, UPT, UPT, UR12, 0x580, URZ ;  /* 0x000005800c227897 */ /* 0x000fe4000fffe0ff */
[----:B------:R-:W-:Y:S02]  /*6b10*/  UIADD3.64 UR36, UPT, UPT, UR12, 0x600, URZ ;  /* 0x000006000c247897 */ /* 0x000fe4000fffe0ff */
[----:B------:R-:W-:Y:S01]  /*6b20*/  UIADD3.64 UR14, UPT, UPT, UR6, -UR14, URZ ;  /* 0x8000000e060e7297 */ /* 0x000fe2000fffe0ff */
[----:B--2---:R0:W-:Y:S04]  /*6b30*/  STL [R1+0x320], R0 ;  /* 0x0003200001007387 */ /* 0x0041e80000100800 */
[----:B0-----:R0:W5:Y:S01]  /*6b40*/  LDL.LU R0, [R1+0x558] ;  /* 0x0005580001007983 */ /* 0x0011620000300800 */
[----:B------:R-:W-:Y:S01]  /*6b50*/  UMOV UR24, 0x1 ;  /* 0x0000000100187882 */ /* 0x000fe20000000000 */
[----:B------:R-:W-:Y:S01]  /*6b60*/  UMOV UR5, URZ ;  /* 0x000000ff00057c82 */ /* 0x000fe20008000000 */
[----:B------:R-:W-:Y:S01]  /*6b70*/  UMOV UR16, UR6 ;  /* 0x0000000600107c82 */ /* 0x000fe20008000000 */
[----:B------:R-:W-:-:S05]  /*6b80*/  UMOV UR17, 0x80004020 ;  /* 0x8000402000117882 */ /* 0x000fca0000000000 */
.L_x_10:
[----:B------:R-:W-:Y:S01]  /*6b90*/  USHF.L.U32 UR4, UR4, 0x1f, URZ ;  /* 0x0000001f04047899 */ /* 0x000fe200080006ff */
[----:B-1---5:R1:W-:Y:S05]  /*6ba0*/  STL [R1+0x558], R0 ;  /* 0x0005580001007387 */ /* 0x0223ea0000100800 */
[----:B-1----:R-:W-:-:S04]  /*6bb0*/  IMAD.U32 R0, RZ, RZ, UR4 ;  /* 0x00000004ff007e24 */ /* 0x002fc8000f8e00ff */
[----:B------:R1:W2:Y:S01]  /*6bc0*/  SYNCS.PHASECHK.TRANS64.TRYWAIT P2, [UR11], R0 ;  /* 0x00000000ff0075a7 */ /* 0x0002a2000804110b */
[----:B------:R1:W-:Y:S04]  /*6bd0*/  STL [R1+0x324], R0 ;  /* 0x0003240001007387 */ /* 0x0003e80000100800 */
[----:B-1----:R1:W5:Y:S01]  /*6be0*/  LDL.LU R0, [R1+0x558] ;  /* 0x0005580001007983 */ /* 0x0023620000300800 */
[----:B------:R-:W-:-:S04]  /*6bf0*/  IMAD.WIDE R90, R92, 0x2, R90 ;  /* 0x000000025c5a7825 */ /* 0x000fc800078e025a */
[----:B------:R-:W-:Y:S01]  /*6c00*/  IMAD.WIDE R88, R92, 0x2, R88 ;  /* 0x000000025c587825 */ /* 0x000fe200078e0258 */
[----:B-12---:R-:W-:Y:S06]  /*6c10*/  @!P2 BRA `(.L_x_8) ;  /* 0x000000dc00c4a947 */ /* 0x006fec0003800000 */
.L_x_16:
[----:B------:R1:W-:Y:S04]  /*6c20*/  STL.64 [R1+0xc70], R34 ;  /* 0x000c702201007387 */ /* 0x0003e80000100a00 */
[----:B-1----:R-:W2:Y:S04]  /*6c30*/  LDL.LU.64 R34, [R1+0x138] ;  /* 0x0001380001227983 */ /* 0x002ea80000300a00 */
        /* <DEDUP_REMOVED lines=24> */
[----:B------:R1:W-:Y:S04]  /*6dc0*/  STL.64 [R1+0x6d8], R90 ;  /* 0x0006d85a01007387 */ /* 0x0003e80000100a00 */
[----:B-1----:R-:W3:Y:S04]  /*6dd0*/  LDL.LU.64 R90, [R1+0x28] ;  /* 0x00002800015a7983 */ /* 0x002ee80000300a00 */
[----:B------:R-:W-:Y:S04]  /*6de0*/  STL [R1+0x6d0], R2 ;  /* 0x0006d00201007387 */ /* 0x000fe80000100800 */
[----:B------:R-:W-:Y:S04]  /*6df0*/  STL [R1+0x760], R2 ;  /* 0x0007600201007387 */ /* 0x000fe80000100800 */
[----:B------:R1:W-:Y:S04]  /*6e00*/  STL.64 [R1+0x6c8], R80 ;  /* 0x0006c85001007387 */ /* 0x0003e80000100a00 */
[----:B-1----:R-:W4:Y:S04]  /*6e10*/  LDL.LU.64 R80, [R1+0x20] ;  /* 0x0000200001507983 */ /* 0x002f280000300a00 */
        /* <DEDUP_REMOVED lines=13> */
[----:B-1----:R-:W2:Y:S04]  /*6ef0*/  LDL.LU.64 R78, [R1+0x18] ;  /* 0x00001800014e7983 */ /* 0x002ea80000300a00 */
[----:B------:R-:W-:Y:S04]  /*6f00*/  STL [R1+0x6b0], R74 ;  /* 0x0006b04a01007387 */ /* 0x000fe80000100800 */
[----:B------:R1:W-:Y:S04]  /*6f10*/  STL.64 [R1+0x6a8], R76 ;  /* 0x0006a84c01007387 */ /* 0x0003e80000100a00 */
[----:B-1----:R-:W2:Y:S04]  /*6f20*/  LDL.LU.64 R76, [R1+0x10] ;  /* 0x00001000014c7983 */ /* 0x002ea80000300a00 */
[----:B------:R-:W-:Y:S04]  /*6f30*/  STL [R1+0x6a0], R75 ;  /* 0x0006a04b01007387 */ /* 0x000fe80000100800 */
[----:B------:R1:W-:Y:S04]  /*6f40*/  STL.64 [R1+0x6e8], R74 ;  /* 0x0006e84a01007387 */ /* 0x0003e80000100a00 */
[----:B-1----:R-:W2:Y:S04]  /*6f50*/  LDL.LU.64 R74, [R1+0x30] ;  /* 0x00003000014a7983 */ /* 0x002ea80000300a00 */
[----:B------:R1:W-:Y:S04]  /*6f60*/  STL.64 [R1+0x698], R72 ;  /* 0x0006984801007387 */ /* 0x0003e80000100a00 */
[----:B-1----:R-:W2:Y:S04]  /*6f70*/  LDL.LU.64 R72, [R1+0x8] ;  /* 0x0000080001487983 */ /* 0x002ea80000300a00 */
[----:B------:R-:W-:Y:S04]  /*6f80*/  STL [R1+0x690], R68 ;  /* 0x0006904401007387 */ /* 0x000fe80000100800 */
[----:B------:R1:W-:Y:S04]  /*6f90*/  STL.64 [R1+0x688], R70 ;  /* 0x0006884601007387 */ /* 0x0003e80000100a00 */
[----:B-1----:R-:W2:Y:S04]  /*6fa0*/  LDL.LU.64 R70, [R1] ;  /* 0x0000000001467983 */ /* 0x002ea80000300a00 */
[----:B------:R-:W-:Y:S04]  /*6fb0*/  STL [R1+0x680], R69 ;  /* 0x0006804501007387 */ /* 0x000fe80000100800 */
[----:B------:R1:W-:Y:S04]  /*6fc0*/  STL.64 [R1+0x6f8], R68 ;  /* 0x0006f84401007387 */ /* 0x0003e80000100a00 */
[----:B-1----:R-:W2:Y:S04]  /*6fd0*/  LDL.LU.64 R68, [R1+0x38] ;  /* 0x0000380001447983 */ /* 0x002ea80000300a00 */
[----:B------:R-:W-:Y:S04]  /*6fe0*/  STL [R1+0x67c], R66 ;  /* 0x00067c4201007387 */ /* 0x000fe80000100800 */
[----:B------:R-:W-:Y:S04]  /*6ff0*/  STL [R1+0x700], R66 ;  /* 0x0007004201007387 */ /* 0x000fe80000100800 */
[----:B------:R-:W-:Y:S04]  /*7000*/  STL [R1+0x678], R67 ;  /* 0x0006784301007387 */ /* 0x000fe80000100800 */
[----:B------:R-:W-:Y:S04]  /*7010*/  STL [R1+0x710], R67 ;  /* 0x0007104301007387 */ /* 0x000fe80000100800 */
[----:B------:R1:W-:Y:S04]  /*7020*/  STL.64 [R1+0x748], R66 ;  /* 0x0007484201007387 */ /* 0x0003e80000100a00 */
[----:B-1----:R-:W2:Y:S04]  /*7030*/  LDL.LU.64 R66, [R1+0x60] ;  /* 0x0000600001427983 */ /* 0x002ea80000300a00 */
        /* <DEDUP_REMOVED lines=31> */
[----:B------:R-:W-:-:S03]  /*7230*/  IMAD.WIDE R86, R92, 0x2, R86 ;  /* 0x000000025c567825 */ /* 0x000fc600078e0256 */
[----:B------:R-:W-:Y:S04]  /*7240*/  STL [R1+0x644], R52 ;  /* 0x0006443401007387 */ /* 0x000fe80000100800 */
[----:B------:R-:W-:Y:S04]  /*7250*/  STL [R1+0x640], R53 ;  /* 0x0006403501007387 */ /* 0x000fe80000100800 */
[----:B------:R-:W-:Y:S01]  /*7260*/  STL [R1+0x63c], R82 ;  /* 0x00063c5201007387 */ /* 0x000fe20000100800 */
[----:B------:R-:W-:-:S03]  /*7270*/  IMAD.WIDE R84, R92, 0x2, R84 ;  /* 0x000000025c547825 */ /* 0x000fc600078e0254 */
[----:B------:R-:W-:Y:S04]  /*7280*/  STL [R1+0x638], R83 ;  /* 0x0006385301007387 */ /* 0x000fe80000100800 */
[----:B------:R-:W-:Y:S04]  /*7290*/  STL [R1+0x598], R3 ;  /* 0x0005980301007387 */ /* 0x000fe80000100800 */
[----:B------:R-:W-:Y:S04]  /*72a0*/  STL [R1+0x790], R3 ;  /* 0x0007900301007387 */ /* 0x000fe80000100800 */
[----:B------:R1:W-:Y:S01]  /*72b0*/  STL.64 [R1+0x7c8], R2 ;  /* 0x0007c80201007387 */ /* 0x0003e20000100a00 */
[----:B------:R-:W-:-:S03]  /*72c0*/  IMAD.WIDE R50, R92, 0x2, R50 ;  /* 0x000000025c327825 */ /* 0x000fc600078e0232 */
[----:B-1----:R-:W2:Y:S04]  /*72d0*/  LDL.LU.64 R2, [R1+0xa0] ;  /* 0x0000a00001027983 */ /* 0x002ea80000300a00 */
[----:B------:R1:W-:Y:S01]  /*72e0*/  STL.64 [R1+0x728], R86 ;  /* 0x0007285601007387 */ /* 0x0003e20000100a00 */
[----:B------:R-:W-:-:S03]  /*72f0*/  IMAD.WIDE R48, R92, 0x2, R48 ;  /* 0x000000025c307825 */ /* 0x000fc600078e0230 */
[----:B-1----:R-:W3:Y:S04]  /*7300*/  LDL.LU.64 R86, [R1+0x50] ;  /* 0x0000500001567983 */ /* 0x002ee80000300a00 */
[----:B------:R1:W-:Y:S04]  /*7310*/  STL.64 [R1+0x738], R84 ;  /* 0x0007385401007387 */ /* 0x0003e80000100a00 */
[----:B-1----:R-:W3:Y:S01]  /*7320*/  LDL.LU.64 R84, [R1+0x58] ;  /* 0x0000580001547983 */ /* 0x002ee20000300a00 */
[----:B------:R-:W-:-:S03]  /*7330*/  IMAD.WIDE R46, R92, 0x2, R46 ;  /* 0x000000025c2e7825 */ /* 0x000fc600078e022e */
[----:B------:R1:W-:Y:S01]  /*7340*/  STL.64 [R1+0x768], R50 ;  /* 0x0007683201007387 */ /* 0x0003e20000100a00 */
[----:B------:R-:W-:-:S03]  /*7350*/  IMAD.WIDE R44, R92, 0x2, R44 ;  /* 0x000000025c2c7825 */ /* 0x000fc600078e022c */
[----:B-1----:R-:W3:Y:S04]  /*7360*/  LDL.LU.64 R50, [R1+0x70] ;  /* 0x0000700001327983 */ /* 0x002ee80000300a00 */
[----:B------:R1:W-:Y:S01]  /*7370*/  STL.64 [R1+0x778], R48 ;  /* 0x0007783001007387 */ /* 0x0003e20000100a00 */
[----:B------:R-:W-:-:S03]  /*7380*/  IMAD.WIDE R42, R92, 0x2, R42 ;  /* 0x000000025c2a7825 */ /* 0x000fc600078e022a */
[----:B-1----:R-:W3:Y:S04]  /*7390*/  LDL.LU.64 R48, [R1+0x78] ;  /* 0x0000780001307983 */ /* 0x002ee80000300a00 */
[----:B------:R1:W-:Y:S01]  /*73a0*/  STL.64 [R1+0x788], R46 ;  /* 0x0007882e01007387 */ /* 0x0003e20000100a00 */
[----:B------:R-:W-:-:S03]  /*73b0*/  IMAD.WIDE R40, R92, 0x2, R40 ;  /* 0x000000025c287825 */ /* 0x000fc600078e0228 */
[----:B-1----:R-:W3:Y:S04]  /*73c0*/  LDL.LU.64 R46, [R1+0x80] ;  /* 0x00008000012e7983 */ /* 0x002ee80000300a00 */
[----:B------:R1:W-:Y:S04]  /*73d0*/  STL.64 [R1+0x798], R44 ;  /* 0x0007982c01007387 */ /* 0x0003e80000100a00 */
[----:B-1----:R-:W3:Y:S04]  /*73e0*/  LDL.LU.64 R44, [R1+0x88] ;  /* 0x00008800012c7983 */ /* 0x002ee80000300a00 */
[----:B------:R-:W-:Y:S04]  /*73f0*/  STL [R1+0x7b0], R42 ;  /* 0x0007b02a01007387 */ /* 0x000fe80000100800 */
[----:B------:R-:W-:Y:S04]  /*7400*/  STL [R1+0x7a0], R43 ;  /* 0x0007a02b01007387 */ /* 0x000fe80000100800 */
[----:B------:R1:W-:Y:S04]  /*7410*/  STL.64 [R1+0x7d8], R42 ;  /* 0x0007d82a01007387 */ /* 0x0003e80000100a00 */
[----:B-1----:R-:W3:Y:S04]  /*7420*/  LDL.LU.64 R42, [R1+0xa8] ;  /* 0x0000a800012a7983 */ /* 0x002ee80000300a00 */
[----:B------:R1:W-:Y:S04]  /*7430*/  STL.64 [R1+0x7a8], R40 ;  /* 0x0007a82801007387 */ /* 0x0003e80000100a00 */
[----:B-1----:R-:W3:Y:S01]  /*7440*/  LDL.LU.64 R40, [R1+0x90] ;  /* 0x0000900001287983 */ /* 0x002ee20000300a00 */
[----:B------:R-:W-:-:S05]  /*7450*/  IMAD.WIDE R38, R92, 0x2, R38 ;  /* 0x000000025c267825 */ /* 0x000fca00078e0226 */
[----:B------:R1:W-:Y:S01]  /*7460*/  STL.64 [R1+0x7b8], R38 ;  /* 0x0007b82601007387 */ /* 0x0003e20000100a00 */
[----:B------:R-:W-:-:S04]  /*7470*/  IMAD.WIDE R36, R92, 0x2, R36 ;  /* 0x000000025c247825 */ /* 0x000fc800078e0224 */
[C---:B------:R-:W-:Y:S01]  /*7480*/  IMAD.WIDE R4, R92.reuse, 0x2, R4 ;  /* 0x000000025c047825 */ /* 0x040fe200078e0204 */
[----:B-1----:R-:W3:Y:S03]  /*7490*/  LDL.LU.64 R38, [R1+0x98] ;  /* 0x0000980001267983 */ /* 0x002ee60000300a00 */
[C---:B------:R-:W-:Y:S01]  /*74a0*/  IMAD.WIDE R6, R92.reuse, 0x2, R6 ;  /* 0x000000025c067825 */ /* 0x040fe200078e0206 */
[----:B------:R1:W-:Y:S03]  /*74b0*/  STL.64 [R1+0x7e8], R36 ;  /* 0x0007e82401007387 */ /* 0x0003e60000100a00 */
[----:B------:R-:W-:-:S04]  /*74c0*/  IMAD.WIDE R8, R92, 0x2, R8 ;  /* 0x000000025c087825 */ /* 0x000fc800078e0208 */
[C---:B------:R-:W-:Y:S01]  /*74d0*/  IMAD.WIDE R10, R92.reuse, 0x2, R10 ;  /* 0x000000025c0a7825 */ /* 0x040fe200078e020a */
[----:B-1----:R-:W3:Y:S04]  /*74e0*/  LDL.LU.64 R36, [R1+0xb0] ;  /* 0x0000b00001247983 */ /* 0x002ee80000300a00 */
[----:B------:R1:W-:Y:S01]  /*74f0*/  STL.64 [R1+0x7f8], R4 ;  /* 0x0007f80401007387 */ /* 0x0003e20000100a00 */
[----:B------:R-:W-:-:S03]  /*7500*/  IMAD.WIDE R12, R92, 0x2, R12 ;  /* 0x000000025c0c7825 */ /* 0x000fc600078e020c */
[----:B-1----:R-:W3:Y:S04]  /*7510*/  LDL.LU.64 R4, [R1+0xb8] ;  /* 0x0000b80001047983 */ /* 0x002ee80000300a00 */
[----:B------:R-:W-:Y:S04]  /*7520*/  STL [R1+0x810], R6 ;  /* 0x0008100601007387 */ /* 0x000fe80000100800 */
[----:B------:R-:W-:Y:S04]  /*7530*/  STL [R1+0x800], R7 ;  /* 0x0008000701007387 */ /* 0x000fe80000100800 */
[----:B------:R1:W-:Y:S01]  /*7540*/  STL.64 [R1+0x848], R6 ;  /* 0x0008480601007387 */ /* 0x0003e20000100a00 */
[----:B------:R-:W-:-:S04]  /*7550*/  IMAD.WIDE R14, R92, 0x2, R14 ;  /* 0x000000025c0e7825 */ /* 0x000fc800078e020e */
[C---:B------:R-:W-:Y:S01]  /*7560*/  IMAD.WIDE R16, R92.reuse, 0x2, R16 ;  /* 0x000000025c107825 */ /* 0x040fe200078e0210 */
[----:B-1----:R-:W3:Y:S04]  /*7570*/  LDL.LU.64 R6, [R1+0xe0] ;  /* 0x0000e00001067983 */ /* 0x002ee80000300a00 */
[----:B------:R1:W-:Y:S04]  /*7580*/  STL.64 [R1+0x808], R8 ;  /* 0x0008080801007387 */ /* 0x0003e80000100a00 */
[----:B-1----:R-:W3:Y:S04]  /*7590*/  LDL.LU.64 R8, [R1+0xc0] ;  /* 0x0000c00001087983 */ /* 0x002ee80000300a00 */
[----:B------:R1:W-:Y:S01]  /*75a0*/  STL.64 [R1+0x818], R10 ;  /* 0x0008180a01007387 */ /* 0x0003e20000100a00 */
[----:B------:R-:W-:-:S03]  /*75b0*/  IMAD.WIDE R18, R92, 0x2, R18 ;  /* 0x000000025c127825 */ /* 0x000fc600078e0212 */
[----:B-1----:R-:W3:Y:S04]  /*75c0*/  LDL.LU.64 R10, [R1+0xc8] ;  /* 0x0000c800010a7983 */ /* 0x002ee80000300a00 */
[----:B------:R-:W-:Y:S04]  /*75d0*/  STL [R1+0x830], R12 ;  /* 0x0008300c01007387 */ /* 0x000fe80000100800 */
[----:B------:R-:W-:Y:S04]  /*75e0*/  STL [R1+0x820], R13 ;  /* 0x0008200d01007387 */ /* 0x000fe80000100800 */
        /* <DEDUP_REMOVED lines=9> */
[----:B------:R1:W-:Y:S01]  /*7680*/  STL.64 [R1+0x868], R18 ;  /* 0x0008681201007387 */ /* 0x0003e20000100a00 */
[----:B------:R-:W-:-:S04]  /*7690*/  IMAD.WIDE R26, R92, 0x2, R26 ;  /* 0x000000025c1a7825 */ /* 0x000fc800078e021a */
[C---:B--2---:R-:W-:Y:S01]  /*76a0*/  IMAD.WIDE R70, R92.reuse, 0x2, R70 ;  /* 0x000000025c467825 */ /* 0x044fe200078e0246 */
[----:B-1----:R-:W2:Y:S04]  /*76b0*/  LDL.LU.64 R18, [R1+0xf0] ;  /* 0x0000f00001127983 */ /* 0x002ea80000300a00 */
[----:B------:R1:W-:Y:S01]  /*76c0*/  STL.64 [R1+0x878], R20 ;  /* 0x0008781401007387 */ /* 0x0003e20000100a00 */
[----:B------:R-:W-:-:S03]  /*76d0*/  IMAD.WIDE R72, R92, 0x2, R72 ;  /* 0x000000025c487825 */ /* 0x000fc600078e0248 */
[----:B-1----:R-:W2:Y:S04]  /*76e0*/  LDL.LU.64 R20, [R1+0xf8] ;  /* 0x0000f80001147983 */ /* 0x002ea80000300a00 */
[----:B------:R-:W-:Y:S04]  /*76f0*/  STL [R1+0x890], R22 ;  /* 0x0008901601007387 */ /* 0x000fe80000100800 */
[----:B------:R-:W-:Y:S04]  /*7700*/  STL [R1+0x880], R23 ;  /* 0x0008801701007387 */ /* 0x000fe80000100800 */
[----:B------:R1:W-:Y:S01]  /*7710*/  STL.64 [R1+0x8c8], R22 ;  /* 0x0008c81601007387 */ /* 0x0003e20000100a00 */
[----:B------:R-:W-:-:S03]  /*7720*/  IMAD.WIDE R76, R92, 0x2, R76 ;  /* 0x000000025c4c7825 */ /* 0x000fc600078e024c */
[----:B-1----:R-:W2:Y:S04]  /*7730*/  LDL.LU.64 R22, [R1+0x120] ;  /* 0x0001200001167983 */ /* 0x002ea80000300a00 */
[----:B------:R1:W-:Y:S04]  /*7740*/  STL.64 [R1+0x888], R24 ;  /* 0x0008881801007387 */ /* 0x0003e80000100a00 */
[----:B-1----:R-:W2:Y:S04]  /*7750*/  LDL.LU.64 R24, [R1+0x100] ;  /* 0x0001000001187983 */ /* 0x002ea80000300a00 */
[----:B------:R1:W-:Y:S01]  /*7760*/  STL.64 [R1+0x898], R26 ;  /* 0x0008981a01007387 */ /* 0x0003e20000100a00 */
[----:B------:R-:W-:-:S03]  /*7770*/  IMAD.WIDE R78, R92, 0x2, R78 ;  /* 0x000000025c4e7825 */ /* 0x000fc600078e024e */
[----:B-1----:R-:W2:Y:S04]  /*7780*/  LDL.LU.64 R26, [R1+0x108] ;  /* 0x00010800011a7983 */ /* 0x002ea80000300a00 */
[----:B------:R-:W-:Y:S04]  /*7790*/  STL.64 [R1], R70 ;  /* 0x0000004601007387 */ /* 0x000fe80000100a00 */
[----:B------:R-:W-:Y:S04]  /*77a0*/  STL [R1+0x8b0], R70 ;  /* 0x0008b04601007387 */ /* 0x000fe80000100800 */
[----:B------:R-:W-:Y:S04]  /*77b0*/  STL [R1+0x8a0], R71 ;  /* 0x0008a04701007387 */ /* 0x000fe80000100800 */
[----:B------:R1:W-:Y:S01]  /*77c0*/  STL.64 [R1+0x8d8], R70 ;  /* 0x0008d84601007387 */ /* 0x0003e20000100a00 */
[----:B----4-:R-:W-:-:S03]  /*77d0*/  IMAD.WIDE R80, R92, 0x2, R80 ;  /* 0x000000025c507825 */ /* 0x010fc600078e0250 */
[----:B-1----:R-:W4:Y:S04]  /*77e0*/  LDL.LU.64 R70, [R1+0x128] ;  /* 0x0001280001467983 */ /* 0x002f280000300a00 */
[----:B------:R-:W-:Y:S04]  /*77f0*/  STL.64 [R1+0x8], R72 ;  /* 0x0000084801007387 */ /* 0x000fe80000100a00 */
[----:B------:R1:W-:Y:S01]  /*7800*/  STL.64 [R1+0x8a8], R72 ;  /* 0x0008a84801007387 */ /* 0x0003e20000100a00 */
[----:B---3--:R-:W-:-:S03]  /*7810*/  IMAD.WIDE R90, R92, 0x2, R90 ;  /* 0x000000025c5a7825 */ /* 0x008fc600078e025a */
[----:B-1----:R-:W3:Y:S04]  /*7820*/  LDL.LU.64 R72, [R1+0x110] ;  /* 0x0001100001487983 */ /* 0x002ee80000300a00 */
[----:B------:R-:W-:Y:S04]  /*7830*/  STL.64 [R1+0x10], R76 ;  /* 0x0000104c01007387 */ /* 0x000fe80000100a00 */
[----:B------:R1:W-:Y:S01]  /*7840*/  STL.64 [R1+0x8b8], R76 ;  /* 0x0008b84c01007387 */ /* 0x0003e20000100a00 */
[----:B------:R-:W-:-:S03]  /*7850*/  IMAD.WIDE R74, R92, 0x2, R74 ;  /* 0x000000025c4a7825 */ /* 0x000fc600078e024a */
[----:B-1----:R-:W2:Y:S04]  /*7860*/  LDL.LU.64 R76, [R1+0x118] ;  /* 0x00011800014c7983 */ /* 0x002ea80000300a00 */
        /* <DEDUP_REMOVED lines=9> */
[----:B------:R-:W-:Y:S04]  /*7900*/  STL [R1+0x910], R90 ;  /* 0x0009105a01007387 */ /* 0x000fe80000100800 */
[----:B------:R-:W-:Y:S04]  /*7910*/  STL [R1+0x900], R91 ;  /* 0x0009005b01007387 */ /* 0x000fe80000100800 */
        /* <DEDUP_REMOVED lines=33> */
[----:B-1----:R-:W3:Y:S04]  /*7b30*/  LDL.LU.64 R66, [R1+0x1e0] ;  /* 0x0001e00001427983 */ /* 0x002ee80000300a00 */
[----:B------:R-:W-:Y:S04]  /*7b40*/  STL.64 [R1+0x68], R60 ;  /* 0x0000683c01007387 */ /* 0x000fe80000100a00 */
[----:B------:R1:W-:Y:S01]  /*7b50*/  STL.64 [R1+0x978], R60 ;  /* 0x0009783c01007387 */ /* 0x0003e20000100a00 */
[----:B------:R-:W-:-:S03]  /*7b60*/  IMAD.WIDE R44, R92, 0x2, R44 ;  /* 0x000000025c2c7825 */ /* 0x000fc600078e022c */
[----:B-1----:R-:W3:Y:S04]  /*7b70*/  LDL.LU.64 R60, [R1+0x180] ;  /* 0x00018000013c7983 */ /* 0x002ee80000300a00 */
[----:B------:R-:W-:Y:S04]  /*7b80*/  STL.64 [R1+0x70], R50 ;  /* 0x0000703201007387 */ /* 0x000fe80000100a00 */
[----:B------:R1:W-:Y:S04]  /*7b90*/  STL.64 [R1+0x988], R50 ;  /* 0x0009883201007387 */ /* 0x0003e80000100a00 */
[----:B-1----:R-:W3:Y:S04]  /*7ba0*/  LDL.LU.64 R50, [R1+0x188] ;  /* 0x0001880001327983 */ /* 0x002ee80000300a00 */
[----:B------:R-:W-:Y:S04]  /*7bb0*/  STL.64 [R1+0x78], R48 ;  /* 0x0000783001007387 */ /* 0x000fe80000100a00 */
[----:B------:R-:W-:Y:S04]  /*7bc0*/  STL [R1+0x9a0], R48 ;  /* 0x0009a03001007387 */ /* 0x000fe80000100800 */
[----:B------:R-:W-:Y:S04]  /*7bd0*/  STL [R1+0x990], R49 ;  /* 0x0009903101007387 */ /* 0x000fe80000100800 */
[----:B------:R1:W-:Y:S01]  /*7be0*/  STL.64 [R1+0x9c8], R48 ;  /* 0x0009c83001007387 */ /* 0x0003e20000100a00 */
[----:B------:R-:W-:-:S03]  /*7bf0*/  IMAD.WIDE R40, R92, 0x2, R40 ;  /* 0x000000025c287825 */ /* 0x000fc600078e0228 */
[----:B-1----:R-:W3:Y:S01]  /*7c00*/  LDL.LU.64 R48, [R1+0x1e8] ;  /* 0x0001e80001307983 */ /* 0x002ee20000300a00 */
[----:B------:R-:W-:-:S03]  /*7c10*/  IMAD.WIDE R38, R92, 0x2, R38 ;  /* 0x000000025c267825 */ /* 0x000fc600078e0226 */
[----:B------:R-:W-:Y:S04]  /*7c20*/  STL.64 [R1+0x80], R46 ;  /* 0x0000802e01007387 */ /* 0x000fe80000100a00 */
[----:B------:R1:W-:Y:S04]  /*7c30*/  STL.64 [R1+0x998], R46 ;  /* 0x0009982e01007387 */ /* 0x0003e80000100a00 */
[----:B-1----:R-:W4:Y:S04]  /*7c40*/  LDL.LU.64 R46, [R1+0x190] ;  /* 0x00019000012e7983 */ /* 0x002f280000300a00 */
[----:B------:R-:W-:Y:S04]  /*7c50*/  STL.64 [R1+0x88], R44 ;  /* 0x0000882c01007387 */ /* 0x000fe80000100a00 */
[----:B------:R1:W-:Y:S04]  /*7c60*/  STL.64 [R1+0x9a8], R44 ;  /* 0x0009a82c01007387 */ /* 0x0003e80000100a00 */
[----:B-1----:R-:W4:Y:S04]  /*7c70*/  LDL.LU.64 R44, [R1+0x1d8] ;  /* 0x0001d800012c7983 */ /* 0x002f280000300a00 */
[----:B------:R-:W-:Y:S04]  /*7c80*/  STL.64 [R1+0x90], R40 ;  /* 0x0000902801007387 */ /* 0x000fe80000100a00 */
[----:B------:R1:W-:Y:S04]  /*7c90*/  STL.64 [R1+0x9d8], R40 ;  /* 0x0009d82801007387 */ /* 0x0003e80000100a00 */
[----:B-1----:R-:W4:Y:S01]  /*7ca0*/  LDL.LU.64 R40, [R1+0x1f0] ;  /* 0x0001f00001287983 */ /* 0x002f220000300a00 */
[----:B------:R-:W-:-:S03]  /*7cb0*/  IMAD.WIDE R2, R92, 0x2, R2 ;  /* 0x000000025c027825 */ /* 0x000fc600078e0202 */
[----:B------:R-:W-:Y:S01]  /*7cc0*/  STL.64 [R1+0x98], R38 ;  /* 0x0000982601007387 */ /* 0x000fe20000100a00 */
[----:B------:R-:W-:-:S03]  /*7cd0*/  IMAD.WIDE R42, R92, 0x2, R42 ;  /* 0x000000025c2a7825 */ /* 0x000fc600078e022a */
[----:B------:R1:W-:Y:S01]  /*7ce0*/  STL.64 [R1+0x9e8], R38 ;  /* 0x0009e82601007387 */ /* 0x0003e20000100a00 */
[----:B------:R-:W-:-:S04]  /*7cf0*/  IMAD.WIDE R36, R92, 0x2, R36 ;  /* 0x000000025c247825 */ /* 0x000fc800078e0224 */
[C---:B------:R-:W-:Y:S01]  /*7d00*/  IMAD.WIDE R4, R92.reuse, 0x2, R4 ;  /* 0x000000025c047825 */ /* 0x040fe200078e0204 */
[----:B-1----:R-:W4:Y:S04]  /*7d10*/  LDL.LU.64 R38, [R1+0x1f8] ;  /* 0x0001f80001267983 */ /* 0x002f280000300a00 */
[----:B------:R-:W-:Y:S04]  /*7d20*/  STL.64 [R1+0xa0], R2 ;  /* 0x0000a00201007387 */ /* 0x000fe80000100a00 */
[----:B------:R-:W-:Y:S04]  /*7d30*/  STL [R1+0xa00], R2 ;  /* 0x000a000201007387 */ /* 0x000fe80000100800 */
[----:B------:R-:W-:Y:S04]  /*7d40*/  STL [R1+0x9f0], R3 ;  /* 0x0009f00301007387 */ /* 0x000fe80000100800 */
[----:B------:R1:W-:Y:S01]  /*7d50*/  STL.64 [R1+0xa38], R2 ;  /* 0x000a380201007387 */ /* 0x0003e20000100a00 */
[----:B------:R-:W-:-:S03]  /*7d60*/  IMAD.WIDE R8, R92, 0x2, R8 ;  /* 0x000000025c087825 */ /* 0x000fc600078e0208 */
[----:B-1----:R-:W4:Y:S04]  /*7d70*/  LDL.LU.64 R2, [R1+0x220] ;  /* 0x0002200001027983 */ /* 0x002f280000300a00 */
[----:B------:R-:W-:Y:S04]  /*7d80*/  STL.64 [R1+0xa8], R42 ;  /* 0x0000a82a01007387 */ /* 0x000fe80000100a00 */
        /* <DEDUP_REMOVED lines=23> */
[----:B--2---:R-:W-:-:S03]  /*7f00*/  IMAD.WIDE R18, R92, 0x2, R18 ;  /* 0x000000025c127825 */ /* 0x004fc600078e0212 */
        /* <DEDUP_REMOVED lines=17> */
[----:B---3--:R-:W-:-:S03]  /*8020*/  IMAD.WIDE R72, R92, 0x2, R72 ;  /* 0x000000025c487825 */ /* 0x008fc600078e0248 */
[----:B-1----:R-:W3:Y:S04]  /*8030*/  LDL.LU.64 R18, [R1+0x248] ;  /* 0x0002480001127983 */ /* 0x002ee80000300a00 */
        /* <DEDUP_REMOVED lines=8> */
[----:B------:R-:W-:-:S04]  /*80c0*/  IMAD.WIDE R34, R92, 0x2, R34 ;  /* 0x000000025c227825 */ /* 0x000fc800078e0222 */
[C---:B------:R-:W-:Y:S01]  /*80d0*/  IMAD.WIDE R22, R92.reuse, 0x2, R22 ;  /* 0x000000025c167825 */ /* 0x040fe200078e0216 */
[----:B-1----:R-:W2:Y:S04]  /*80e0*/  LDL.LU.64 R24, [R1+0x250] ;  /* 0x0002500001187983 */ /* 0x002ea80000300a00 */
[----:B------:R-:W-:Y:S04]  /*80f0*/  STL.64 [R1+0x108], R26 ;  /* 0x0001081a01007387 */ /* 0x000fe80000100a00 */
[----:B------:R1:W-:Y:S01]  /*8100*/  STL.64 [R1+0xaa8], R26 ;  /* 0x000aa81a01007387 */ /* 0x0003e20000100a00 */
[----:B----4-:R-:W-:-:S03]  /*8110*/  IMAD.WIDE R70, R92, 0x2, R70 ;  /* 0x000000025c467825 */ /* 0x010fc600078e0246 */
[----:B-1----:R-:W4:Y:S04]  /*8120*/  LDL.LU.64 R26, [R1+0x258] ;  /* 0x00025800011a7983 */ /* 0x002f280000300a00 */
        /* <DEDUP_REMOVED lines=8> */
[----:B------:R1:W-:Y:S04]  /*81b0*/  STL.64 [R1+0x138], R34 ;  /* 0x0001382201007387 */ /* 0x0003e80000100a00 */
        /* <DEDUP_REMOVED lines=28> */
[----:B-1----:R-:W3:Y:S04]  /*8380*/  LDL.LU.64 R68, [R1+0x1d0] ;  /* 0x0001d00001447983 */ /* 0x002ee80000300a00 */
        /* <DEDUP_REMOVED lines=37> */
[----:B------:R1:W-:Y:S04]  /*85e0*/  STL.64 [R1+0xbd8], R44 ;  /* 0x000bd82c01007387 */ /* 0x0003e80000100a00 */
[----:B-1----:R-:W4:Y:S01]  /*85f0*/  LDL.64 R44, [R1+0x138] ;  /* 0x00013800012c7983 */ /* 0x002f220000100a00 */
[----:B------:R-:W-:-:S03]  /*8600*/  IMAD.WIDE R38, R92, 0x2, R38 ;  /* 0x000000025c267825 */ /* 0x000fc600078e0226 */
[----:B------:R-:W-:Y:S04]  /*8610*/  STL.64 [R1+0x1e0], R66 ;  /* 0x0001e04201007387 */ /* 0x000fe80000100a00 */
[----:B------:R1:W-:Y:S04]  /*8620*/  STL.64 [R1+0xbe8], R66 ;  /* 0x000be84201007387 */ /* 0x0003e80000100a00 */
[----:B-1----:R-:W4:Y:S04]  /*8630*/  LDL.LU.64 R66, [R1+0x260] ;  /* 0x0002600001427983 */ /* 0x002f280000300a00 */
[----:B------:R-:W-:Y:S04]  /*8640*/  STL.64 [R1+0x1e8], R48 ;  /* 0x0001e83001007387 */ /* 0x000fe80000100a00 */
[----:B------:R-:W-:Y:S04]  /*8650*/  STL [R1+0xc00], R48 ;  /* 0x000c003001007387 */ /* 0x000fe80000100800 */
[----:B------:R-:W-:Y:S04]  /*8660*/  STL [R1+0xbf0], R49 ;  /* 0x000bf03101007387 */ /* 0x000fe80000100800 */
[----:B------:R1:W-:Y:S04]  /*8670*/  STL.64 [R1+0xc38], R48 ;  /* 0x000c383001007387 */ /* 0x0003e80000100a00 */
[----:B-1----:R-:W4:Y:S04]  /*8680*/  LDL.LU.64 R48, [R1+0x268] ;  /* 0x0002680001307983 */ /* 0x002f280000300a00 */
[----:B------:R-:W-:Y:S04]  /*8690*/  STL.64 [R1+0x1f0], R40 ;  /* 0x0001f02801007387 */ /* 0x000fe80000100a00 */
[----:B------:R1:W-:Y:S04]  /*86a0*/  STL.64 [R1+0xbf8], R40 ;  /* 0x000bf82801007387 */ /* 0x0003e80000100a00 */
[----:B-1----:R-:W4:Y:S01]  /*86b0*/  LDL.LU.64 R40, [R1+0x270] ;  /* 0x0002700001287983 */ /* 0x002f220000300a00 */
[----:B------:R-:W-:Y:S01]  /*86c0*/  IMAD.WIDE R42, R92, 0x2, R42 ;  /* 0x000000025c2a7825 */ /* 0x000fe200078e022a */
[----:B-----5:R-:W-:-:S02]  /*86d0*/  ISETP.GT.AND P3, PT, R0, 0x8, PT ;  /* 0x000000080000780c */ /* 0x020fc40003f64270 */
[----:B------:R-:W-:Y:S01]  /*86e0*/  STL.64 [R1+0x1f8], R38 ;  /* 0x0001f82601007387 */ /* 0x000fe20000100a00 */
[C---:B------:R-:W-:Y:S01]  /*86f0*/  IMAD.WIDE R36, R92.reuse, 0x2, R36 ;  /* 0x000000025c247825 */ /* 0x040fe200078e0224 */
[----:B------:R-:W-:Y:S02]  /*8700*/  PRMT R55, RZ, 0x7610, R55 ;  /* 0x00007610ff377816 */ /* 0x000fe40000000037 */
[----:B------:R-:W-:Y:S01]  /*8710*/  STL.64 [R1+0xc08], R38 ;  /* 0x000c082601007387 */ /* 0x000fe20000100a00 */
[C---:B------:R-:W-:Y:S01]  /*8720*/  IMAD.WIDE R8, R92.reuse, 0x2, R8 ;  /* 0x000000025c087825 */ /* 0x040fe200078e0208 */
[----:B------:R-:W-:Y:S02]  /*8730*/  PRMT R53, RZ, 0x7610, R53 ;  /* 0x00007610ff357816 */ /* 0x000fe40000000035 */
[----:B------:R-:W-:Y:S01]  /*8740*/  STL.64 [R1+0x200], R42 ;  /* 0x0002002a01007387 */ /* 0x000fe20000100a00 */
[----:B------:R-:W-:Y:S01]  /*8750*/  IMAD.WIDE R10, R92, 0x2, R10 ;  /* 0x000000025c0a7825 */ /* 0x000fe200078e020a */
[----:B------:R-:W-:-:S02]  /*8760*/  ISETP.GT.AND P5, PT, R0, 0x10, PT ;  /* 0x000000100000780c */ /* 0x000fc40003fa4270 */
[----:B------:R-:W-:Y:S01]  /*8770*/  STL [R1+0xc20], R42 ;  /* 0x000c202a01007387 */ /* 0x000fe20000100800 */
[----:B------:R-:W-:Y:S01]  /*8780*/  IMAD.WIDE R2, R92, 0x2, R2 ;  /* 0x000000025c027825 */ /* 0x000fe200078e0202 */
[----:B------:R-:W-:Y:S02]  /*8790*/  ISETP.GT.AND P2, PT, R0, RZ, PT ;  /* 0x000000ff0000720c */ /* 0x000fe40003f44270 */
[----:B------:R-:W-:Y:S01]  /*87a0*/  STL [R1+0xc10], R43 ;  /* 0x000c102b01007387 */ /* 0x000fe20000100800 */
[C---:B------:R-:W-:Y:S01]  /*87b0*/  IMAD.WIDE R4, R92.reuse, 0x2, R4 ;  /* 0x000000025c047825 */ /* 0x040fe200078e0204 */
[----:B------:R-:W-:Y:S02]  /*87c0*/  PRMT R52, RZ, 0x7610, R52 ;  /* 0x00007610ff347816 */ /* 0x000fe40000000034 */
[----:B------:R-:W-:Y:S01]  /*87d0*/  STL.64 [R1+0xc48], R42 ;  /* 0x000c482a01007387 */ /* 0x000fe20000100a00 */
[----:B--2---:R-:W-:Y:S01]  /*87e0*/  IMAD.WIDE R14, R92, 0x2, R14 ;  /* 0x000000025c0e7825 */ /* 0x004fe200078e020e */
[----:B------:R-:W-:-:S02]  /*87f0*/  PRMT R82, RZ, 0x7610, R82 ;  /* 0x00007610ff527816 */ /* 0x000fc40000000052 */
[----:B------:R-:W-:Y:S01]  /*8800*/  STL.64 [R1+0x208], R36 ;  /* 0x0002082401007387 */ /* 0x000fe20000100a00 */
[C---:B------:R-:W-:Y:S01]  /*8810*/  IMAD.WIDE R16, R92.reuse, 0x2, R16 ;  /* 0x000000025c107825 */ /* 0x040fe200078e0210 */
[----:B------:R-:W-:Y:S02]  /*8820*/  PRMT R83, RZ, 0x7610, R83 ;  /* 0x00007610ff537816 */ /* 0x000fe40000000053 */
[----:B------:R-:W-:Y:S01]  /*8830*/  STL.64 [R1+0xc18], R36 ;  /* 0x000c182401007387 */ /* 0x000fe20000100a00 */
[C---:B------:R-:W-:Y:S01]  /*8840*/  IMAD.WIDE R12, R92.reuse, 0x2, R12 ;  /* 0x000000025c0c7825 */ /* 0x040fe200078e020c */
[----:B------:R-:W-:Y:S02]  /*8850*/  PRMT R59, RZ, 0x7610, R59 ;  /* 0x00007610ff3b7816 */ /* 0x000fe4000000003b */
[----:B------:R-:W-:Y:S01]  /*8860*/  STL.64 [R1+0x210], R8 ;  /* 0x0002100801007387 */ /* 0x000fe20000100a00 */
[----:B---3--:R-:W-:Y:S01]  /*8870*/  IMAD.WIDE R18, R92, 0x2, R18 ;  /* 0x000000025c127825 */ /* 0x008fe200078e0212 */
[----:B------:R-:W-:-:S02]  /*8880*/  PRMT R56, RZ, 0x7610, R56 ;  /* 0x00007610ff387816 */ /* 0x000fc40000000038 */
[----:B------:R-:W-:Y:S01]  /*8890*/  STL.64 [R1+0xc28], R8 ;  /* 0x000c280801007387 */ /* 0x000fe20000100a00 */
[C---:B------:R-:W-:Y:S01]  /*88a0*/  IMAD.WIDE R24, R92.reuse, 0x2, R24 ;  /* 0x000000025c187825 */ /* 0x040fe200078e0218 */
[----:B------:R-:W-:Y:S02]  /*88b0*/  PRMT R57, RZ, 0x7610, R57 ;  /* 0x00007610ff397816 */ /* 0x000fe40000000039 */
[----:B------:R-:W-:Y:S01]  /*88c0*/  STL.64 [R1+0x218], R10 ;  /* 0x0002180a01007387 */ /* 0x000fe20000100a00 */
[C---:B----4-:R-:W-:Y:S01]  /*88d0*/  IMAD.WIDE R26, R92.reuse, 0x2, R26 ;  /* 0x000000025c1a7825 */ /* 0x050fe200078e021a */
[----:B------:R-:W-:Y:S02]  /*88e0*/  PRMT R54, RZ, 0x7610, R54 ;  /* 0x00007610ff367816 */ /* 0x000fe40000000036 */
[----:B------:R-:W-:Y:S01]  /*88f0*/  STL.64 [R1+0xc58], R10 ;  /* 0x000c580a01007387 */ /* 0x000fe20000100a00 */
[----:B------:R-:W-:-:S03]  /*8900*/  IMAD.WIDE R6, R92, 0x2, R6 ;  /* 0x000000025c067825 */ /* 0x000fc600078e0206 */
        /* <DEDUP_REMOVED lines=17> */
[----:B------:R-:W-:-:S04]  /*8a20*/  IMAD.WIDE R80, R92, 0x2, R80 ;  /* 0x000000025c507825 */ /* 0x000fc800078e0250 */
[----:B------:R-:W-:-:S04]  /*8a30*/  IMAD.WIDE R34, R92, 0x2, R34 ;  /* 0x000000025c227825 */ /* 0x000fc800078e0222 */
[C---:B------:R-:W-:Y:S01]  /*8a40*/  IMAD.WIDE R32, R92.reuse, 0x2, R32 ;  /* 0x000000025c207825 */ /* 0x040fe200078e0220 */
[----:B------:R-:W2:Y:S03]  /*8a50*/  @P2 LDG.E.U16 R59, desc[UR22][R34.64] ;  /* 0x00000016223b2981 */ /* 0x000ea6000c1e1500 */
[C---:B------:R-:W-:Y:S01]  /*8a60*/  IMAD.WIDE R30, R92.reuse, 0x2, R30 ;  /* 0x000000025c1e7825 */ /* 0x040fe200078e021e */
[----:B------:R-:W3:Y:S03]  /*8a70*/  @P2 LDG.E.U16 R56, desc[UR22][R32.64] ;  /* 0x0000001620382981 */ /* 0x000ee6000c1e1500 */
[C---:B------:R-:W-:Y:S01]  /*8a80*/  IMAD.WIDE R28, R92.reuse, 0x2, R28 ;  /* 0x000000025c1c7825 */ /* 0x040fe200078e021c */
[----:B------:R-:W4:Y:S04]  /*8a90*/  @P2 LDG.E.U16 R57, desc[UR22][R30.64] ;  /* 0x000000161e392981 */ /* 0x000f28000c1e1500 */
[----:B------:R-:W2:Y:S01]  /*8aa0*/  @P2 LDG.E.U16 R54, desc[UR22][R28.64] ;  /* 0x000000161c362981 */ /* 0x000ea2000c1e1500 */
[----:B------:R-:W-:-:S05]  /*8ab0*/  IMAD.WIDE R60, R92, 0x2, R60 ;  /* 0x000000025c3c7825 */ /* 0x000fca00078e023c */
[----:B------:R-:W2:Y:S01]  /*8ac0*/  @P3 LDG.E.U16 R55, desc[UR22][R60.64] ;  /* 0x000000163c373981 */ /* 0x000ea2000c1e1500 */
[----:B------:R-:W-:-:S03]  /*8ad0*/  IMAD.WIDE R66, R92, 0x2, R66 ;  /* 0x000000025c427825 */ /* 0x000fc600078e0242 */
[----:B------:R-:W2:Y:S04]  /*8ae0*/  @P5 LDG.E.U16 R83, desc[UR22][R44.64] ;  /* 0x000000162c535981 */ /* 0x000ea8000c1e1500 */
[----:B------:R-:W-:Y:S04]  /*8af0*/  STL.64 [R1+0x260], R66 ;  /* 0x0002604201007387 */ /* 0x000fe80000100a00 */
[----:B------:R-:W2:Y:S01]  /*8b00*/  @P3 LDG.E.U16 R82, desc[UR22][R66.64] ;  /* 0x0000001642523981 */ /* 0x000ea2000c1e1500 */
[----:B------:R-:W-:-:S05]  /*8b10*/  IMAD.WIDE R48, R92, 0x2, R48 ;  /* 0x000000025c307825 */ /* 0x000fca00078e0230 */
[----:B------:R-:W-:Y:S04]  /*8b20*/  STL.64 [R1+0x268], R48 ;  /* 0x0002683001007387 */ /* 0x000fe80000100a00 */
[----:B------:R1:W2:Y:S01]  /*8b30*/  @P3 LDG.E.U16 R53, desc[UR22][R48.64] ;  /* 0x0000001630353981 */ /* 0x0002a2000c1e1500 */
[----:B------:R-:W-:-:S05]  /*8b40*/  IMAD.WIDE R40, R92, 0x2, R40 ;  /* 0x000000025c287825 */ /* 0x000fca00078e0228 */
[----:B------:R-:W-:Y:S04]  /*8b50*/  STL.64 [R1+0x270], R40 ;  /* 0x0002702801007387 */ /* 0x000fe80000100a00 */
[----:B------:R0:W-:Y:S04]  /*8b60*/  STL.64 [R1+0x278], R60 ;  /* 0x0002783c01007387 */ /* 0x0001e80000100a00 */
[----:B------:R-:W-:Y:S04]  /*8b70*/  STL.64 [R1+0x198], R6 ;  /* 0x0001980601007387 */ /* 0x000fe80000100a00 */
        /* <DEDUP_REMOVED lines=17> */
[----:B0-----:R-:W2:Y:S04]  /*8c90*/  LDL.LU.64 R60, [R1+0x2c8] ;  /* 0x0002c800013c7983 */ /* 0x001ea80000300a00 */
[----:B------:R-:W2:Y:S04]  /*8ca0*/  LDL.LU.64 R2, [R1+0x318] ;  /* 0x0003180001027983 */ /* 0x000ea80000300a00 */
[----:B------:R-:W3:Y:S04]  /*8cb0*/  LDL.LU.64 R10, [R1+0x310] ;  /* 0x00031000010a7983 */ /* 0x000ee80000300a00 */
[----:B------:R-:W4:Y:S04]  /*8cc0*/  LDL.LU.64 R42, [R1+0x308] ;  /* 0x00030800012a7983 */ /* 0x000f280000300a00 */
[----:B------:R-:W1:Y:S04]  /*8cd0*/  LDL.LU.64 R48, [R1+0x300] ;  /* 0x0003000001307983 */ /* 0x000e680000300a00 */
[----:B------:R-:W4:Y:S04]  /*8ce0*/  LDL.LU.64 R8, [R1+0x2f8] ;  /* 0x0002f80001087983 */ /* 0x000f280000300a00 */
[----:B------:R-:W4:Y:S04]  /*8cf0*/  LDL.LU.64 R36, [R1+0x2f0] ;  /* 0x0002f00001247983 */ /* 0x000f280000300a00 */
[----:B------:R0:W4:Y:S04]  /*8d00*/  @P3 LDG.E.U16 R52, desc[UR22][R40.64] ;  /* 0x0000001628343981 */ /* 0x000128000c1e1500 */
[----:B------:R-:W4:Y:S04]  /*8d10*/  LDL.LU.64 R38, [R1+0x2e8] ;  /* 0x0002e80001267983 */ /* 0x000f280000300a00 */
[----:B------:R-:W0:Y:S04]  /*8d20*/  LDL.LU.64 R40, [R1+0x2e0] ;  /* 0x0002e00001287983 */ /* 0x000e280000300a00 */
[----:B------:R-:W4:Y:S04]  /*8d30*/  LDL.LU.64 R66, [R1+0x2d8] ;  /* 0x0002d80001427983 */ /* 0x000f280000300a00 */
[----:B------:R-:W4:Y:S01]  /*8d40*/  LDL.LU.64 R44, [R1+0x2d0] ;  /* 0x0002d000012c7983 */ /* 0x000f220000300a00 */
[----:B------:R-:W-:-:S02]  /*8d50*/  ISETP.GT.AND P2, PT, R0, 0x1, PT ;  /* 0x000000010000780c */ /* 0x000fc40003f44270 */
[----:B------:R-:W-:Y:S02]  /*8d60*/  PRMT R58, RZ, 0x7610, R58 ;  /* 0x00007610ff3a7816 */ /* 0x000fe4000000003a */
[----:B------:R-:W-:Y:S02]  /*8d70*/  PRMT R93, RZ, 0x7610, R93 ;  /* 0x00007610ff5d7816 */ /* 0x000fe4000000005d */
[----:B------:R-:W-:Y:S02]  /*8d80*/  PRMT R89, RZ, 0x7610, R89 ;  /* 0x00007610ff597816 */ /* 0x000fe40000000059 */
[----:B------:R-:W-:Y:S01]  /*8d90*/  PRMT R88, RZ, 0x7610, R88 ;  /* 0x00007610ff587816 */ /* 0x000fe20000000058 */
[----:B--2---:R-:W-:-:S04]  /*8da0*/  IMAD.WIDE R2, R92, 0x2, R2 ;  /* 0x000000025c027825 */ /* 0x004fc800078e0202 */
[C---:B---3--:R-:W-:Y:S01]  /*8db0*/  IMAD.WIDE R10, R92.reuse, 0x2, R10 ;  /* 0x000000025c0a7825 */ /* 0x048fe200078e020a */
[----:B------:R-:W2:Y:S03]  /*8dc0*/  @P2 LDG.E.U16 R58, desc[UR22][R2.64] ;  /* 0x00000016023a2981 */ /* 0x000ea6000c1e1500 */
[C---:B----4-:R-:W-:Y:S01]  /*8dd0*/  IMAD.WIDE R42, R92.reuse, 0x2, R42 ;  /* 0x000000025c2a7825 */ /* 0x050fe200078e022a */
[----:B------:R-:W3:Y:S04]  /*8de0*/  @P2 LDG.E.U16 R93, desc[UR22][R10.64] ;  /* 0x000000160a5d2981 */ /* 0x000ee8000c1e1500 */
[----:B------:R-:W4:Y:S01]  /*8df0*/  @P2 LDG.E.U16 R89, desc[UR22][R42.64] ;  /* 0x000000162a592981 */ /* 0x000f22000c1e1500 */
[----:B-1----:R-:W-:-:S05]  /*8e00*/  IMAD.WIDE R48, R92, 0x2, R48 ;  /* 0x000000025c307825 */ /* 0x002fca00078e0230 */
[----:B------:R-:W3:Y:S01]  /*8e10*/  @P2 LDG.E.U16 R88, desc[UR22][R48.64] ;  /* 0x0000001630582981 */ /* 0x000ee2000c1e1500 */
[----:B------:R-:W-:-:S04]  /*8e20*/  IMAD.WIDE R62, R92, 0x2, R62 ;  /* 0x000000025c3e7825 */ /* 0x000fc800078e023e */
[C---:B------:R-:W-:Y:S01]  /*8e30*/  IMAD.WIDE R90, R92.reuse, 0x2, R90 ;  /* 0x000000025c5a7825 */ /* 0x040fe200078e025a */
[----:B------:R-:W-:Y:S03]  /*8e40*/  STL.64 [R1+0x290], R62 ;  /* 0x0002903e01007387 */ /* 0x000fe60000100a00 */
        /* <DEDUP_REMOVED lines=16> */
[C---:B0-----:R-:W-:Y:S01]  /*8f50*/  IMAD.WIDE R40, R92.reuse, 0x2, R40 ;  /* 0x000000025c287825 */ /* 0x041fe200078e0228 */
[----:B------:R-:W-:Y:S03]  /*8f60*/  STL.64 [R1+0x2d8], R66 ;  /* 0x0002d84201007387 */ /* 0x000fe60000100a00 */
[C---:B------:R-:W-:Y:S01]  /*8f70*/  IMAD.WIDE R38, R92.reuse, 0x2, R38 ;  /* 0x000000025c267825 */ /* 0x040fe200078e0226 */
[----:B------:R-:W-:Y:S03]  /*8f80*/  STL.64 [R1+0x2e0], R40 ;  /* 0x0002e02801007387 */ /* 0x000fe60000100a00 */
[C---:B------:R-:W-:Y:S01]  /*8f90*/  IMAD.WIDE R36, R92.reuse, 0x2, R36 ;  /* 0x000000025c247825 */ /* 0x040fe200078e0224 */
[----:B------:R-:W-:Y:S03]  /*8fa0*/  STL.64 [R1+0x2e8], R38 ;  /* 0x0002e82601007387 */ /* 0x000fe60000100a00 */
[----:B------:R-:W-:Y:S01]  /*8fb0*/  IMAD.WIDE R8, R92, 0x2, R8 ;  /* 0x000000025c087825 */ /* 0x000fe200078e0208 */
[----:B------:R-:W-:Y:S04]  /*8fc0*/  STL.64 [R1+0x2f0], R36 ;  /* 0x0002f02401007387 */ /* 0x000fe80000100a00 */
[----:B------:R-:W-:Y:S04]  /*8fd0*/  STL.64 [R1+0x2f8], R8 ;  /* 0x0002f80801007387 */ /* 0x000fe80000100a00 */
[----:B------:R-:W-:Y:S04]  /*8fe0*/  STL.64 [R1+0x300], R48 ;  /* 0x0003003001007387 */ /* 0x000fe80000100a00 */
[----:B------:R-:W-:Y:S04]  /*8ff0*/  STL.64 [R1+0x308], R42 ;  /* 0x0003082a01007387 */ /* 0x000fe80000100a00 */
[----:B------:R-:W-:Y:S04]  /*9000*/  STL [R1+0x578], R92 ;  /* 0x0005785c01007387 */ /* 0x000fe80000100800 */
[----:B------:R-:W-:Y:S04]  /*9010*/  STL.64 [R1+0x310], R10 ;  /* 0x0003100a01007387 */ /* 0x000fe80000100a00 */
[----:B------:R0:W-:Y:S04]  /*9020*/  STL.64 [R1+0x318], R2 ;  /* 0x0003180201007387 */ /* 0x0001e80000100a00 */
[----:B0-----:R-:W4:Y:S04]  /*9030*/  LDL.LU.64 R2, [R1+0xc68] ;  /* 0x000c680001027983 */ /* 0x001f280000300a00 */
[----:B--2---:R0:W-:Y:S04]  /*9040*/  STL [R1+0x51c], R58 ;  /* 0x00051c3a01007387 */ /* 0x0041e80000100800 */
[----:B0-----:R-:W2:Y:S04]  /*9050*/  LDL.LU R58, [R1+0xc60] ;  /* 0x000c6000013a7983 */ /* 0x001ea80000300800 */
[----:B------:R-:W2:Y:S04]  /*9060*/  LDL.LU.64 R10, [R1+0xc58] ;  /* 0x000c5800010a7983 */ /* 0x000ea80000300a00 */
[----:B---3--:R0:W-:Y:S04]  /*9070*/  STL [R1+0x518], R93 ;  /* 0x0005185d01007387 */ /* 0x0081e80000100800 */
[----:B0-----:R-:W3:Y:S04]  /*9080*/  LDL.LU R93, [R1+0xc50] ;  /* 0x000c5000015d7983 */ /* 0x001ee80000300800 */
[----:B------:R-:W3:Y:S04]  /*9090*/  LDL.LU.64 R42, [R1+0xc48] ;  /* 0x000c4800012a7983 */ /* 0x000ee80000300a00 */
[----:B----4-:R0:W-:Y:S04]  /*90a0*/  STL [R1+0x514], R89 ;  /* 0x0005145901007387 */ /* 0x0101e80000100800 */
[----:B0-----:R-:W4:Y:S04]  /*90b0*/  LDL.LU R89, [R1+0xc40] ;  /* 0x000c400001597983 */ /* 0x001f280000300800 */
[----:B------:R-:W4:Y:S04]  /*90c0*/  LDL.LU.64 R48, [R1+0xc38] ;  /* 0x000c380001307983 */ /* 0x000f280000300a00 */
[----:B------:R0:W-:Y:S04]  /*90d0*/  STL [R1+0x510], R88 ;  /* 0x0005105801007387 */ /* 0x0001e80000100800 */
[----:B0-----:R-:W4:Y:S01]  /*90e0*/  LDL.LU R88, [R1+0xc30] ;  /* 0x000c300001587983 */ /* 0x001f220000300800 */
[----:B------:R-:W-:-:S02]  /*90f0*/  ISETP.GT.AND P6, PT, R0, 0x2, PT ;  /* 0x000000020000780c */ /* 0x000fc40003fc4270 */
[----:B------:R-:W-:Y:S02]  /*9100*/  ISETP.GT.AND P3, PT, R0, 0x3, PT ;  /* 0x000000030000780c */ /* 0x000fe40003f64270 */
[----:B--2---:R-:W-:-:S11]  /*9110*/  PRMT R58, RZ, 0x7610, R58 ;  /* 0x00007610ff3a7816 */ /* 0x004fd6000000003a */
[----:B------:R-:W2:Y:S01]  /*9120*/  @P3 LDG.E.U16 R58, desc[UR22][R66.64] ;  /* 0x00000016423a3981 */ /* 0x000ea2000c1e1500 */
[----:B---3--:R-:W-:Y:S02]  /*9130*/  PRMT R42, RZ, 0x7610, R42 ;  /* 0x00007610ff2a7816 */ /* 0x008fe4000000002a */
[----:B------:R-:W-:-:S04]  /*9140*/  PRMT R43, RZ, 0x7610, R43 ;  /* 0x00007610ff2b7816 */ /* 0x000fc8000000002b */
[----:B------:R-:W3:Y:S04]  /*9150*/  @P6 LDG.E.U16 R42, desc[UR22][R8.64] ;  /* 0x00000016082a6981 */ /* 0x000ee8000c1e1500 */
[----:B------:R-:W2:Y:S01]  /*9160*/  @P6 LDG.E.U16 R43, desc[UR22][R36.64] ;  /* 0x00000016242b6981 */ /* 0x000ea2000c1e1500 */
[----:B------:R-:W-:Y:S02]  /*9170*/  PRMT R93, RZ, 0x7610, R93 ;  /* 0x00007610ff5d7816 */ /* 0x000fe4000000005d */
[----:B----4-:R-:W-:Y:S01]  /*9180*/  PRMT R89, RZ, 0x7610, R89 ;  /* 0x00007610ff597816 */ /* 0x010fe20000000059 */
[----:B------:R-:W4:Y:S01]  /*9190*/  LDL.LU.64 R8, [R1+0xc28] ;  /* 0x000c280001087983 */ /* 0x000f220000300a00 */
[----:B------:R-:W-:Y:S02]  /*91a0*/  PRMT R48, RZ, 0x7610, R48 ;  /* 0x00007610ff307816 */ /* 0x000fe40000000030 */
[----:B------:R-:W-:Y:S01]  /*91b0*/  PRMT R49, RZ, 0x7610, R49 ;  /* 0x00007610ff317816 */ /* 0x000fe20000000031 */
[----:B------:R-:W2:Y:S04]  /*91c0*/  @P3 LDG.E.U16 R93, desc[UR22][R44.64] ;  /* 0x000000162c5d3981 */ /* 0x000ea8000c1e1500 */
[----:B------:R-:W4:Y:S04]  /*91d0*/  @P6 LDG.E.U16 R48, desc[UR22][R38.64] ;  /* 0x0000001626306981 */ /* 0x000f28000c1e1500 */
[----:B------:R-:W4:Y:S04]  /*91e0*/  @P6 LDG.E.U16 R49, desc[UR22][R40.64] ;  /* 0x0000001628316981 */ /* 0x000f28000c1e1500 */
[----:B------:R-:W4:Y:S01]  /*91f0*/  @P3 LDG.E.U16 R89, desc[UR22][R60.64] ;  /* 0x000000163c593981 */ /* 0x000f22000c1e1500 */
[----:B------:R-:W-:-:S06]  /*9200*/  PRMT R88, RZ, 0x7610, R88 ;  /* 0x00007610ff587816 */ /* 0x000fcc0000000058 */
[----:B------:R-:W4:Y:S04]  /*9210*/  @P3 LDG.E.U16 R88, desc[UR22][R64.64] ;  /* 0x0000001640583981 */ /* 0x000f28000c1e1500 */
[----:B---3--:R0:W-:Y:S04]  /*9220*/  STL [R1+0x50c], R42 ;  /* 0x00050c2a01007387 */ /* 0x0081e80000100800 */
[----:B0-----:R-:W3:Y:S04]  /*9230*/  LDL.LU R42, [R1+0xc20] ;  /* 0x000c2000012a7983 */ /* 0x001ee80000300800 */
[----:B------:R-:W3:Y:S04]  /*9240*/  LDL.LU.64 R36, [R1+0xc18] ;  /* 0x000c180001247983 */ /* 0x000ee80000300a00 */
[----:B--2---:R0:W-:Y:S04]  /*9250*/  STL [R1+0x508], R43 ;  /* 0x0005082b01007387 */ /* 0x0041e80000100800 */
[----:B0-----:R-:W2:Y:S04]  /*9260*/  LDL.LU R43, [R1+0xc10] ;  /* 0x000c1000012b7983 */ /* 0x001ea80000300800 */
[----:B------:R-:W2:Y:S04]  /*9270*/  LDL.LU.64 R38, [R1+0xc08] ;  /* 0x000c080001267983 */ /* 0x000ea80000300a00 */
[----:B----4-:R0:W-:Y:S04]  /*9280*/  STL [R1+0x504], R48 ;  /* 0x0005043001007387 */ /* 0x0101e80000100800 */
[----:B0-----:R-:W4:Y:S04]  /*9290*/  LDL.LU R48, [R1+0xc00] ;  /* 0x000c000001307983 */ /* 0x001f280000300800 */
[----:B------:R-:W2:Y:S04]  /*92a0*/  LDL.LU.64 R40, [R1+0xbf8] ;  /* 0x000bf80001287983 */ /* 0x000ea80000300a00 */
[----:B------:R0:W-:Y:S04]  /*92b0*/  STL [R1+0x500], R49 ;  /* 0x0005003101007387 */ /* 0x0001e80000100800 */
[----:B0-----:R-:W4:Y:S04]  /*92c0*/  LDL.LU R49, [R1+0xbf0] ;  /* 0x000bf00001317983 */ /* 0x001f280000300800 */
[----:B------:R-:W2:Y:S04]  /*92d0*/  LDL.LU.64 R66, [R1+0xbe8] ;  /* 0x000be80001427983 */ /* 0x000ea80000300a00 */
[----:B------:R0:W-:Y:S04]  /*92e0*/  STL [R1+0x4fc], R58 ;  /* 0x0004fc3a01007387 */ /* 0x0001e80000100800 */
[----:B0-----:R-:W2:Y:S04]  /*92f0*/  LDL.LU R58, [R1+0xbe0] ;  /* 0x000be000013a7983 */ /* 0x001ea80000300800 */
[----:B------:R-:W3:Y:S04]  /*9300*/  LDL.LU.64 R44, [R1+0xbd8] ;  /* 0x000bd800012c7983 */ /* 0x000ee80000300a00 */
[----:B------:R0:W-:Y:S04]  /*9310*/  STL [R1+0x4f8], R93 ;  /* 0x0004f85d01007387 */ /* 0x0001e80000100800 */
[----:B0-----:R-:W3:Y:S04]  /*9320*/  LDL.LU R93, [R1+0xbd0] ;  /* 0x000bd000015d7983 */ /* 0x001ee80000300800 */
[----:B------:R-:W3:Y:S04]  /*9330*/  LDL.LU.64 R60, [R1+0xbc8] ;  /* 0x000bc800013c7983 */ /* 0x000ee80000300a00 */
[----:B------:R0:W-:Y:S04]  /*9340*/  STL [R1+0x4f4], R89 ;  /* 0x0004f45901007387 */ /* 0x0001e80000100800 */
        /* <DEDUP_REMOVED lines=69> */
[----:B0-----:R-:W3:Y:S04]  /*97a0*/  LDL.LU R81, [R1+0xb10] ;  /* 0x000b100001517983 */ /* 0x001ee80000300800 */
        /* <DEDUP_REMOVED lines=145> */
[----:B--2---:R-:W-:-:S11]  /*a0c0*/  PRMT R58, RZ, 0x7610, R58 ;  /* 0x00007610ff3a7816 */ /* 0x004fd6000000003a */
[----:B------:R-:W2:Y:S01]  /*a0d0*/  @P6 LDG.E.U16 R58, desc[UR22][R80.64] ;  /* 0x00000016503a6981 */ /* 0x000ea2000c1e1500 */
[----:B---3--:R-:W-:-:S06]  /*a0e0*/  PRMT R65, RZ, 0x7610, R65 ;  /* 0x00007610ff417816 */ /* 0x008fcc0000000041 */
[----:B------:R-:W3:Y:S01]  /*a0f0*/  @P6 LDG.E.U16 R65, desc[UR22][R62.64] ;  /* 0x000000163e416981 */ /* 0x000ee2000c1e1500 */
[----:B------:R-:W-:-:S06]  /*a100*/  PRMT R93, RZ, 0x7610, R93 ;  /* 0x00007610ff5d7816 */ /* 0x000fcc000000005d */
[----:B------:R-:W2:Y:S01]  /*a110*/  @P5 LDG.E.U16 R93, desc[UR22][R78.64] ;  /* 0x000000164e5d5981 */ /* 0x000ea2000c1e1500 */
[----:B----4-:R-:W-:-:S03]  /*a120*/  PRMT R89, RZ, 0x7610, R89 ;  /* 0x00007610ff597816 */ /* 0x010fc60000000059 */
[----:B------:R-:W4:Y:S01]  /*a130*/  LDL.LU.64 R62, [R1+0x928] ;  /* 0x00092800013e7983 */ /* 0x000f220000300a00 */
[----:B------:R-:W-:Y:S02]  /*a140*/  PRMT R90, RZ, 0x7610, R90 ;  /* 0x00007610ff5a7816 */ /* 0x000fe4000000005a */
[----:B------:R-:W-:Y:S01]  /*a150*/  PRMT R91, RZ, 0x7610, R91 ;  /* 0x00007610ff5b7816 */ /* 0x000fe2000000005b */
[----:B------:R-:W2:Y:S04]  /*a160*/  @P5 LDG.E.U16 R89, desc[UR22][R70.64] ;  /* 0x0000001646595981 */ /* 0x000ea8000c1e1500 */
[----:B------:R-:W2:Y:S04]  /*a170*/  @P6 LDG.E.U16 R90, desc[UR22][R68.64] ;  /* 0x00000016445a6981 */ /* 0x000ea8000c1e1500 */
        /* <DEDUP_REMOVED lines=109> */
[----:B--2---:R-:W-:-:S09]  /*a850*/  PRMT R58, RZ, 0x7610, R58 ;  /* 0x00007610ff3a7816 */ /* 0x004fd2000000003a */
[----:B------:R-:W2:Y:S01]  /*a860*/  @P5 LDG.E.U16 R58, desc[UR22][R46.64] ;  /* 0x000000162e3a5981 */ /* 0x000ea2000c1e1500 */
[----:B---3--:R-:W-:Y:S02]  /*a870*/  PRMT R42, RZ, 0x7610, R42 ;  /* 0x00007610ff2a7816 */ /* 0x008fe4000000002a */
[----:B------:R-:W-:-:S04]  /*a880*/  PRMT R43, RZ, 0x7610, R43 ;  /* 0x00007610ff2b7816 */ /* 0x000fc8000000002b */
[----:B------:R-:W3:Y:S01]  /*a890*/  @P5 LDG.E.U16 R42, desc[UR22][R38.64] ;  /* 0x00000016262a5981 */ /* 0x000ee2000c1e1500 */
[----:B------:R-:W-:-:S03]  /*a8a0*/  PRMT R93, RZ, 0x7610, R93 ;  /* 0x00007610ff5d7816 */ /* 0x000fc6000000005d */
[----:B------:R-:W2:Y:S04]  /*a8b0*/  @P5 LDG.E.U16 R43, desc[UR22][R40.64] ;  /* 0x00000016282b5981 */ /* 0x000ea8000c1e1500 */
[----:B------:R-:W2:Y:S01]  /*a8c0*/  @P4 LDG.E.U16 R93, desc[UR22][R48.64] ;  /* 0x00000016305d4981 */ /* 0x000ea2000c1e1500 */
[----:B----4-:R-:W-:-:S03]  /*a8d0*/  PRMT R3, RZ, 0x7610, R3 ;  /* 0x00007610ff037816 */ /* 0x010fc60000000003 */
[----:B------:R-:W4:Y:S01]  /*a8e0*/  LDL.LU.64 R38, [R1+0x7b8] ;  /* 0x0007b80001267983 */ /* 0x000f220000300a00 */
[----:B------:R-:W-:-:S03]  /*a8f0*/  PRMT R2, RZ, 0x7610, R2 ;  /* 0x00007610ff027816 */ /* 0x000fc60000000002 */
[----:B------:R-:W4:Y:S01]  /*a900*/  @P5 LDG.E.U16 R3, desc[UR22][R44.64] ;  /* 0x000000162c035981 */ /* 0x000f22000c1e1500 */
[----:B------:R-:W-:-:S03]  /*a910*/  PRMT R89, RZ, 0x7610, R89 ;  /* 0x00007610ff597816 */ /* 0x000fc60000000059 */
        /* <DEDUP_REMOVED lines=23> */
[----:B0-----:R-:W3:Y:S04]  /*aa90*/  LDL.LU R89, [R1+0x750] ;  /* 0x0007500001597983 */ /* 0x001ee80000300800 */
[----:B------:R-:W3:Y:S04]  /*aaa0*/  LDL.LU.64 R66, [R1+0x748] ;  /* 0x0007480001427983 */ /* 0x000ee80000300a00 */
[----:B------:R0:W-:Y:S04]  /*aab0*/  STL [R1+0x3d4], R88 ;  /* 0x0003d45801007387 */ /* 0x0001e80000100800 */
[----:B0-----:R-:W4:Y:S01]  /*aac0*/  LDL.LU R88, [R1+0x740] ;  /* 0x0007400001587983 */ /* 0x001f220000300800 */
[----:B------:R-:W-:-:S02]  /*aad0*/  ISETP.GT.AND P3, PT, R0, 0x17, PT ;  /* 0x000000170000780c */ /* 0x000fc40003f64270 */
[----:B------:R-:W-:Y:S02]  /*aae0*/  ISETP.GT.AND P2, PT, R0, 0x18, PT ;  /* 0x000000180000780c */ /* 0x000fe40003f44270 */
[----:B--2---:R-:W-:Y:S02]  /*aaf0*/  PRMT R61, RZ, 0x7610, R61 ;  /* 0x00007610ff3d7816 */ /* 0x004fe4000000003d */
[----:B------:R-:W-:-:S07]  /*ab00*/  PRMT R60, RZ, 0x7610, R60 ;  /* 0x00007610ff3c7816 */ /* 0x000fce000000003c */
[----:B------:R-:W2:Y:S04]  /*ab10*/  @P3 LDG.E.U16 R61, desc[UR22][R84.64] ;  /* 0x00000016543d3981 */ /* 0x000ea8000c1e1500 */
[----:B------:R-:W2:Y:S04]  /*ab20*/  @P3 LDG.E.U16 R60, desc[UR22][R86.64] ;  /* 0x00000016563c3981 */ /* 0x000ea8000c1e1500 */
[----:B------:R-:W2:Y:S01]  /*ab30*/  LDL.LU.64 R84, [R1+0x738] ;  /* 0x0007380001547983 */ /* 0x000ea20000300a00 */
[----:B---3--:R-:W-:Y:S02]  /*ab40*/  PRMT R67, RZ, 0x7610, R67 ;  /* 0x00007610ff437816 */ /* 0x008fe40000000043 */
[----:B------:R-:W-:-:S04]  /*ab50*/  PRMT R66, RZ, 0x7610, R66 ;  /* 0x00007610ff427816 */ /* 0x000fc80000000042 */
[----:B------:R-:W3:Y:S04]  /*ab60*/  @P3 LDG.E.U16 R67, desc[UR22][R62.64] ;  /* 0x000000163e433981 */ /* 0x000ee8000c1e1500 */
[----:B------:R-:W3:Y:S01]  /*ab70*/  @P3 LDG.E.U16 R66, desc[UR22][R64.64] ;  /* 0x0000001640423981 */ /* 0x000ee2000c1e1500 */
[----:B----4-:R-:W-:-:S06]  /*ab80*/  PRMT R88, RZ, 0x7610, R88 ;  /* 0x00007610ff587816 */ /* 0x010fcc0000000058 */
[----:B------:R-:W4:Y:S01]  /*ab90*/  @P2 LDG.E.U16 R88, desc[UR22][R68.64] ;  /* 0x0000001644582981 */ /* 0x000f22000c1e1500 */
[----:B------:R-:W-:-:S06]  /*aba0*/  PRMT R89, RZ, 0x7610, R89 ;  /* 0x00007610ff597816 */ /* 0x000fcc0000000059 */
[----:B------:R0:W4:Y:S04]  /*abb0*/  @P2 LDG.E.U16 R89, desc[UR22][R74.64] ;  /* 0x000000164a592981 */ /* 0x000128000c1e1500 */
[----:B--2---:R1:W-:Y:S04]  /*abc0*/  STL [R1+0x3d0], R61 ;  /* 0x0003d03d01007387 */ /* 0x0043e80000100800 */
[----:B-1----:R-:W2:Y:S04]  /*abd0*/  LDL.LU R61, [R1+0x730] ;  /* 0x00073000013d7983 */ /* 0x002ea80000300800 */
[----:B------:R-:W2:Y:S04]  /*abe0*/  LDL.LU.64 R86, [R1+0x728] ;  /* 0x0007280001567983 */ /* 0x000ea80000300a00 */
[----:B------:R1:W-:Y:S04]  /*abf0*/  STL [R1+0x3cc], R60 ;  /* 0x0003cc3c01007387 */ /* 0x0003e80000100800 */
[----:B-1----:R-:W2:Y:S04]  /*ac00*/  LDL.LU R60, [R1+0x720] ;  /* 0x00072000013c7983 */ /* 0x002ea80000300800 */
[----:B------:R-:W2:Y:S04]  /*ac10*/  LDL.LU.64 R62, [R1+0x718] ;  /* 0x00071800013e7983 */ /* 0x000ea80000300a00 */
[----:B---3--:R1:W-:Y:S04]  /*ac20*/  STL [R1+0x3c8], R67 ;  /* 0x0003c84301007387 */ /* 0x0083e80000100800 */
[----:B-1----:R-:W3:Y:S04]  /*ac30*/  LDL.LU R67, [R1+0x710] ;  /* 0x0007100001437983 */ /* 0x002ee80000300800 */
[----:B------:R-:W3:Y:S04]  /*ac40*/  LDL.LU.64 R64, [R1+0x708] ;  /* 0x0007080001407983 */ /* 0x000ee80000300a00 */
[----:B------:R1:W-:Y:S04]  /*ac50*/  STL [R1+0x3c4], R66 ;  /* 0x0003c44201007387 */ /* 0x0003e80000100800 */
[----:B-1----:R-:W3:Y:S04]  /*ac60*/  LDL.LU R66, [R1+0x700] ;  /* 0x0007000001427983 */ /* 0x002ee80000300800 */
[----:B------:R-:W3:Y:S04]  /*ac70*/  LDL.LU.64 R68, [R1+0x6f8] ;  /* 0x0006f80001447983 */ /* 0x000ee80000300a00 */
[----:B----4-:R1:W-:Y:S04]  /*ac80*/  STL [R1+0x3c0], R88 ;  /* 0x0003c05801007387 */ /* 0x0103e80000100800 */
[----:B-1----:R-:W4:Y:S04]  /*ac90*/  LDL.LU R88, [R1+0x6f0] ;  /* 0x0006f00001587983 */ /* 0x002f280000300800 */
[----:B------:R-:W0:Y:S01]  /*aca0*/  LDL.LU.64 R74, [R1+0x6e8] ;  /* 0x0006e800014a7983 */ /* 0x000e220000300a00 */
[----:B------:R-:W-:-:S02]  /*acb0*/  ISETP.GT.AND P6, PT, R0, 0x19, PT ;  /* 0x000000190000780c */ /* 0x000fc40003fc4270 */
[----:B------:R-:W-:Y:S02]  /*acc0*/  PRMT R2, RZ, 0x7610, R2 ;  /* 0x00007610ff027816 */ /* 0x000fe40000000002 */
[----:B------:R-:W-:-:S04]  /*acd0*/  PRMT R93, RZ, 0x7610, R93 ;  /* 0x00007610ff5d7816 */ /* 0x000fc8000000005d */
[----:B------:R-:W4:Y:S01]  /*ace0*/  @P2 LDG.E.U16 R2, desc[UR22][R90.64] ;  /* 0x000000165a022981 */ /* 0x000f22000c1e1500 */
[----:B------:R-:W-:-:S03]  /*acf0*/  ISETP.GT.AND P5, PT, R0, 0x1a, PT ;  /* 0x0000001a0000780c */ /* 0x000fc60003fa4270 */
[----:B------:R-:W4:Y:S01]  /*ad00*/  @P2 LDG.E.U16 R93, desc[UR22][R80.64] ;  /* 0x00000016505d2981 */ /* 0x000f22000c1e1500 */
[----:B------:R-:W-:Y:S02]  /*ad10*/  ISETP.GT.AND P4, PT, R0, 0x1b, PT ;  /* 0x0000001b0000780c */ /* 0x000fe40003f84270 */
[----:B--2---:R-:W-:Y:S02]  /*ad20*/  PRMT R62, RZ, 0x7610, R62 ;  /* 0x00007610ff3e7816 */ /* 0x004fe4000000003e */
[----:B------:R-:W-:Y:S02]  /*ad30*/  PRMT R63, RZ, 0x7610, R63 ;  /* 0x00007610ff3f7816 */ /* 0x000fe4000000003f */
[----:B------:R-:W-:-:S07]  /*ad40*/  PRMT R60, RZ, 0x7610, R60 ;  /* 0x00007610ff3c7816 */ /* 0x000fce000000003c */
[----:B------:R-:W2:Y:S04]  /*ad50*/  @P4 LDG.E.U16 R62, desc[UR22][R18.64] ;  /* 0x00000016123e4981 */ /* 0x000ea8000c1e1500 */
[----:B------:R-:W2:Y:S01]  /*ad60*/  @P4 LDG.E.U16 R63, desc[UR22][R16.64] ;  /* 0x00000016103f4981 */ /* 0x000ea2000c1e1500 */
[----:B---3--:R-:W-:-:S03]  /*ad70*/  PRMT R67, RZ, 0x7610, R67 ;  /* 0x00007610ff437816 */ /* 0x008fc60000000043 */
[----:B------:R-:W3:Y:S01]  /*ad80*/  @P4 LDG.E.U16 R60, desc[UR22][R14.64] ;  /* 0x000000160e3c4981 */ /* 0x000ee2000c1e1500 */
[----:B------:R-:W-:-:S03]  /*ad90*/  PRMT R64, RZ, 0x7610, R64 ;  /* 0x00007610ff407816 */ /* 0x000fc60000000040 */
[----:B------:R-:W2:Y:S01]  /*ada0*/  @P5 LDG.E.U16 R67, desc[UR22][R24.64] ;  /* 0x0000001618435981 */ /* 0x000ea2000c1e1500 */
[----:B------:R-:W-:-:S03]  /*adb0*/  PRMT R65, RZ, 0x7610, R65 ;  /* 0x00007610ff417816 */ /* 0x000fc60000000041 */
[----:B------:R-:W2:Y:S04]  /*adc0*/  @P5 LDG.E.U16 R64, desc[UR22][R22.64] ;  /* 0x0000001616405981 */ /* 0x000ea8000c1e1500 */
[----:B------:R-:W2:Y:S01]  /*add0*/  @P5 LDG.E.U16 R65, desc[UR22][R20.64] ;  /* 0x0000001614415981 */ /* 0x000ea2000c1e1500 */
[----:B------:R-:W-:Y:S02]  /*ade0*/  PRMT R68, RZ, 0x7610, R68 ;  /* 0x00007610ff447816 */ /* 0x000fe40000000044 */
[----:B------:R-:W-:Y:S02]  /*adf0*/  PRMT R69, RZ, 0x7610, R69 ;  /* 0x00007610ff457816 */ /* 0x000fe40000000045 */
[----:B------:R-:W-:Y:S02]  /*ae00*/  PRMT R66, RZ, 0x7610, R66 ;  /* 0x00007610ff427816 */ /* 0x000fe40000000042 */
[----:B------:R-:W2:Y:S04]  /*ae10*/  @P6 LDG.E.U16 R68, desc[UR22][R72.64] ;  /* 0x0000001648446981 */ /* 0x000ea8000c1e1500 */
[----:B------:R-:W2:Y:S04]  /*ae20*/  @P6 LDG.E.U16 R69, desc[UR22][R70.64] ;  /* 0x0000001646456981 */ /* 0x000ea8000c1e1500 */
[----:B------:R-:W2:Y:S01]  /*ae30*/  @P5 LDG.E.U16 R66, desc[UR22][R26.64] ;  /* 0x000000161a425981 */ /* 0x000ea2000c1e1500 */
[----:B0-----:R-:W-:-:S02]  /*ae40*/  PRMT R74, RZ, 0x7610, R74 ;  /* 0x00007610ff4a7816 */ /* 0x001fc4000000004a */
[----:B------:R-:W-:-:S04]  /*ae50*/  PRMT R75, RZ, 0x7610, R75 ;  /* 0x00007610ff4b7816 */ /* 0x000fc8000000004b */
[----:B------:R-:W2:Y:S04]  /*ae60*/  @P6 LDG.E.U16 R74, desc[UR22][R78.64] ;  /* 0x000000164e4a6981 */ /* 0x000ea8000c1e1500 */
[----:B------:R-:W3:Y:S04]  /*ae70*/  @P6 LDG.E.U16 R75, desc[UR22][R76.64] ;  /* 0x000000164c4b6981 */ /* 0x000ee8000c1e1500 */
[----:B------:R0:W-:Y:S04]  /*ae80*/  STL [R1+0x3bc], R89 ;  /* 0x0003bc5901007387 */ /* 0x0001e80000100800 */
[----:B0-----:R-:W3:Y:S04]  /*ae90*/  LDL.LU R89, [R1+0x6e0] ;  /* 0x0006e00001597983 */ /* 0x001ee80000300800 */
[----:B------:R-:W3:Y:S04]  /*aea0*/  LDL.LU.64 R90, [R1+0x6d8] ;  /* 0x0006d800015a7983 */ /* 0x000ee80000300a00 */
[----:B----4-:R0:W-:Y:S04]  /*aeb0*/  STL [R1+0x3b8], R2 ;  /* 0x0003b80201007387 */ /* 0x0101e80000100800 */
[----:B0-----:R-:W4:Y:S04]  /*aec0*/  LDL.LU R2, [R1+0x6d0] ;  /* 0x0006d00001027983 */ /* 0x001f280000300800 */
[----:B------:R-:W4:Y:S04]  /*aed0*/  LDL.LU.64 R80, [R1+0x6c8] ;  /* 0x0006c80001507983 */ /* 0x000f280000300a00 */
[----:B------:R0:W-:Y:S04]  /*aee0*/  STL [R1+0x3b4], R93 ;  /* 0x0003b45d01007387 */ /* 0x0001e80000100800 */
[----:B0-----:R-:W4:Y:S04]  /*aef0*/  LDL.LU R93, [R1+0x6c0] ;  /* 0x0006c000015d7983 */ /* 0x001f280000300800 */
[----:B------:R-:W4:Y:S01]  /*af00*/  LDL.LU.64 R78, [R1+0x6b8] ;  /* 0x0006b800014e7983 */ /* 0x000f220000300a00 */
[----:B------:R-:W-:-:S02]  /*af10*/  ISETP.GT.AND P3, PT, R0, 0x1c, PT ;  /* 0x0000001c0000780c */ /* 0x000fc40003f64270 */
[----:B------:R-:W-:Y:S02]  /*af20*/  PRMT R61, RZ, 0x7610, R61 ;  /* 0x00007610ff3d7816 */ /* 0x000fe4000000003d */
[----:B------:R-:W-:Y:S02]  /*af30*/  PRMT R58, RZ, 0x7610, R58 ;  /* 0x00007610ff3a7816 */ /* 0x000fe4000000003a */
[----:B------:R-:W-:Y:S02]  /*af40*/  ISETP.GT.AND P2, PT, R0, 0x1d, PT ;  /* 0x0000001d0000780c */ /* 0x000fe40003f44270 */
[----:B------:R-:W4:Y:S05]  /*af50*/  @P4 LDG.E.U16 R61, desc[UR22][R12.64] ;  /* 0x000000160c3d4981 */ /* 0x000f2a000c1e1500 */
[----:B------:R-:W4:Y:S04]  /*af60*/  @P3 LDG.E.U16 R58, desc[UR22][R10.64] ;  /* 0x000000160a3a3981 */ /* 0x000f28000c1e1500 */
[----:B--2---:R0:W-:Y:S04]  /*af70*/  STL [R1+0x3b0], R74 ;  /* 0x0003b04a01007387 */ /* 0x0041e80000100800 */
[----:B0-----:R-:W2:Y:S04]  /*af80*/  LDL.LU R74, [R1+0x6b0] ;  /* 0x0006b000014a7983 */ /* 0x001ea80000300800 */
[----:B------:R-:W2:Y:S04]  /*af90*/  LDL.LU.64 R76, [R1+0x6a8] ;  /* 0x0006a800014c7983 */ /* 0x000ea80000300a00 */
[----:B---3--:R0:W-:Y:S04]  /*afa0*/  STL [R1+0x3ac], R75 ;  /* 0x0003ac4b01007387 */ /* 0x0081e80000100800 */
[----:B0-----:R-:W3:Y:S04]  /*afb0*/  LDL.LU R75, [R1+0x6a0] ;  /* 0x0006a000014b7983 */ /* 0x001ee80000300800 */
[----:B------:R-:W2:Y:S04]  /*afc0*/  LDL.LU.64 R72, [R1+0x698] ;  /* 0x0006980001487983 */ /* 0x000ea80000300a00 */
[----:B------:R0:W-:Y:S04]  /*afd0*/  STL [R1+0x3a8], R68 ;  /* 0x0003a84401007387 */ /* 0x0001e80000100800 */
[----:B0-----:R-:W2:Y:S04]  /*afe0*/  LDL.LU R68, [R1+0x690] ;  /* 0x0006900001447983 */ /* 0x001ea80000300800 */
[----:B------:R-:W2:Y:S04]  /*aff0*/  LDL.LU.64 R70, [R1+0x688] ;  /* 0x0006880001467983 */ /* 0x000ea80000300a00 */
[----:B------:R0:W-:Y:S04]  /*b000*/  STL [R1+0x3a4], R69 ;  /* 0x0003a44501007387 */ /* 0x0001e80000100800 */
[----:B0-----:R-:W2:Y:S04]  /*b010*/  LDL.LU R69, [R1+0x680] ;  /* 0x0006800001457983 */ /* 0x001ea80000300800 */
[----:B------:R0:W-:Y:S04]  /*b020*/  STL [R1+0x3a0], R66 ;  /* 0x0003a04201007387 */ /* 0x0001e80000100800 */
[----:B0-----:R-:W2:Y:S04]  /*b030*/  LDL.LU R66, [R1+0x67c] ;  /* 0x00067c0001427983 */ /* 0x001ea80000300800 */
[----:B------:R-:W-:Y:S04]  /*b040*/  STL [R1+0x580], R26 ;  /* 0x0005801a01007387 */ /* 0x000fe80000100800 */
[----:B------:R-:W-:Y:S04]  /*b050*/  STL [R1+0x57c], R27 ;  /* 0x00057c1b01007387 */ /* 0x000fe80000100800 */
        /* <DEDUP_REMOVED lines=18> */
[----:B------:R0:W-:Y:S04]  /*b180*/  STL [R1+0x5ac], R16 ;  /* 0x0005ac1001007387 */ /* 0x0001e80000100800 */
[----:B------:R-:W-:Y:S04]  /*b190*/  STL [R1+0x5a8], R17 ;  /* 0x0005a81101007387 */ /* 0x000fe80000100800 */
[----:B------:R1:W-:Y:S01]  /*b1a0*/  STL [R1+0x388], R60 ;  /* 0x0003883c01007387 */ /* 0x0003e20000100800 */
[----:B0-----:R-:W-:-:S06]  /*b1b0*/  PRMT R16, RZ, 0x7610, R16 ;  /* 0x00007610ff107816 */ /* 0x001fcc0000000010 */
[----:B------:R-:W2:Y:S04]  /*b1c0*/  @P2 LDG.E.U16 R16, desc[UR22][R38.64] ;  /* 0x0000001626102981 */ /* 0x000ea8000c1e1500 */
[----:B-1----:R-:W2:Y:S04]  /*b1d0*/  LDL.LU R60, [R1+0x664] ;  /* 0x00066400013c7983 */ /* 0x002ea80000300800 */
[----:B------:R0:W-:Y:S02]  /*b1e0*/  STL [R1+0x5b4], R14 ;  /* 0x0005b40e01007387 */ /* 0x0001e40000100800 */
[----:B0-----:R-:W-:-:S06]  /*b1f0*/  PRMT R14, RZ, 0x7610, R14 ;  /* 0x00007610ff0e7816 */ /* 0x001fcc000000000e */
[----:B------:R-:W2:Y:S04]  /*b200*/  @P2 LDG.E.U16 R14, desc[UR22][R36.64] ;  /* 0x00000016240e2981 */ /* 0x000ea8000c1e1500 */
[----:B------:R-:W-:Y:S04]  /*b210*/  STL [R1+0x5b0], R15 ;  /* 0x0005b00f01007387 */ /* 0x000fe80000100800 */
[----:B----4-:R0:W-:Y:S01]  /*b220*/  STL [R1+0x384], R61 ;  /* 0x0003843d01007387 */ /* 0x0101e20000100800 */
[----:B------:R-:W-:-:S03]  /*b230*/  ISETP.GT.AND P6, PT, R0, 0x1e, PT ;  /* 0x0000001e0000780c */ /* 0x000fc60003fc4270 */
[----:B0-----:R-:W4:Y:S04]  /*b240*/  LDL.LU R61, [R1+0x660] ;  /* 0x00066000013d7983 */ /* 0x001f280000300800 */
[----:B------:R-:W-:Y:S04]  /*b250*/  STL [R1+0x5bc], R12 ;  /* 0x0005bc0c01007387 */ /* 0x000fe80000100800 */
[----:B------:R-:W-:Y:S04]  /*b260*/  STL [R1+0x5b8], R13 ;  /* 0x0005b80d01007387 */ /* 0x000fe80000100800 */
[----:B------:R0:W-:Y:S04]  /*b270*/  STL [R1+0x380], R58 ;  /* 0x0003803a01007387 */ /* 0x0001e80000100800 */
[----:B0-----:R-:W3:Y:S04]  /*b280*/  LDL.LU R58, [R1+0x65c] ;  /* 0x00065c00013a7983 */ /* 0x001ee80000300800 */
[----:B------:R-:W-:Y:S04]  /*b290*/  STL [R1+0x5c4], R10 ;  /* 0x0005c40a01007387 */ /* 0x000fe80000100800 */
[----:B------:R-:W-:Y:S04]  /*b2a0*/  STL [R1+0x5c0], R11 ;  /* 0x0005c00b01007387 */ /* 0x000fe80000100800 */
[----:B------:R-:W-:Y:S04]  /*b2b0*/  STL [R1+0x5cc], R8 ;  /* 0x0005cc0801007387 */ /* 0x000fe80000100800 */
[----:B------:R-:W-:Y:S04]  /*b2c0*/  STL [R1+0x5c8], R9 ;  /* 0x0005c80901007387 */ /* 0x000fe80000100800 */
[----:B------:R-:W-:Y:S04]  /*b2d0*/  STL [R1+0x5d4], R6 ;  /* 0x0005d40601007387 */ /* 0x000fe80000100800 */
[----:B------:R0:W-:Y:S01]  /*b2e0*/  STL [R1+0x5d0], R7 ;  /* 0x0005d00701007387 */ /* 0x0001e20000100800 */
[----:B------:R-:W-:-:S03]  /*b2f0*/  PRMT R13, RZ, 0x7610, R13 ;  /* 0x00007610ff0d7816 */ /* 0x000fc6000000000d */
[----:B------:R1:W-:Y:S01]  /*b300*/  STL [R1+0x5dc], R4 ;  /* 0x0005dc0401007387 */ /* 0x0003e20000100800 */
[----:B------:R-:W-:-:S03]  /*b310*/  PRMT R20, RZ, 0x7610, R20 ;  /* 0x00007610ff147816 */ /* 0x000fc60000000014 */
[----:B------:R-:W-:Y:S01]  /*b320*/  STL [R1+0x5d8], R5 ;  /* 0x0005d80501007387 */ /* 0x000fe20000100800 */
[----:B------:R-:W-:Y:S02]  /*b330*/  PRMT R12, RZ, 0x7610, R12 ;  /* 0x00007610ff0c7816 */ /* 0x000fe4000000000c */
[----:B------:R-:W-:Y:S01]  /*b340*/  PRMT R15, RZ, 0x7610, R15 ;  /* 0x00007610ff0f7816 */ /* 0x000fe2000000000f */
[----:B------:R-:W3:Y:S04]  /*b350*/  @P3 LDG.E.U16 R13, desc[UR22][R8.64] ;  /* 0x00000016080d3981 */ /* 0x000ee8000c1e1500 */
[----:B------:R-:W4:Y:S04]  /*b360*/  @P6 LDG.E.U16 R20, desc[UR22][R44.64] ;  /* 0x000000162c146981 */ /* 0x000f28000c1e1500 */
[----:B------:R0:W4:Y:S04]  /*b370*/  @P3 LDG.E.U16 R12, desc[UR22][R6.64] ;  /* 0x00000016060c3981 */ /* 0x000128000c1e1500 */
[----:B------:R1:W4:Y:S01]  /*b380*/  @P3 LDG.E.U16 R15, desc[UR22][R4.64] ;  /* 0x00000016040f3981 */ /* 0x000322000c1e1500 */
[----:B0-----:R-:W-:-:S02]  /*b390*/  PRMT R7, RZ, 0x7610, R7 ;  /* 0x00007610ff077816 */ /* 0x001fc40000000007 */
[----:B-1----:R-:W-:Y:S02]  /*b3a0*/  PRMT R4, RZ, 0x7610, R4 ;  /* 0x00007610ff047816 */ /* 0x002fe40000000004 */
[----:B------:R-:W-:Y:S02]  /*b3b0*/  PRMT R6, RZ, 0x7610, R6 ;  /* 0x00007610ff067816 */ /* 0x000fe40000000006 */
[----:B------:R-:W4:Y:S04]  /*b3c0*/  @P2 LDG.E.U16 R7, desc[UR22][R40.64] ;  /* 0x0000001628072981 */ /* 0x000f28000c1e1500 */
[----:B------:R-:W4:Y:S04]  /*b3d0*/  @P6 LDG.E.U16 R4, desc[UR22][R50.64] ;  /* 0x0000001632046981 */ /* 0x000f28000c1e1500 */
[----:B------:R-:W4:Y:S04]  /*b3e0*/  @P2 LDG.E.U16 R6, desc[UR22][R42.64] ;  /* 0x000000162a062981 */ /* 0x000f28000c1e1500 */
[----:B--2---:R-:W-:Y:S04]  /*b3f0*/  STL [R1+0x628], R14 ;  /* 0x0006280e01007387 */ /* 0x004fe80000100800 */
[----:B------:R-:W-:Y:S04]  /*b400*/  STL [R1+0x5e4], R36 ;  /* 0x0005e42401007387 */ /* 0x000fe80000100800 */
[----:B------:R-:W-:Y:S04]  /*b410*/  STL [R1+0x5e0], R37 ;  /* 0x0005e02501007387 */ /* 0x000fe80000100800 */
[----:B------:R-:W-:Y:S04]  /*b420*/  STL [R1+0x62c], R16 ;  /* 0x00062c1001007387 */ /* 0x000fe80000100800 */
[----:B------:R-:W-:Y:S04]  /*b430*/  STL [R1+0x5ec], R38 ;  /* 0x0005ec2601007387 */ /* 0x000fe80000100800 */
[----:B------:R0:W-:Y:S02]  /*b440*/  STL [R1+0x5e8], R39 ;  /* 0x0005e82701007387 */ /* 0x0001e40000100800 */
[----:B0-----:R-:W-:-:S06]  /*b450*/  PRMT R39, RZ, 0x7610, R39 ;  /* 0x00007610ff277816 */ /* 0x001fcc0000000027 */
[----:B------:R-:W2:Y:S01]  /*b460*/  @P6 LDG.E.U16 R39, desc[UR22][R46.64] ;  /* 0x000000162e276981 */ /* 0x000ea2000c1e1500 */
[----:B------:R-:W-:-:S06]  /*b470*/  PRMT R36, RZ, 0x7610, R36 ;  /* 0x00007610ff247816 */ /* 0x000fcc0000000024 */
[----:B------:R-:W2:Y:S01]  /*b480*/  @P6 LDG.E.U16 R36, desc[UR22][R48.64] ;  /* 0x0000001630246981 */ /* 0x000ea2000c1e1500 */
[----:B------:R-:W-:Y:S02]  /*b490*/  ISETP.GT.AND P5, PT, R0, 0x1f, PT ;  /* 0x0000001f0000780c */ /* 0x000fe40003fa4270 */
[----:B------:R-:W-:Y:S01]  /*b4a0*/  PRMT R17, RZ, 0x7610, R17 ;  /* 0x00007610ff117816 */ /* 0x000fe20000000011 */
[----:B------:R-:W-:Y:S01]  /*b4b0*/  STL [R1+0x5f4], R40 ;  /* 0x0005f42801007387 */ /* 0x000fe20000100800 */
[----:B------:R-:W-:Y:S02]  /*b4c0*/  PRMT R18, RZ, 0x7610, R18 ;  /* 0x00007610ff127816 */ /* 0x000fe40000000012 */
[----:B------:R-:W-:Y:S01]  /*b4d0*/  PRMT R19, RZ, 0x7610, R19 ;  /* 0x00007610ff137816 */ /* 0x000fe20000000013 */
[----:B------:R-:W-:Y:S01]  /*b4e0*/  STL [R1+0x5f0], R41 ;  /* 0x0005f02901007387 */ /* 0x000fe20000100800 */
[----:B------:R-:W-:-:S03]  /*b4f0*/  PRMT R3, RZ, 0x7610, R3 ;  /* 0x00007610ff037816 */ /* 0x000fc60000000003 */
[----:B------:R-:W-:Y:S04]  /*b500*/  STL [R1+0x5fc], R42 ;  /* 0x0005fc2a01007387 */ /* 0x000fe80000100800 */
[----:B------:R-:W-:Y:S04]  /*b510*/  STL [R1+0x5f8], R43 ;  /* 0x0005f82b01007387 */ /* 0x000fe80000100800 */
[----:B------:R-:W2:Y:S04]  /*b520*/  @P5 LDG.E.U16 R17, desc[UR22][R84.64] ;  /* 0x0000001654115981 */ /* 0x000ea8000c1e1500 */
[----:B------:R-:W2:Y:S04]  /*b530*/  @P5 LDG.E.U16 R18, desc[UR22][R86.64] ;  /* 0x0000001656125981 */ /* 0x000ea8000c1e1500 */
[----:B------:R-:W2:Y:S04]  /*b540*/  @P5 LDG.E.U16 R19, desc[UR22][R88.64] ;  /* 0x0000001658135981 */ /* 0x000ea8000c1e1500 */
[----:B------:R-:W2:Y:S04]  /*b550*/  @P5 LDG.E.U16 R3, desc[UR22][R90.64] ;  /* 0x000000165a035981 */ /* 0x000ea8000c1e1500 */
[----:B---3--:R-:W-:Y:S04]  /*b560*/  STL [R1+0x37c], R13 ;  /* 0x00037c0d01007387 */ /* 0x008fe80000100800 */
[----:B----4-:R-:W-:Y:S04]  /*b570*/  STL [R1+0x608], R20 ;  /* 0x0006081401007387 */ /* 0x010fe80000100800 */
[----:B------:R-:W-:Y:S04]  /*b580*/  STL [R1+0x604], R44 ;  /* 0x0006042c01007387 */ /* 0x000fe80000100800 */
[----:B------:R-:W-:Y:S01]  /*b590*/  STL [R1+0x600], R45 ;  /* 0x0006002d01007387 */ /* 0x000fe20000100800 */
[----:B------:R-:W-:Y:S06]  /*b5a0*/  BAR.SYNC.DEFER_BLOCKING 0x0 ;  /* 0x0000000000007b1d */ /* 0x000fec0000010000 */
[----:B------:R-:W-:Y:S04]  /*b5b0*/  STL [R1+0x378], R12 ;  /* 0x0003780c01007387 */ /* 0x000fe80000100800 */
        /* <DEDUP_REMOVED lines=9> */
[----:B--2---:R-:W-:Y:S04]  /*b650*/  STL [R1+0x614], R39 ;  /* 0x0006142701007387 */ /* 0x004fe80000100800 */
[----:B------:R-:W-:Y:S04]  /*b660*/  STL [R1+0x610], R46 ;  /* 0x0006102e01007387 */ /* 0x000fe80000100800 */
[----:B------:R0:W-:Y:S02]  /*b670*/  STL [R1+0x374], R15 ;  /* 0x0003740f01007387 */ /* 0x0001e40000100800 */
[----:B0-----:R-:W0:Y:S02]  /*b680*/  S2R R15, SR_TID.X ;  /* 0x00000000000f7919 */ /* 0x001e240000002100 */
[----:B------:R-:W-:Y:S04]  /*b690*/  STL [R1+0x60c], R47 ;  /* 0x00060c2f01007387 */ /* 0x000fe80000100800 */
[----:B------:R-:W-:Y:S04]  /*b6a0*/  STL [R1+0x620], R36 ;  /* 0x0006202401007387 */ /* 0x000fe80000100800 */
[----:B------:R-:W-:Y:S04]  /*b6b0*/  STL [R1+0x61c], R48 ;  /* 0x00061c3001007387 */ /* 0x000fe80000100800 */
[----:B------:R-:W-:Y:S04]  /*b6c0*/  STL [R1+0x618], R49 ;  /* 0x0006183101007387 */ /* 0x000fe80000100800 */
[----:B------:R-:W-:Y:S04]  /*b6d0*/  STL [R1+0x634], R4 ;  /* 0x0006340401007387 */ /* 0x000fe80000100800 */
[----:B------:R-:W-:Y:S04]  /*b6e0*/  STL [R1+0x630], R50 ;  /* 0x0006303201007387 */ /* 0x000fe80000100800 */
[----:B------:R-:W-:Y:S04]  /*b6f0*/  STL [R1+0x624], R51 ;  /* 0x0006243301007387 */ /* 0x000fe80000100800 */
[----:B------:R1:W-:Y:S04]  /*b700*/  STL [R1+0x368], R7 ;  /* 0x0003680701007387 */ /* 0x0003e80000100800 */
[----:B------:R2:W-:Y:S04]  /*b710*/  STL [R1+0x364], R6 ;  /* 0x0003640601007387 */ /* 0x0005e80000100800 */
[----:B------:R-:W3:Y:S04]  /*b720*/  LDL.LU R59, [R1+0x658] ;  /* 0x00065800013b7983 */ /* 0x000ee80000300800 */
[----:B------:R-:W4:Y:S04]  /*b730*/  LDL.LU R56, [R1+0x654] ;  /* 0x0006540001387983 */ /* 0x000f280000300800 */
[----:B------:R-:W4:Y:S04]  /*b740*/  LDL.LU R57, [R1+0x650] ;  /* 0x0006500001397983 */ /* 0x000f280000300800 */
[----:B------:R-:W3:Y:S04]  /*b750*/  LDL.LU R54, [R1+0x64c] ;  /* 0x00064c0001367983 */ /* 0x000ee80000300800 */
[----:B------:R-:W3:Y:S04]  /*b760*/  LDL.LU R55, [R1+0x648] ;  /* 0x0006480001377983 */ /* 0x000ee80000300800 */
[----:B------:R-:W3:Y:S04]  /*b770*/  LDL.LU R52, [R1+0x644] ;  /* 0x0006440001347983 */ /* 0x000ee80000300800 */
[----:B------:R-:W3:Y:S04]  /*b780*/  LDL.LU R53, [R1+0x640] ;  /* 0x0006400001357983 */ /* 0x000ee80000300800 */
[----:B------:R-:W3:Y:S04]  /*b790*/  LDL.LU R82, [R1+0x63c] ;  /* 0x00063c0001527983 */ /* 0x000ee80000300800 */
[----:B------:R-:W3:Y:S01]  /*b7a0*/  LDL.LU R83, [R1+0x638] ;  /* 0x0006380001537983 */ /* 0x000ee20000300800 */
[----:B0-----:R-:W-:-:S03]  /*b7b0*/  LOP3.LUT R5, R15, 0x1f, RZ, 0xc0, !PT ;  /* 0x0000001f0f057812 */ /* 0x001fc600078ec0ff */
[----:B------:R-:W3:Y:S04]  /*b7c0*/  LDL.LU R45, [R1+0x43c] ;  /* 0x00043c00012d7983 */ /* 0x000ee80000300800 */
[----:B------:R-:W3:Y:S04]  /*b7d0*/  LDL.LU R44, [R1+0x438] ;  /* 0x00043800012c7983 */ /* 0x000ee80000300800 */
[----:B------:R-:W3:Y:S04]  /*b7e0*/  LDL.LU R20, [R1+0x434] ;  /* 0x0004340001147983 */ /* 0x000ee80000300800 */
[----:B------:R-:W3:Y:S04]  /*b7f0*/  LDL.LU R12, [R1+0x3c0] ;  /* 0x0003c000010c7983 */ /* 0x000ee80000300800 */
[----:B------:R-:W4:Y:S04]  /*b800*/  LDL.LU R15, [R1+0x3bc] ;  /* 0x0003bc00010f7983 */ /* 0x000f280000300800 */
[----:B------:R-:W4:Y:S04]  /*b810*/  LDL.LU R43, [R1+0x3b8] ;  /* 0x0003b800012b7983 */ /* 0x000f280000300800 */
[----:B------:R-:W4:Y:S04]  /*b820*/  LDL.LU R42, [R1+0x3b4] ;  /* 0x0003b400012a7983 */ /* 0x000f280000300800 */
[----:B------:R-:W4:Y:S04]  /*b830*/  LDL.LU R41, [R1+0x51c] ;  /* 0x00051c0001297983 */ /* 0x000f280000300800 */
[----:B------:R-:W4:Y:S01]  /*b840*/  LDL.LU R40, [R1+0x518] ;  /* 0x0005180001287983 */ /* 0x000f220000300800 */
[----:B------:R-:W-:-:S03]  /*b850*/  ISETP.GE.AND P2, PT, R5, R0, PT ;  /* 0x000000000500720c */ /* 0x000fc60003f46270 */
[----:B------:R-:W4:Y:S04]  /*b860*/  LDL.LU R38, [R1+0x514] ;  /* 0x0005140001267983 */ /* 0x000f280000300800 */
[----:B------:R-:W4:Y:S04]  /*b870*/  LDL.LU R16, [R1+0x510] ;  /* 0x0005100001107983 */ /* 0x000f280000300800 */
[----:B------:R-:W4:Y:S04]  /*b880*/  LDL.LU R37, [R1+0x4ac] ;  /* 0x0004ac0001257983 */ /* 0x000f280000300800 */
[----:B------:R-:W4:Y:S04]  /*b890*/  LDL.LU R14, [R1+0x4a8] ;  /* 0x0004a800010e7983 */ /* 0x000f280000300800 */
[----:B------:R-:W4:Y:S04]  /*b8a0*/  LDL.LU R5, [R1+0x4a4] ;  /* 0x0004a40001057983 */ /* 0x000f280000300800 */
[----:B-1----:R-:W4:Y:S04]  /*b8b0*/  LDL.LU R7, [R1+0x4a0] ;  /* 0x0004a00001077983 */ /* 0x002f280000300800 */
[----:B--2---:R-:W2:Y:S04]  /*b8c0*/  LDL.LU R6, [R1+0x430] ;  /* 0x0004300001067983 */ /* 0x004ea80000300800 */
[----:B------:R-:W2:Y:S04]  /*b8d0*/  LDL.LU R9, [R1+0x42c] ;  /* 0x00042c0001097983 */ /* 0x000ea80000300800 */
[----:B------:R-:W2:Y:S04]  /*b8e0*/  LDL.LU R8, [R1+0x428] ;  /* 0x0004280001087983 */ /* 0x000ea80000300800 */
[----:B------:R-:W2:Y:S04]  /*b8f0*/  LDL.LU R11, [R1+0x424] ;  /* 0x00042400010b7983 */ /* 0x000ea80000300800 */
[----:B------:R-:W2:Y:S04]  /*b900*/  LDL.LU R10, [R1+0x3b0] ;  /* 0x0003b000010a7983 */ /* 0x000ea80000300800 */
[----:B------:R-:W2:Y:S04]  /*b910*/  LDL.LU R13, [R1+0x3ac] ;  /* 0x0003ac00010d7983 */ /* 0x000ea80000300800 */
[----:B---3--:R0:W-:Y:S04]  /*b920*/  STS.U16 [R2+UR9+0x8c00], R12 ;  /* 0x008c000c02007988 */ /* 0x0081e80008000409 */
[----:B----4-:R1:W-:Y:S04]  /*b930*/  STS.U16 [R2+UR9+0xac00], R15 ;  /* 0x00ac000f02007988 */ /* 0x0103e80008000409 */
[----:B0-----:R-:W3:Y:S04]  /*b940*/  LDL.LU R12, [R1+0x3a8] ;  /* 0x0003a800010c7983 */ /* 0x001ee80000300800 */
[----:B-1----:R-:W4:Y:S01]  /*b950*/  LDL.LU R15, [R1+0x3a4] ;  /* 0x0003a400010f7983 */ /* 0x002f220000300800 */
[----:B------:R-:W-:-:S03]  /*b960*/  LOP3.LUT R4, R2, 0x10, RZ, 0x3c, !PT ;  /* 0x0000001002047812 */ /* 0x000fc600078e3cff */
[----:B------:R0:W-:Y:S04]  /*b970*/  STS.U16 [R2+UR9+0xa800], R45 ;  /* 0x00a8002d02007988 */ /* 0x0001e80008000409 */
[----:B------:R1:W-:Y:S04]  /*b980*/  STS.U16 [R2+UR9+0xc800], R44 ;  /* 0x00c8002c02007988 */ /* 0x0003e80008000409 */
[----:B------:R0:W-:Y:S04]  /*b990*/  STS.U16 [R2+UR9+0xe800], R20 ;  /* 0x00e8001402007988 */ /* 0x0001e80008000409 */
[----:B------:R0:W-:Y:S04]  /*b9a0*/  STS.U16 [R2+UR9+0xcc00], R43 ;  /* 0x00cc002b02007988 */ /* 0x0001e80008000409 */
[----:B------:R-:W-:Y:S04]  /*b9b0*/  STS.U16 [R2+UR9+0xec00], R42 ;  /* 0x00ec002a02007988 */ /* 0x000fe80008000409 */
[----:B------:R-:W-:Y:S04]  /*b9c0*/  STS.U16 [R4+UR9+0x8080], R41 ;  /* 0x0080802904007988 */ /* 0x000fe80008000409 */
[----:B------:R-:W-:Y:S04]  /*b9d0*/  STS.U16 [R4+UR9+0xa080], R40 ;  /* 0x00a0802804007988 */ /* 0x000fe80008000409 */
[----:B------:R-:W-:Y:S04]  /*b9e0*/  STS.U16 [R4+UR9+0xc080], R38 ;  /* 0x00c0802604007988 */ /* 0x000fe80008000409 */
[----:B------:R-:W4:Y:S04]  /*b9f0*/  LDL.LU R50, [R1+0x50c] ;  /* 0x00050c0001327983 */ /* 0x000f280000300800 */
        /* <DEDUP_REMOVED lines=10> */
[----:B--2---:R-:W-:Y:S04]  /*baa0*/  STS.U16 [R4+UR9+0x8880], R6 ;  /* 0x0088800604007988 */ /* 0x004fe80008000409 */
[----:B------:R-:W2:Y:S04]  /*bab0*/  LDL.LU R39, [R1+0x494] ;  /* 0x0004940001277983 */ /* 0x000ea80000300800 */
[----:B------:R-:W-:Y:S04]  /*bac0*/  STS.U16 [R4+UR9+0xa880], R9 ;  /* 0x00a8800904007988 */ /* 0x000fe80008000409 */
[----:B0-----:R-:W2:Y:S04]  /*bad0*/  LDL.LU R45, [R1+0x490] ;  /* 0x00049000012d7983 */ /* 0x001ea80000300800 */
[----:B------:R-:W-:Y:S04]  /*bae0*/  STS.U16 [R4+UR9+0xc880], R8 ;  /* 0x00c8800804007988 */ /* 0x000fe80008000409 */
[----:B-1----:R-:W2:Y:S04]  /*baf0*/  LDL.LU R44, [R1+0x420] ;  /* 0x00042000012c7983 */ /* 0x002ea80000300800 */
[----:B------:R-:W-:Y:S04]  /*bb00*/  STS.U16 [R4+UR9+0xe880], R11 ;  /* 0x00e8800b04007988 */ /* 0x000fe80008000409 */
[----:B------:R-:W2:Y:S04]  /*bb10*/  LDL.LU R20, [R1+0x41c] ;  /* 0x00041c0001147983 */ /* 0x000ea80000300800 */
[----:B------:R0:W-:Y:S04]  /*bb20*/  STS.U16 [R4+UR9+0x8c80], R10 ;  /* 0x008c800a04007988 */ /* 0x0001e80008000409 */
[----:B------:R-:W2:Y:S04]  /*bb30*/  LDL.LU R43, [R1+0x418] ;  /* 0x00041800012b7983 */ /* 0x000ea80000300800 */
[----:B------:R1:W-:Y:S04]  /*bb40*/  STS.U16 [R4+UR9+0xac80], R13 ;  /* 0x00ac800d04007988 */ /* 0x0003e80008000409 */
[----:B0-----:R-:W2:Y:S04]  /*bb50*/  LDL.LU R10, [R1+0x414] ;  /* 0x00041400010a7983 */ /* 0x001ea80000300800 */
[----:B-1----:R-:W2:Y:S04]  /*bb60*/  LDL.LU R13, [R1+0x3a0] ;  /* 0x0003a000010d7983 */ /* 0x002ea80000300800 */
[----:B------:R-:W2:Y:S04]  /*bb70*/  LDL.LU R42, [R1+0x39c] ;  /* 0x00039c00012a7983 */ /* 0x000ea80000300800 */
        /* <DEDUP_REMOVED lines=16> */
[----:B------:R-:W-:-:S05]  /*bc80*/  LOP3.LUT R4, R2, 0x20, RZ, 0x3c, !PT ;  /* 0x0000002002047812 */ /* 0x000fca00078e3cff */
[----:B------:R0:W-:Y:S04]  /*bc90*/  STS.U16 [R4+UR9+0x8100], R50 ;  /* 0x0081003204007988 */ /* 0x0001e80008000409 */
[----:B------:R-:W-:Y:S04]  /*bca0*/  STS.U16 [R4+UR9+0xa100], R49 ;  /* 0x00a1003104007988 */ /* 0x000fe80008000409 */
[----:B------:R-:W-:Y:S04]  /*bcb0*/  STS.U16 [R4+UR9+0xc100], R48 ;  /* 0x00c1003004007988 */ /* 0x000fe80008000409 */
[----:B------:R-:W-:Y:S01]  /*bcc0*/  STS.U16 [R4+UR9+0xe100], R36 ;  /* 0x00e1002404007988 */ /* 0x000fe20008000409 */
[----:B0-----:R-:W-:-:S03]  /*bcd0*/  LOP3.LUT R50, R2, 0x30, RZ, 0x3c, !PT ;  /* 0x0000003002327812 */ /* 0x001fc600078e3cff */
[----:B------:R-:W-:Y:S04]  /*bce0*/  STS.U16 [R4+UR9+0x8500], R47 ;  /* 0x0085002f04007988 */ /* 0x000fe80008000409 */
[----:B------:R-:W-:Y:S04]  /*bcf0*/  STS.U16 [R4+UR9+0xa500], R46 ;  /* 0x00a5002e04007988 */ /* 0x000fe80008000409 */
[----:B--2---:R-:W-:Y:S04]  /*bd00*/  STS.U16 [R4+UR9+0xc500], R39 ;  /* 0x00c5002704007988 */ /* 0x004fe80008000409 */
[----:B------:R-:W-:Y:S04]  /*bd10*/  STS.U16 [R4+UR9+0xe500], R45 ;  /* 0x00e5002d04007988 */ /* 0x000fe80008000409 */
[----:B------:R-:W-:Y:S04]  /*bd20*/  STS.U16 [R4+UR9+0x8900], R44 ;  /* 0x0089002c04007988 */ /* 0x000fe80008000409 */
[----:B------:R-:W-:Y:S04]  /*bd30*/  STS.U16 [R4+UR9+0xa900], R20 ;  /* 0x00a9001404007988 */ /* 0x000fe80008000409 */
[----:B------:R-:W-:Y:S04]  /*bd40*/  STS.U16 [R4+UR9+0xc900], R43 ;  /* 0x00c9002b04007988 */ /* 0x000fe80008000409 */
[----:B------:R0:W-:Y:S04]  /*bd50*/  STS.U16 [R4+UR9+0xe900], R10 ;  /* 0x00e9000a04007988 */ /* 0x0001e80008000409 */
[----:B------:R1:W-:Y:S04]  /*bd60*/  STS.U16 [R4+UR9+0x8d00], R13 ;  /* 0x008d000d04007988 */ /* 0x0003e80008000409 */
[----:B------:R-:W-:Y:S04]  /*bd70*/  STS.U16 [R4+UR9+0xad00], R42 ;  /* 0x00ad002a04007988 */ /* 0x000fe80008000409 */
[----:B------:R-:W-:Y:S04]  /*bd80*/  STS.U16 [R4+UR9+0xcd00], R41 ;  /* 0x00cd002904007988 */ /* 0x000fe80008000409 */
[----:B------:R2:W-:Y:S04]  /*bd90*/  STS.U16 [R4+UR9+0xed00], R40 ;  /* 0x00ed002804007988 */ /* 0x0005e80008000409 */
[----:B0-----:R-:W4:Y:S04]  /*bda0*/  LDL.LU R10, [R1+0x390] ;  /* 0x00039000010a7983 */ /* 0x001f280000300800 */
[----:B------:R-:W-:Y:S04]  /*bdb0*/  STS.U16 [R50+UR9+0x8180], R38 ;  /* 0x0081802632007988 */ /* 0x000fe80008000409 */
[----:B-1----:R-:W4:Y:S04]  /*bdc0*/  LDL.LU R13, [R1+0x38c] ;  /* 0x00038c00010d7983 */ /* 0x002f280000300800 */
[----:B------:R0:W-:Y:S04]  /*bdd0*/  STS.U16 [R50+UR9+0xa180], R16 ;  /* 0x00a1801032007988 */ /* 0x0001e80008000409 */
[----:B------:R-:W-:Y:S04]  /*bde0*/  STS.U16 [R50+UR9+0xc180], R37 ;  /* 0x00c1802532007988 */ /* 0x000fe80008000409 */
[----:B--2---:R-:W2:Y:S04]  /*bdf0*/  LDL.LU R4, [R1+0x388] ;  /* 0x0003880001047983 */ /* 0x004ea80000300800 */
[----:B------:R1:W-:Y:S04]  /*be00*/  STS.U16 [R50+UR9+0xe180], R14 ;  /* 0x00e1800e32007988 */ /* 0x0003e80008000409 */
[----:B0-----:R-:W2:Y:S04]  /*be10*/  LDL.LU R16, [R1+0x384] ;  /* 0x0003840001107983 */ /* 0x001ea80000300800 */
[----:B-1----:R-:W2:Y:S04]  /*be20*/  LDL.LU R14, [R1+0x4ec] ;  /* 0x0004ec00010e7983 */ /* 0x002ea80000300800 */
[----:B------:R-:W2:Y:S04]  /*be30*/  LDL.LU R51, [R1+0x4e8] ;  /* 0x0004e80001337983 */ /* 0x000ea80000300800 */
[----:B------:R-:W2:Y:S04]  /*be40*/  LDL.LU R49, [R1+0x4e4] ;  /* 0x0004e40001317983 */ /* 0x000ea80000300800 */
        /* <DEDUP_REMOVED lines=15> */
[----:B0-----:R-:W3:Y:S04]  /*bf40*/  LDL.LU R12, [R1+0x3f8] ;  /* 0x0003f800010c7983 */ /* 0x001ee80000300800 */
[----:B-1----:R-:W4:Y:S04]  /*bf50*/  LDL.LU R15, [R1+0x3f4] ;  /* 0x0003f400010f7983 */ /* 0x002f280000300800 */
[----:B------:R-:W4:Y:S04]  /*bf60*/  LDL.LU R43, [R1+0x380] ;  /* 0x00038000012b7983 */ /* 0x000f280000300800 */
[----:B------:R-:W4:Y:S04]  /*bf70*/  LDL.LU R42, [R1+0x37c] ;  /* 0x00037c00012a7983 */ /* 0x000f280000300800 */
[----:B------:R-:W4:Y:S04]  /*bf80*/  LDL.LU R41, [R1+0x378] ;  /* 0x0003780001297983 */ /* 0x000f280000300800 */
[----:B------:R-:W4:Y:S01]  /*bf90*/  LDL.LU R40, [R1+0x374] ;  /* 0x0003740001287983 */ /* 0x000f220000300800 */
[----:B------:R-:W-:-:S03]  /*bfa0*/  LOP3.LUT R20, R2, 0x40, RZ, 0x3c, !PT ;  /* 0x0000004002147812 */ /* 0x000fc600078e3cff */
        /* <DEDUP_REMOVED lines=8> */
[----:B------:R0:W-:Y:S04]  /*c030*/  STS.U16 [R50+UR9+0x8d80], R10 ;  /* 0x008d800a32007988 */ /* 0x0001e80008000409 */
[----:B------:R1:W-:Y:S04]  /*c040*/  STS.U16 [R50+UR9+0xad80], R13 ;  /* 0x00ad800d32007988 */ /* 0x0003e80008000409 */
[----:B0-----:R-:W4:Y:S04]  /*c050*/  LDL.LU R10, [R1+0x3f0] ;  /* 0x0003f000010a7983 */ /* 0x001f280000300800 */
[----:B-1----:R-:W4:Y:S04]  /*c060*/  LDL.LU R13, [R1+0x3ec] ;  /* 0x0003ec00010d7983 */ /* 0x002f280000300800 */
[----:B--2---:R0:W-:Y:S04]  /*c070*/  STS.U16 [R50+UR9+0xcd80], R4 ;  /* 0x00cd800432007988 */ /* 0x0041e80008000409 */
[----:B------:R1:W-:Y:S04]  /*c080*/  STS.U16 [R50+UR9+0xed80], R16 ;  /* 0x00ed801032007988 */ /* 0x0003e80008000409 */
[----:B0-----:R-:W2:Y:S04]  /*c090*/  LDL.LU R4, [R1+0x634] ;  /* 0x0006340001047983 */ /* 0x001ea80000300800 */
[----:B------:R0:W-:Y:S04]  /*c0a0*/  STS.U16 [R20+UR9+0x8200], R14 ;  /* 0x0082000e14007988 */ /* 0x0001e80008000409 */
[----:B------:R-:W-:Y:S04]  /*c0b0*/  STS.U16 [R20+UR9+0xa200], R51 ;  /* 0x00a2003314007988 */ /* 0x000fe80008000409 */
[----:B------:R-:W-:Y:S04]  /*c0c0*/  STS.U16 [R20+UR9+0xc200], R49 ;  /* 0x00c2003114007988 */ /* 0x000fe80008000409 */
[----:B-1----:R1:W5:Y:S04]  /*c0d0*/  LDL.LU R50, [R1+0x630] ;  /* 0x0006300001327983 */ /* 0x0023680000300800 */
[----:B------:R-:W-:Y:S04]  /*c0e0*/  STS.U16 [R20+UR9+0xe200], R48 ;  /* 0x00e2003014007988 */ /* 0x000fe80008000409 */
[----:B------:R-:W2:Y:S04]  /*c0f0*/  LDL.LU R16, [R1+0x62c] ;  /* 0x00062c0001107983 */ /* 0x000ea80000300800 */
[----:B------:R-:W-:Y:S04]  /*c100*/  STS.U16 [R20+UR9+0x8600], R36 ;  /* 0x0086002414007988 */ /* 0x000fe80008000409 */
[----:B0-----:R-:W2:Y:S04]  /*c110*/  LDL.LU R14, [R1+0x628] ;  /* 0x00062800010e7983 */ /* 0x001ea80000300800 */
[----:B------:R-:W-:Y:S04]  /*c120*/  STS.U16 [R20+UR9+0xa600], R47 ;  /* 0x00a6002f14007988 */ /* 0x000fe80008000409 */
[----:B------:R-:W-:Y:S04]  /*c130*/  STS.U16 [R20+UR9+0xc600], R46 ;  /* 0x00c6002e14007988 */ /* 0x000fe80008000409 */
[----:B------:R-:W-:Y:S04]  /*c140*/  STS.U16 [R20+UR9+0xe600], R39 ;  /* 0x00e6002714007988 */ /* 0x000fe80008000409 */
[----:B------:R-:W-:Y:S04]  /*c150*/  STS.U16 [R20+UR9+0x8a00], R45 ;  /* 0x008a002d14007988 */ /* 0x000fe80008000409 */
[----:B------:R-:W-:Y:S04]  /*c160*/  STS.U16 [R20+UR9+0xaa00], R44 ;  /* 0x00aa002c14007988 */ /* 0x000fe80008000409 */
[----:B---3--:R0:W-:Y:S04]  /*c170*/  STS.U16 [R20+UR9+0xca00], R12 ;  /* 0x00ca000c14007988 */ /* 0x0081e80008000409 */
[----:B----4-:R3:W-:Y:S04]  /*c180*/  STS.U16 [R20+UR9+0xea00], R15 ;  /* 0x00ea000f14007988 */ /* 0x0107e80008000409 */
[----:B0-----:R-:W4:Y:S04]  /*c190*/  LDL.LU R12, [R1+0x3e8] ;  /* 0x0003e800010c7983 */ /* 0x001f280000300800 */
[----:B---3--:R-:W3:Y:S04]  /*c1a0*/  LDL.LU R15, [R1+0x3e4] ;  /* 0x0003e400010f7983 */ /* 0x008ee80000300800 */
        /* <DEDUP_REMOVED lines=8> */
[----:B------:R0:W-:Y:S04]  /*c230*/  STS.U16 [R20+UR9+0xee00], R40 ;  /* 0x00ee002814007988 */ /* 0x0001e80008000409 */
[----:B------:R-:W2:Y:S04]  /*c240*/  LDL.LU R47, [R1+0x4c0] ;  /* 0x0004c000012f7983 */ /* 0x000ea80000300800 */
[----:B0-----:R-:W2:Y:S01]  /*c250*/  LDL.LU R20, [R1+0x45c] ;  /* 0x00045c0001147983 */ /* 0x001ea20000300800 */
[----:B------:R-:W-:-:S03]  /*c260*/  LOP3.LUT R36, R2, 0x50, RZ, 0x3c, !PT ;  /* 0x0000005002247812 */ /* 0x000fc600078e3cff */
[----:B------:R-:W2:Y:S04]  /*c270*/  LDL.LU R44, [R1+0x458] ;  /* 0x00045800012c7983 */ /* 0x000ea80000300800 */
[----:B------:R-:W2:Y:S04]  /*c280*/  LDL.LU R45, [R1+0x454] ;  /* 0x00045400012d7983 */ /* 0x000ea80000300800 */
[----:B------:R-:W2:Y:S04]  /*c290*/  LDL.LU R42, [R1+0x450] ;  /* 0x00045000012a7983 */ /* 0x000ea80000300800 */
[----:B------:R0:W-:Y:S04]  /*c2a0*/  STS.U16 [R36+UR9+0x8280], R38 ;  /* 0x0082802624007988 */ /* 0x0001e80008000409 */
[----:B------:R-:W2:Y:S04]  /*c2b0*/  LDL.LU R43, [R1+0x3e0] ;  /* 0x0003e000012b7983 */ /* 0x000ea80000300800 */
[----:B------:R-:W-:Y:S04]  /*c2c0*/  STS.U16 [R36+UR9+0xa280], R37 ;  /* 0x00a2802524007988 */ /* 0x000fe80008000409 */
[----:B------:R-:W2:Y:S04]  /*c2d0*/  LDL.LU R40, [R1+0x3dc] ;  /* 0x0003dc0001287983 */ /* 0x000ea80000300800 */
[----:B------:R0:W-:Y:S04]  /*c2e0*/  STS.U16 [R36+UR9+0xc280], R5 ;  /* 0x00c2800524007988 */ /* 0x0001e80008000409 */
[----:B------:R-:W2:Y:S04]  /*c2f0*/  LDL.LU R41, [R1+0x3d8] ;  /* 0x0003d80001297983 */ /* 0x000ea80000300800 */
[----:B------:R-:W-:Y:S04]  /*c300*/  STS.U16 [R36+UR9+0xe280], R7 ;  /* 0x00e2800724007988 */ /* 0x000fe80008000409 */
[----:B0-----:R-:W2:Y:S04]  /*c310*/  LDL.LU R38, [R1+0x3d4] ;  /* 0x0003d40001267983 */ /* 0x001ea80000300800 */
        /* <DEDUP_REMOVED lines=8> */
[----:B------:R-:W2:Y:S04]  /*c3a0*/  LDL.LU R9, [R1+0x44c] ;  /* 0x00044c0001097983 */ /* 0x000ea80000300800 */
[----:B------:R0:W-:Y:S04]  /*c3b0*/  STS.U16 [R36+UR9+0x8a80], R10 ;  /* 0x008a800a24007988 */ /* 0x0001e80008000409 */
[----:B------:R-:W-:Y:S01]  /*c3c0*/  STS.U16 [R36+UR9+0xaa80], R13 ;  /* 0x00aa800d24007988 */ /* 0x000fe20008000409 */
[----:B------:R-:W-:-:S03]  /*c3d0*/  LOP3.LUT R37, R2, 0x60, RZ, 0x3c, !PT ;  /* 0x0000006002257812 */ /* 0x000fc600078e3cff */
[----:B0-----:R-:W2:Y:S04]  /*c3e0*/  LDL.LU R10, [R1+0x448] ;  /* 0x00044800010a7983 */ /* 0x001ea80000300800 */
[----:B------:R-:W2:Y:S04]  /*c3f0*/  LDL.LU R11, [R1+0x444] ;  /* 0x00044400010b7983 */ /* 0x000ea80000300800 */
[----:B----4-:R0:W-:Y:S04]  /*c400*/  STS.U16 [R36+UR9+0xca80], R12 ;  /* 0x00ca800c24007988 */ /* 0x0101e80008000409 */
[----:B---3--:R-:W-:Y:S04]  /*c410*/  STS.U16 [R36+UR9+0xea80], R15 ;  /* 0x00ea800f24007988 */ /* 0x008fe80008000409 */
[----:B--2---:R2:W-:Y:S04]  /*c420*/  STS.U16 [R36+UR9+0x8e80], R14 ;  /* 0x008e800e24007988 */ /* 0x0045e80008000409 */
[----:B0-----:R-:W3:Y:S04]  /*c430*/  LDL.LU R12, [R1+0x440] ;  /* 0x00044000010c7983 */ /* 0x001ee80000300800 */
[----:B------:R-:W4:Y:S04]  /*c440*/  LDL.LU R13, [R1+0x3d0] ;  /* 0x0003d000010d7983 */ /* 0x000f280000300800 */
[----:B--2---:R-:W2:Y:S04]  /*c450*/  LDL.LU R14, [R1+0x3cc] ;  /* 0x0003cc00010e7983 */ /* 0x004ea80000300800 */
[----:B------:R0:W-:Y:S04]  /*c460*/  STS.U16 [R36+UR9+0xae80], R16 ;  /* 0x00ae801024007988 */ /* 0x0001e80008000409 */
[----:B------:R-:W2:Y:S04]  /*c470*/  LDL.LU R15, [R1+0x3c8] ;  /* 0x0003c800010f7983 */ /* 0x000ea80000300800 */
[----:B------:R1:W-:Y:S04]  /*c480*/  STS.U16 [R36+UR9+0xce80], R51 ;  /* 0x00ce803324007988 */ /* 0x0003e80008000409 */
[----:B0-----:R-:W2:Y:S04]  /*c490*/  LDL.LU R16, [R1+0x3c4] ;  /* 0x0003c40001107983 */ /* 0x001ea80000300800 */
[----:B------:R0:W-:Y:S04]  /*c4a0*/  STS.U16 [R36+UR9+0xee80], R48 ;  /* 0x00ee803024007988 */ /* 0x0001e80008000409 */
[----:B-1----:R1:W5:Y:S04]  /*c4b0*/  LDL.LU R51, [R1+0x624] ;  /* 0x0006240001337983 */ /* 0x0023680000300800 */
[----:B------:R1:W-:Y:S04]  /*c4c0*/  STS.U16 [R37+UR9+0x8300], R49 ;  /* 0x0083003125007988 */ /* 0x0003e80008000409 */
[----:B0-----:R-:W2:Y:S04]  /*c4d0*/  LDL.LU R36, [R1+0x620] ;  /* 0x0006200001247983 */ /* 0x001ea80000300800 */
[----:B------:R0:W5:Y:S04]  /*c4e0*/  LDL.LU R48, [R1+0x61c] ;  /* 0x00061c0001307983 */ /* 0x0001680000300800 */
[----:B-1----:R0:W5:Y:S04]  /*c4f0*/  LDL.LU R49, [R1+0x618] ;  /* 0x0006180001317983 */ /* 0x0021680000300800 */
[----:B------:R1:W-:Y:S04]  /*c500*/  STS.U16 [R37+UR9+0xa300], R39 ;  /* 0x00a3002725007988 */ /* 0x0003e80008000409 */
[----:B------:R0:W-:Y:S04]  /*c510*/  STS.U16 [R37+UR9+0xc300], R46 ;  /* 0x00c3002e25007988 */ /* 0x0001e80008000409 */
[----:B------:R0:W-:Y:S04]  /*c520*/  STS.U16 [R37+UR9+0xe300], R47 ;  /* 0x00e3002f25007988 */ /* 0x0001e80008000409 */
[----:B-1----:R-:W2:Y:S04]  /*c530*/  LDL.LU R39, [R1+0x614] ;  /* 0x0006140001277983 */ /* 0x002ea80000300800 */
[----:B0-----:R0:W5:Y:S04]  /*c540*/  LDL.LU R46, [R1+0x610] ;  /* 0x00061000012e7983 */ /* 0x0011680000300800 */
[----:B------:R0:W5:Y:S04]  /*c550*/  LDL.LU R47, [R1+0x60c] ;  /* 0x00060c00012f7983 */ /* 0x0001680000300800 */
[----:B------:R1:W-:Y:S04]  /*c560*/  STS.U16 [R37+UR9+0x8700], R20 ;  /* 0x0087001425007988 */ /* 0x0003e80008000409 */
[----:B-1----:R-:W2:Y:S04]  /*c570*/  LDL.LU R20, [R1+0x608] ;  /* 0x0006080001147983 */ /* 0x002ea80000300800 */
[----:B------:R1:W-:Y:S04]  /*c580*/  STS.U16 [R37+UR9+0xa700], R44 ;  /* 0x00a7002c25007988 */ /* 0x0003e80008000409 */
[----:B------:R0:W-:Y:S04]  /*c590*/  STS.U16 [R37+UR9+0xc700], R45 ;  /* 0x00c7002d25007988 */ /* 0x0001e80008000409 */
[----:B------:R0:W-:Y:S04]  /*c5a0*/  STS.U16 [R37+UR9+0xe700], R42 ;  /* 0x00e7002a25007988 */ /* 0x0001e80008000409 */
[----:B-1----:R1:W5:Y:S04]  /*c5b0*/  LDL.LU R44, [R1+0x604] ;  /* 0x00060400012c7983 */ /* 0x0023680000300800 */
[----:B------:R1:W-:Y:S04]  /*c5c0*/  STS.U16 [R37+UR9+0x8b00], R43 ;  /* 0x008b002b25007988 */ /* 0x0003e80008000409 */
[----:B0-----:R0:W5:Y:S04]  /*c5d0*/  LDL.LU R45, [R1+0x600] ;  /* 0x00060000012d7983 */ /* 0x0011680000300800 */
[----:B------:R0:W-:Y:S04]  /*c5e0*/  STS.U16 [R37+UR9+0xab00], R40 ;  /* 0x00ab002825007988 */ /* 0x0001e80008000409 */
[----:B------:R0:W5:Y:S04]  /*c5f0*/  LDL.LU R42, [R1+0x5fc] ;  /* 0x0005fc00012a7983 */ /* 0x0001680000300800 */
[----:B------:R0:W-:Y:S04]  /*c600*/  STS.U16 [R37+UR9+0xcb00], R41 ;  /* 0x00cb002925007988 */ /* 0x0001e80008000409 */
[----:B-1----:R1:W5:Y:S04]  /*c610*/  LDL.LU R43, [R1+0x5f8] ;  /* 0x0005f800012b7983 */ /* 0x0023680000300800 */
[----:B------:R1:W-:Y:S04]  /*c620*/  STS.U16 [R37+UR9+0xeb00], R38 ;  /* 0x00eb002625007988 */ /* 0x0003e80008000409 */
[----:B0-----:R0:W5:Y:S04]  /*c630*/  LDL.LU R40, [R1+0x5f4] ;  /* 0x0005f40001287983 */ /* 0x0011680000300800 */
[----:B------:R0:W5:Y:S04]  /*c640*/  LDL.LU R41, [R1+0x5f0] ;  /* 0x0005f00001297983 */ /* 0x0001680000300800 */
[----:B-1----:R0:W5:Y:S01]  /*c650*/  LDL.LU R38, [R1+0x5ec] ;  /* 0x0005ec0001267983 */ /* 0x0021620000300800 */
[----:B------:R-:W-:Y:S01]  /*c660*/  PRMT R21, RZ, 0x7610, R21 ;  /* 0x00007610ff157816 */ /* 0x000fe20000000015 */
[----:B------:R-:W-:Y:S01]  /*c670*/  IMAD.WIDE R52, R93, 0x2, R52 ;  /* 0x000000025d347825 */ /* 0x000fe200078e0234 */
[----:B------:R-:W-:-:S02]  /*c680*/  PRMT R22, RZ, 0x7610, R22 ;  /* 0x00007610ff167816 */ /* 0x000fc40000000016 */
[----:B------:R-:W-:Y:S01]  /*c690*/  PRMT R34, RZ, 0x7610, R34 ;  /* 0x00007610ff227816 */ /* 0x000fe20000000022 */
[C---:B------:R-:W-:Y:S01]  /*c6a0*/  IMAD.WIDE R68, R93.reuse, 0x2, R68 ;  /* 0x000000025d447825 */ /* 0x040fe200078e0244 */
[----:B------:R-:W-:Y:S01]  /*c6b0*/  PRMT R23, RZ, 0x7610, R23 ;  /* 0x00007610ff177816 */ /* 0x000fe20000000017 */
[----:B------:R-:W3:Y:S01]  /*c6c0*/  @!P2 LDG.E.U16 R21, desc[UR22][R52.64] ;  /* 0x000000163415a981 */ /* 0x000ee2000c1e1500 */
[----:B------:R-:W-:Y:S01]  /*c6d0*/  PRMT R24, RZ, 0x7610, R24 ;  /* 0x00007610ff187816 */ /* 0x000fe20000000018 */
[C---:B------:R-:W-:Y:S01]  /*c6e0*/  IMAD.WIDE R56, R93.reuse, 0x2, R56 ;  /* 0x000000025d387825 */ /* 0x040fe200078e0238 */
[----:B------:R-:W-:Y:S01]  /*c6f0*/  PRMT R25, RZ, 0x7610, R25 ;  /* 0x00007610ff197816 */ /* 0x000fe20000000019 */
[----:B------:R-:W3:Y:S02]  /*c700*/  @!P2 LDG.E.U16 R34, desc[UR22][R68.64] ;  /* 0x000000164422a981 */ /* 0x000ee4000c1e1500 */
        /* <DEDUP_REMOVED lines=14> */
[----:B------:R-:W4:Y:S02]  /*c7f0*/  @!P2 LDG.E.U16 R26, desc[UR22][R76.64] ;  /* 0x000000164c1aa981 */ /* 0x000f24000c1e1500 */
        /* <DEDUP_REMOVED lines=15> */
[----:B------:R-:W-:-:S02]  /*c8f0*/  IMAD.WIDE R74, R93, 0x2, R74 ;  /* 0x000000025d4a7825 */ /* 0x000fc400078e024a */
[----:B------:R-:W4:Y:S02]  /*c900*/  @!P2 LDG.E.U16 R31, desc[UR22][R70.64] ;  /* 0x00000016461fa981 */ /* 0x000f24000c1e1500 */
[C---:B------:R-:W-:Y:S02]  /*c910*/  IMAD.WIDE R78, R93.reuse, 0x2, R78 ;  /* 0x000000025d4e7825 */ /* 0x040fe400078e024e */
[----:B------:R-:W4:Y:S02]  /*c920*/  @!P2 LDG.E.U16 R32, desc[UR22][R74.64] ;  /* 0x000000164a20a981 */ /* 0x000f24000c1e1500 */
[----:B------:R-:W-:Y:S02]  /*c930*/  IMAD.WIDE R82, R93, 0x2, R82 ;  /* 0x000000025d527825 */ /* 0x000fe400078e0252 */
[----:B------:R-:W4:Y:S04]  /*c940*/  @!P2 LDG.E.U16 R33, desc[UR22][R78.64] ;  /* 0x000000164e21a981 */ /* 0x000f28000c1e1500 */
[----:B------:R-:W4:Y:S04]  /*c950*/  @!P2 LDG.E.U16 R35, desc[UR22][R82.64] ;  /* 0x000000165223a981 */ /* 0x000f28000c1e1500 */
[----:B--2---:R1:W-:Y:S04]  /*c960*/  STS.U16 [R37+UR9+0x8f00], R20 ;  /* 0x008f001425007988 */ /* 0x0043e80008000409 */
[----:B------:R2:W-:Y:S04]  /*c970*/  STS.U16 [R37+UR9+0xaf00], R39 ;  /* 0x00af002725007988 */ /* 0x0005e80008000409 */
[----:B------:R0:W-:Y:S01]  /*c980*/  STS.U16 [R37+UR9+0xcf00], R36 ;  /* 0x00cf002425007988 */ /* 0x0001e20008000409 */
[----:B-1----:R-:W-:-:S03]  /*c990*/  LOP3.LUT R20, R2, 0x70, RZ, 0x3c, !PT ;  /* 0x0000007002147812 */ /* 0x002fc600078e3cff */
[----:B------:R1:W-:Y:S04]  /*c9a0*/  STS.U16 [R37+UR9+0xef00], R4 ;  /* 0x00ef000425007988 */ /* 0x0003e80008000409 */
[----:B--2---:R2:W5:Y:S04]  /*c9b0*/  LDL.LU R39, [R1+0x5e8] ;  /* 0x0005e80001277983 */ /* 0x0045680000300800 */
[----:B0-----:R2:W5:Y:S04]  /*c9c0*/  LDL.LU R36, [R1+0x5e4] ;  /* 0x0005e40001247983 */ /* 0x0015680000300800 */
[----:B-1----:R2:W5:Y:S04]  /*c9d0*/  LDL.LU R37, [R1+0x5e0] ;  /* 0x0005e00001257983 */ /* 0x0025680000300800 */
[----:B------:R2:W5:Y:S04]  /*c9e0*/  LDL.LU R4, [R1+0x5dc] ;  /* 0x0005dc0001047983 */ /* 0x0005680000300800 */
[----:B------:R0:W-:Y:S04]  /*c9f0*/  STS.U16 [R20+UR9+0x8380], R5 ;  /* 0x0083800514007988 */ /* 0x0001e80008000409 */
[----:B------:R1:W-:Y:S04]  /*ca00*/  STS.U16 [R20+UR9+0xa380], R6 ;  /* 0x00a3800614007988 */ /* 0x0003e80008000409 */
[----:B------:R2:W-:Y:S04]  /*ca10*/  STS.U16 [R20+UR9+0xc380], R7 ;  /* 0x00c3800714007988 */ /* 0x0005e80008000409 */
[----:B0-----:R0:W5:Y:S04]  /*ca20*/  LDL.LU R5, [R1+0x5d8] ;  /* 0x0005d80001057983 */ /* 0x0011680000300800 */
[----:B-1----:R0:W5:Y:S04]  /*ca30*/  LDL.LU R6, [R1+0x5d4] ;  /* 0x0005d40001067983 */ /* 0x0021680000300800 */
[----:B--2---:R0:W5:Y:S04]  /*ca40*/  LDL.LU R7, [R1+0x5d0] ;  /* 0x0005d00001077983 */ /* 0x0041680000300800 */
[----:B------:R1:W-:Y:S04]  /*ca50*/  STS.U16 [R20+UR9+0xe380], R8 ;  /* 0x00e3800814007988 */ /* 0x0003e80008000409 */
[----:B------:R2:W-:Y:S04]  /*ca60*/  STS.U16 [R20+UR9+0x8780], R9 ;  /* 0x0087800914007988 */ /* 0x0005e80008000409 */
[----:B------:R0:W-:Y:S04]  /*ca70*/  STS.U16 [R20+UR9+0xa780], R10 ;  /* 0x00a7800a14007988 */ /* 0x0001e80008000409 */
[----:B-1----:R1:W5:Y:S04]  /*ca80*/  LDL.LU R8, [R1+0x5cc] ;  /* 0x0005cc0001087983 */ /* 0x0023680000300800 */
[----:B--2---:R1:W5:Y:S04]  /*ca90*/  LDL.LU R9, [R1+0x5c8] ;  /* 0x0005c80001097983 */ /* 0x0043680000300800 */
[----:B0-----:R1:W5:Y:S04]  /*caa0*/  LDL.LU R10, [R1+0x5c4] ;  /* 0x0005c400010a7983 */ /* 0x0013680000300800 */
[----:B------:R0:W-:Y:S04]  /*cab0*/  STS.U16 [R20+UR9+0xc780], R11 ;  /* 0x00c7800b14007988 */ /* 0x0001e80008000409 */
[----:B---3--:R2:W-:Y:S04]  /*cac0*/  STS.U16 [R20+UR9+0xe780], R12 ;  /* 0x00e7800c14007988 */ /* 0x0085e80008000409 */
[----:B----4-:R3:W-:Y:S04]  /*cad0*/  STS.U16 [R20+UR9+0x8b80], R13 ;  /* 0x008b800d14007988 */ /* 0x0107e80008000409 */
[----:B0-----:R1:W5:Y:S04]  /*cae0*/  LDL.LU R11, [R1+0x5c0] ;  /* 0x0005c000010b7983 */ /* 0x0013680000300800 */
[----:B--2---:R1:W5:Y:S04]  /*caf0*/  LDL.LU R12, [R1+0x5bc] ;  /* 0x0005bc00010c7983 */ /* 0x0043680000300800 */
[----:B---3--:R1:W5:Y:S04]  /*cb00*/  LDL.LU R13, [R1+0x5b8] ;  /* 0x0005b800010d7983 */ /* 0x0083680000300800 */
[----:B------:R0:W-:Y:S04]  /*cb10*/  STS.U16 [R20+UR9+0xab80], R14 ;  /* 0x00ab800e14007988 */ /* 0x0001e80008000409 */
[----:B------:R2:W-:Y:S04]  /*cb20*/  STS.U16 [R20+UR9+0xcb80], R15 ;  /* 0x00cb800f14007988 */ /* 0x0005e80008000409 */
[----:B------:R3:W-:Y:S04]  /*cb30*/  STS.U16 [R20+UR9+0xeb80], R16 ;  /* 0x00eb801014007988 */ /* 0x0007e80008000409 */
        /* <DEDUP_REMOVED lines=10> */
[----:B0-----:R1:W5:Y:S04]  /*cbe0*/  LDL.LU R20, [R1+0x59c] ;  /* 0x00059c0001147983 */ /* 0x0013680000300800 */
[----:B------:R-:W2:Y:S04]  /*cbf0*/  LDL.LU R3, [R1+0x598] ;  /* 0x0005980001037983 */ /* 0x000ea80000300800 */
[----:B--2---:R0:W-:Y:S04]  /*cc00*/  STS.U16 [R3+UR9+0x11000], R21 ;  /* 0x0110001503007988 */ /* 0x0041e80008000409 */
[----:B------:R2:W-:Y:S04]  /*cc10*/  STS.U16 [R3+UR9+0x11200], R22 ;  /* 0x0112001603007988 */ /* 0x0005e80008000409 */
[----:B------:R3:W-:Y:S04]  /*cc20*/  STS.U16 [R3+UR9+0x11800], R34 ;  /* 0x0118002203007988 */ /* 0x0007e80008000409 */
[----:B0-----:R1:W5:Y:S04]  /*cc30*/  LDL.LU R21, [R1+0x594] ;  /* 0x0005940001157983 */ /* 0x0013680000300800 */
[----:B--2---:R1:W5:Y:S01]  /*cc40*/  LDL.LU R22, [R1+0x590] ;  /* 0x0005900001167983 */ /* 0x0043620000300800 */
[----:B---3--:R-:W-:-:S03]  /*cc50*/  LOP3.LUT R34, R3, 0x20, RZ, 0x3c, !PT ;  /* 0x0000002003227812 */ /* 0x008fc600078e3cff */
        /* <DEDUP_REMOVED lines=24> */
[----:B------:R0:W-:Y:S01]  /*cde0*/  STS.U16 [R34+UR9+0x11f00], R35 ;  /* 0x011f002322007988 */ /* 0x0001e20008000409 */
[----:B------:R2:W-:Y:S06]  /*cdf0*/  MEMBAR.ALL.CTA ;  /* 0x0000000000007992 */ /* 0x0005ec0000008000 */
[----:B--2---:R-:W2:Y:S04]  /*ce00*/  FENCE.VIEW.ASYNC.S ;  /* 0x00000000000073c6 */ /* 0x004ea80000000000 */
[----:B0-----:R1:W5:Y:S04]  /*ce10*/  LDL.LU R34, [R1+0x55c] ;  /* 0x00055c0001227983 */ /* 0x0013680000300800 */
[----:B------:R1:W5:Y:S01]  /*ce20*/  LDL.LU R35, [R1+0x558] ;  /* 0x0005580001237983 */ /* 0x0003620000300800 */
[----:B------:R-:W-:-:S04]  /*ce30*/  ULEA UR11, UR24, UR9, 0x3 ;  /* 0x00000009180b7291 */ /* 0x000fc8000f8e18ff */
[----:B------:R-:W-:Y:S01]  /*ce40*/  UIADD3 UR11, UPT, UPT, UR11, 0x12000, URZ ;  /* 0x000120000b0b7890 */ /* 0x000fe2000fffe0ff */
[----:B--2---:R-:W-:Y:S06]  /*ce50*/  BAR.SYNC.DEFER_BLOCKING 0x0 ;  /* 0x0000000000007b1d */ /* 0x004fec0000010000 */
[----:B------:R-:W-:Y:S05]  /*ce60*/  @P0 BRA `(.L_x_9) ;  /* 0x0000000000900947 */ /* 0x000fea0003800000 */
[----:B------:R-:W-:Y:S02]  /*ce70*/  UIADD3 UR25, UPT, UPT, UR8, 0x40, URZ ;  /* 0x0000004008197890 */ /* 0x000fe4000fffe0ff */
[----:B------:R-:W-:Y:S02]  /*ce80*/  UIADD3 UR42, UPT, UPT, UR8, 0x40, URZ ;  /* 0x00000040082a7890 */ /* 0x000fe4000fffe0ff */
[----:B------:R-:W-:Y:S02]  /*ce90*/  UIADD3 UR43, UPT, UPT, UR8, 0x80, URZ ;  /* 0x00000080082b7890 */ /* 0x000fe4000fffe0ff */
[----:B------:R-:W-:Y:S02]  /*cea0*/  UIADD3 UR48, UPT, UPT, UR8, 0x80, URZ ;  /* 0x0000008008307890 */ /* 0x000fe4000fffe0ff */
[----:B------:R-:W-:Y:S01]  /*ceb0*/  UIADD3 UR49, UPT, UPT, UR8, 0xc0, URZ ;  /* 0x000000c008317890 */ /* 0x000fe2000fffe0ff */
[----:B------:R-:W-:Y:S01]  /*cec0*/  UMOV UR20, 0x0 ;  /* 0x0000000000147882 */ /* 0x000fe20000000000 */
[----:B------:R-:W-:Y:S01]  /*ced0*/  UMOV UR21, 0x8108490 ;  /* 0x0810849000157882 */ /* 0x000fe20000000000 */
[----:B------:R-:W-:Y:S01]  /*cee0*/  UMOV UR19, 0x40004040 ;  /* 0x4000404000137882 */ /* 0x000fe20000000000 */
[----:B------:R-:W-:-:S02]  /*cef0*/  UIADD3 UR54, UPT, UPT, UR8, 0xc0, URZ ;  /* 0x000000c008367890 */ /* 0x000fc4000fffe0ff */
[----:B------:R0:W-:Y:S01]  /*cf00*/  UTCHMMA gdesc[UR18], gdesc[UR16], tmem[UR8], tmem[UR20], idesc[UR21], UPT ;  /* 0x00ff1410120075ea */ /* 0x0001e2000b800008 */
[----:B------:R-:W-:Y:S01]  /*cf10*/  UMOV UR38, 0x0 ;  /* 0x0000000000267882 */ /* 0x000fe20000000000 */
[----:B------:R-:W-:Y:S01]  /*cf20*/  UMOV UR39, 0x8108490 ;  /* 0x0810849000277882 */ /* 0x000fe20000000000 */
[----:B------:R-:W-:Y:S01]  /*cf30*/  UMOV UR40, 0x0 ;  /* 0x0000000000287882 */ /* 0x000fe20000000000 */
[----:B------:R-:W-:Y:S01]  /*cf40*/  UMOV UR41, 0x8108490 ;  /* 0x0810849000297882 */ /* 0x000fe20000000000 */
[----:B------:R-:W-:Y:S01]  /*cf50*/  UMOV UR44, 0x0 ;  /* 0x00000000002c7882 */ /* 0x000fe20000000000 */
[----:B------:R-:W-:Y:S01]  /*cf60*/  UMOV UR45, 0x8108490 ;  /* 0x08108490002d7882 */ /* 0x000fe20000000000 */
[----:B------:R0:W-:Y:S01]  /*cf70*/  UTCHMMA gdesc[UR12], gdesc[UR14], tmem[UR8], tmem[UR38], idesc[UR39], UPT ;  /* 0x00ff260e0c0075ea */ /* 0x0001e2000b800008 */
        /* <DEDUP_REMOVED lines=8> */
[----:B------:R-:W-:Y:S01]  /*d000*/  UMOV UR6, UR11 ;  /* 0x0000000b00067c82 */ /* 0x000fe20008000000 */
[----:B------:R-:W-:Y:S01]  /*d010*/  UMOV UR7, URZ ;  /* 0x000000ff00077c82 */ /* 0x000fe20008000000 */
[----:B------:R0:W-:Y:S01]  /*d020*/  UTCHMMA gdesc[UR30], gdesc[UR16], tmem[UR43], tmem[UR46], idesc[UR47], UPT ;  /* 0x00ff2e101e0075ea */ /* 0x0001e2000b80002b */
[----:B------:R-:W-:Y:S01]  /*d030*/  UMOV UR56, 0x0 ;  /* 0x0000000000387882 */ /* 0x000fe20000000000 */
[----:B------:R-:W-:Y:S01]  /*d040*/  UMOV UR57, 0x8108490 ;  /* 0x0810849000397882 */ /* 0x000fe20000000000 */
[----:B------:R0:W-:Y:S01]  /*d050*/  UTCHMMA gdesc[UR32], gdesc[UR14], tmem[UR48], tmem[UR50], idesc[UR51], UPT ;  /* 0x00ff320e200075ea */ /* 0x0001e2000b800030 */
[----:B------:R-:W-:Y:S01]  /*d060*/  UMOV UR4, UR6 ;  /* 0x0000000600047c82 */ /* 0x000fe20008000000 */
[----:B------:R0:W-:Y:S01]  /*d070*/  UTCHMMA gdesc[UR34], gdesc[UR16], tmem[UR49], tmem[UR52], idesc[UR53], UPT ;  /* 0x00ff3410220075ea */ /* 0x0001e2000b800031 */
[----:B------:R0:W-:Y:S01]  /*d080*/  UTCHMMA gdesc[UR36], gdesc[UR14], tmem[UR54], tmem[UR56], idesc[UR57], UPT ;  /* 0x00ff380e240075ea */ /* 0x0001e2000b800036 */
[----:B------:R0:W-:Y:S01]  /*d090*/  UTCBAR [UR4], URZ ;  /* 0x000000ff040073e9 */ /* 0x0001e200080000ff */
[----:B------:R-:W-:Y:S01]  /*d0a0*/  NOP ;  /* 0x0000000000007918 */ /* 0x000fe20000000000 */
.L_x_9:
[----:B------:R2:W-:Y:S04]  /*d0b0*/  STL [R1+0x558], R2 ;  /* 0x0005580201007387 */ /* 0x0005e80000100800 */
[----:B--2---:R-:W2:Y:S01]  /*d0c0*/  LDL.LU R2, [R1+0x320] ;  /* 0x0003200001027983 */ /* 0x004ea20000300800 */
[----:B------:R-:W-:-:S04]  /*d0d0*/  UIADD3 UR24, UPT, UPT, UR24, 0x1, URZ ;  /* 0x0000000118187890 */ /* 0x000fc8000fffe0ff */
[----:B------:R-:W-:-:S04]  /*d0e0*/  UISETP.GT.AND UP1, UPT, UR24, 0x1, UPT ;  /* 0x000000011800788c */ /* 0x000fc8000bf24270 */
[----:B0-----:R-:W-:Y:S02]  /*d0f0*/  USEL UR4, URZ, 0x1, !UP1 ;  /* 0x00000001ff047887 */ /* 0x001fe4000c800000 */
[----:B------:R-:W-:Y:S01]  /*d100*/  USEL UR24, UR24, URZ, !UP1 ;  /* 0x000000ff18187287 */ /* 0x000fe2000c800000 */
[----:B--2---:R-:W-:-:S05]  /*d110*/  VIADD R2, R2, 0xffffffff ;  /* 0xffffffff02027836 */ /* 0x004fca0000000000 */
[----:B------:R0:W-:Y:S01]  /*d120*/  STL [R1+0x320], R2 ;  /* 0x0003200201007387 */ /* 0x0001e20000100800 */
[----:B------:R-:W-:-:S03]  /*d130*/  ISETP.NE.U32.AND P2, PT, R2, RZ, PT ;  /* 0x000000ff0200720c */ /* 0x000fc60003f45070 */
[----:B0-----:R2:W5:Y:S01]  /*d140*/  LDL.LU R2, [R1+0x558] ;  /* 0x0005580001027983 */ /* 0x0015620000300800 */
[----:B------:R-:W-:Y:S01]  /*d150*/  ULOP3.LUT UR6, UR5, UR4, URZ, 0x3c, !UPT ;  /* 0x0000000405067292 */ /* 0x000fe2000f8e3cff */
[----:B------:R-:W-:Y:S02]  /*d160*/  VIADD R0, R0, 0xffffffe0 ;  /* 0xffffffe000007836 */ /* 0x000fe40000000000 */
[----:B------:R-:W-:-:S04]  /*d170*/  UMOV UR4, UR5 ;  /* 0x0000000500047c82 */ /* 0x000fc80008000000 */
[----:B------:R-:W-:Y:S02]  /*d180*/  UMOV UR5, UR6 ;  /* 0x0000000600057c82 */ /* 0x000fe40008000000 */
[----:B--2---:R-:W-:Y:S05]  /*d190*/  @P2 BRA `(.L_x_10) ;  /* 0xffffff98007c2947 */ /* 0x004fea000383ffff */
.L_x_7:
[----:B------:R-:W2:Y:S02]  /*d1a0*/  LDL.LU R93, [R1+0x554] ;  /* 0x00055400015d7983 */ /* 0x000ea40000300800 */
[----:B--2---:R-:W-:-:S13]  /*d1b0*/  ISETP.GE.AND P0, PT, R93, 0x20, PT ;  /* 0x000000205d00780c */ /* 0x004fda0003f06270 */
[----:B------:R-:W-:Y:S05]  /*d1c0*/  @!P0 BRA `(.L_x_11) ;  /* 0x0000000000108947 */ /* 0x000fea0003800000 */
[----:B------:R-:W-:-:S06]  /*d1d0*/  USHF.L.U32 UR4, UR4, 0x1f, URZ ;  /* 0x0000001f04047899 */ /* 0x000fcc00080006ff */
[----:B-----5:R-:W-:-:S04]  /*d1e0*/  IMAD.U32 R0, RZ, RZ, UR4 ;  /* 0x00000004ff007e24 */ /* 0x020fc8000f8e00ff */
[----:B------:R-:W0:Y:S02]  /*d1f0*/  SYNCS.PHASECHK.TRANS64.TRYWAIT P0, [UR11], R0 ;  /* 0x00000000ff0075a7 */ /* 0x000e24000800110b */
[----:B0-----:R-:W-:Y:S05]  /*d200*/  @!P0 BRA `(.L_x_12) ;  /* 0x0000007800608947 */ /* 0x001fea0003800000 */
.L_x_11:
[----:B------:R-:W-:Y:S06]  /*d210*/  BAR.SYNC.DEFER_BLOCKING 0x0 ;  /* 0x0000000000007b1d */ /* 0x000fec0000010000 */
[----:B------:R-:W0:Y:S01]  /*d220*/  LDCU.128 UR4, c[0x0][0x390] ;  /* 0x00007200ff0477ac */ /* 0x000e220008000c00 */
[----:B------:R-:W-:Y:S01]  /*d230*/  STL [R1+0x578], R82 ;  /* 0x0005785201007387 */ /* 0x000fe20000100800 */
[----:B------:R-:W2:Y:S03]  /*d240*/  LDCU.64 UR34, c[0x0][0x398] ;  /* 0x00007300ff2277ac */ /* 0x000ea60008000a00 */
[----:B------:R-:W-:Y:S01]  /*d250*/  STL [R1+0x574], R78 ;  /* 0x0005744e01007387 */ /* 0x000fe20000100800 */
[----:B------:R-:W3:Y:S03]  /*d260*/  LDCU UR32, c[0x0][0x3b8] ;  /* 0x00007700ff2077ac */ /* 0x000ee60008000800 */
[----:B------:R-:W-:Y:S01]  /*d270*/  STL [R1+0x570], R77 ;  /* 0x0005704d01007387 */ /* 0x000fe20000100800 */
[----:B------:R-:W4:Y:S03]  /*d280*/  LDCU.64 UR14, c[0x0][0x398] ;  /* 0x00007300ff0e77ac */ /* 0x000f260008000a00 */
[----:B------:R-:W-:Y:S01]  /*d290*/  STL [R1+0x56c], R74 ;  /* 0x00056c4a01007387 */ /* 0x000fe20000100800 */
[----:B------:R-:W1:Y:S03]  /*d2a0*/  LDCU.64 UR12, c[0x0][0x398] ;  /* 0x00007300ff0c77ac */ /* 0x000e660008000a00 */
[----:B------:R-:W-:Y:S01]  /*d2b0*/  STL [R1+0x568], R73 ;  /* 0x0005684901007387 */ /* 0x000fe20000100800 */
[----:B------:R-:W0:Y:S01]  /*d2c0*/  @!P1 SYNCS.CCTL.IV [UR9+0x12000] ;  /* 0x01200000ff0099b1 */ /* 0x000e220008000009 */
[----:B------:R-:W0:Y:S02]  /*d2d0*/  LDCU.64 UR30, c[0x0][0x398] ;  /* 0x00007300ff1e77ac */ /* 0x000e240008000a00 */
[----:B------:R-:W-:Y:S01]  /*d2e0*/  STL [R1+0x564], R69 ;  /* 0x0005644501007387 */ /* 0x000fe20000100800 */
[----:B------:R-:W0:Y:S03]  /*d2f0*/  LDCU.64 UR28, c[0x0][0x398] ;  /* 0x00007300ff1c77ac */ /* 0x000e260008000a00 */
[----:B------:R-:W-:Y:S01]  /*d300*/  STL [R1+0x5b8], R88 ;  /* 0x0005b85801007387 */ /* 0x000fe20000100800 */
[----:B------:R-:W0:Y:S03]  /*d310*/  LDCU.64 UR26, c[0x0][0x398] ;  /* 0x00007300ff1a77ac */ /* 0x000e260008000a00 */
[----:B------:R-:W-:Y:S01]  /*d320*/  STL.64 [R1+0x5b0], R86 ;  /* 0x0005b05601007387 */ /* 0x000fe20000100a00 */
[----:B------:R-:W0:Y:S03]  /*d330*/  LDCU.64 UR24, c[0x0][0x398] ;  /* 0x00007300ff1877ac */ /* 0x000e260008000a00 */
[----:B------:R-:W-:Y:S01]  /*d340*/  STL.64 [R1+0x5a8], R84 ;  /* 0x0005a85401007387 */ /* 0x000fe20000100a00 */
[----:B------:R-:W0:Y:S03]  /*d350*/  LDCU.64 UR20, c[0x0][0x398] ;  /* 0x00007300ff1477ac */ /* 0x000e260008000a00 */
[----:B------:R-:W-:Y:S01]  /*d360*/  STL [R1+0x5a0], R83 ;  /* 0x0005a05301007387 */ /* 0x000fe20000100800 */
[----:B------:R-:W0:Y:S03]  /*d370*/  LDCU.64 UR18, c[0x0][0x398] ;  /* 0x00007300ff1277ac */ /* 0x000e260008000a00 */
[----:B------:R-:W-:Y:S01]  /*d380*/  STL.64 [R1+0x598], R80 ;  /* 0x0005985001007387 */ /* 0x000fe20000100a00 */
[----:B------:R-:W0:Y:S03]  /*d390*/  LDCU.64 UR16, c[0x0][0x398] ;  /* 0x00007300ff1077ac */ /* 0x000e260008000a00 */
[----:B------:R-:W-:Y:S01]  /*d3a0*/  STL [R1+0x590], R79 ;  /* 0x0005904f01007387 */ /* 0x000fe20000100800 */
[----:B------:R-:W0:Y:S03]  /*d3b0*/  LDCU UR58, c[0x0][0x398] ;  /* 0x00007300ff3a77ac */ /* 0x000e260008000800 */
[----:B------:R-:W-:Y:S01]  /*d3c0*/  STL [R1+0x58c], R76 ;  /* 0x00058c4c01007387 */ /* 0x000fe20000100800 */
[----:B------:R-:W1:Y:S03]  /*d3d0*/  LDCU UR42, c[0x0][0x398] ;  /* 0x00007300ff2a77ac */ /* 0x000e660008000800 */
[----:B------:R-:W-:Y:S01]  /*d3e0*/  STL [R1+0x588], R75 ;  /* 0x0005884b01007387 */ /* 0x000fe20000100800 */
[----:B------:R-:W1:Y:S03]  /*d3f0*/  LDCU UR57, c[0x0][0x398] ;  /* 0x00007300ff3977ac */ /* 0x000e660008000800 */
[----:B------:R-:W-:Y:S01]  /*d400*/  STL [R1+0x584], R72 ;  /* 0x0005844801007387 */ /* 0x000fe20000100800 */
[----:B------:R-:W1:Y:S03]  /*d410*/  LDCU UR53, c[0x0][0x398] ;  /* 0x00007300ff3577ac */ /* 0x000e660008000800 */
[----:B------:R-:W-:Y:S01]  /*d420*/  STL [R1+0x580], R70 ;  /* 0x0005804601007387 */ /* 0x000fe20000100800 */
[----:B------:R-:W1:Y:S03]  /*d430*/  LDCU UR39, c[0x0][0x398] ;  /* 0x00007300ff2777ac */ /* 0x000e660008000800 */
[----:B------:R2:W-:Y:S01]  /*d440*/  STL [R1+0x57c], R68 ;  /* 0x00057c4401007387 */ /* 0x0005e20000100800 */
[----:B------:R-:W1:Y:S01]  /*d450*/  LDCU UR41, c[0x0][0x398] ;  /* 0x00007300ff2977ac */ /* 0x000e620008000800 */
[----:B0-----:R-:W-:Y:S06]  /*d460*/  BAR.SYNC.DEFER_BLOCKING 0x0 ;  /* 0x0000000000007b1d */ /* 0x001fec0000010000 */
[----:B------:R-:W0:Y:S01]  /*d470*/  LDCU UR51, c[0x0][0x398] ;  /* 0x00007300ff3377ac */ /* 0x000e220008000800 */
[----:B--2--5:R-:W2:Y:S01]  /*d480*/  LDTM.x64 R28, tmem[UR10] ;  /* 0x0000000a001c79ee */ /* 0x024ea20008340000 */
[----:B------:R-:W0:Y:S01]  /*d490*/  LDCU UR38, c[0x0][0x398] ;  /* 0x00007300ff2677ac */ /* 0x000e220008000800 */
[----:B------:R-:W0:Y:S01]  /*d4a0*/  LDCU UR54, c[0x0][0x398] ;  /* 0x00007300ff3677ac */ /* 0x000e220008000800 */
[----:B------:R-:W0:Y:S01]  /*d4b0*/  LDCU UR75, c[0x0][0x398] ;  /* 0x00007300ff4b77ac */ /* 0x000e220008000800 */
[----:B------:R-:W0:Y:S01]  /*d4c0*/  LDCU UR76, c[0x0][0x398] ;  /* 0x00007300ff4c77ac */ /* 0x000e220008000800 */
[----:B------:R-:W0:Y:S01]  /*d4d0*/  @!P1 SYNCS.CCTL.IV [UR9+0x12008] ;  /* 0x01200800ff0099b1 */ /* 0x000e220008000009 */
[----:B------:R-:W0:Y:S01]  /*d4e0*/  LDCU UR9, c[0x0][0x398] ;  /* 0x00007300ff0977ac */ /* 0x000e220008000800 */
[----:B------:R-:W0:Y:S01]  /*d4f0*/  LDCU UR74, c[0x0][0x398] ;  /* 0x00007300ff4a77ac */ /* 0x000e220008000800 */
[----:B--2---:R-:W-:Y:S01]  /*d500*/  STL.64 [R1+0x230], R40 ;  /* 0x0002302801007387 */ /* 0x004fe20000100a00 */
[----:B------:R-:W-:Y:S01]  /*d510*/  IMAD.MOV.U32 R27, RZ, RZ, R33 ;  /* 0x000000ffff1b7224 */ /* 0x000fe200078e0021 */
[----:B------:R-:W2:Y:S01]  /*d520*/  LDCU UR70, c[0x0][0x398] ;  /* 0x00007300ff4677ac */ /* 0x000ea20008000800 */
[----:B------:R-:W-:Y:S01]  /*d530*/  IMAD.MOV.U32 R26, RZ, RZ, R32 ;  /* 0x000000ffff1a7224 */ /* 0x000fe200078e0020 */
[----:B------:R-:W-:Y:S01]  /*d540*/  STL.64 [R1+0x238], R42 ;  /* 0x0002382a01007387 */ /* 0x000fe20000100a00 */
[----:B------:R-:W-:Y:S01]  /*d550*/  IMAD.MOV.U32 R25, RZ, RZ, R31 ;  /* 0x000000ffff197224 */ /* 0x000fe200078e001f */
[----:B------:R-:W0:Y:S01]  /*d560*/  LDCU UR67, c[0x0][0x398] ;  /* 0x00007300ff4377ac */ /* 0x000e220008000800 */
        /* <DEDUP_REMOVED lines=19> */
[----:B------:R-:W0:Y:S02]  /*d6a0*/  LDCU UR66, c[0x0][0x398] ;  /* 0x00007300ff4277ac */ /* 0x000e240008000800 */
[----:B------:R-:W-:Y:S01]  /*d6b0*/  STL.64 [R1+0x268], R54 ;  /* 0x0002683601007387 */ /* 0x000fe20000100a00 */
[----:B------:R-:W0:Y:S03]  /*d6c0*/  LDCU UR68, c[0x0][0x398] ;  /* 0x00007300ff4477ac */ /* 0x000e260008000800 */
        /* <DEDUP_REMOVED lines=34> */
[----:B------:R1:W-:Y:S01]  /*d8f0*/  STL [R1+0x2f8], R90 ;  /* 0x0002f85a01007387 */ /* 0x0003e20000100800 */
[----:B------:R-:W0:Y:S03]  /*d900*/  LDCU UR59, c[0x0][0x398] ;  /* 0x00007300ff3b77ac */ /* 0x000e260008000800 */
[----:B------:R-:W-:Y:S01]  /*d910*/  STL [R1+0x558], R92 ;  /* 0x0005585c01007387 */ /* 0x000fe20000100800 */
[----:B------:R-:W0:Y:S01]  /*d920*/  LDCU UR40, c[0x0][0x398] ;  /* 0x00007300ff2877ac */ /* 0x000e220008000800 */
[----:B-1----:R-:W1:Y:S01]  /*d930*/  LDTM.x64 R28, tmem[UR10+0x40] ;  /* 0x0000400a001c79ee */ /* 0x002e620008340000 */
[----:B------:R-:W0:Y:S01]  /*d940*/  LDCU UR56, c[0x0][0x398] ;  /* 0x00007300ff3877ac */ /* 0x000e220008000800 */
[----:B------:R-:W0:Y:S01]  /*d950*/  LDCU UR55, c[0x0][0x398] ;  /* 0x00007300ff3777ac */ /* 0x000e220008000800 */
[----:B------:R-:W0:Y:S01]  /*d960*/  LDCU UR60, c[0x0][0x398] ;  /* 0x00007300ff3c77ac */ /* 0x000e220008000800 */
[----:B------:R-:W0:Y:S01]  /*d970*/  LDCU UR62, c[0x0][0x39c] ;  /* 0x00007380ff3e77ac */ /* 0x000e220008000800 */
[----:B-1----:R-:W-:Y:S01]  /*d980*/  STL [R1+0x104], R29 ;  /* 0x0001041d01007387 */ /* 0x002fe20000100800 */
[----:B------:R-:W-:-:S02]  /*d990*/  IMAD.MOV.U32 R21, RZ, RZ, R39 ;  /* 0x000000ffff157224 */ /* 0x000fc400078e0027 */
[----:B------:R-:W-:Y:S01]  /*d9a0*/  IMAD.MOV.U32 R19, RZ, RZ, R38 ;  /* 0x000000ffff137224 */ /* 0x000fe200078e0026 */
[----:B------:R-:W-:Y:S01]  /*d9b0*/  STL [R1+0x10c], R31 ;  /* 0x00010c1f01007387 */ /* 0x000fe20000100800 */
[----:B------:R-:W-:Y:S02]  /*d9c0*/  IMAD.MOV.U32 R17, RZ, RZ, R37 ;  /* 0x000000ffff117224 */ /* 0x000fe400078e0025 */
[----:B------:R-:W-:Y:S01]  /*d9d0*/  IMAD.MOV.U32 R15, RZ, RZ, R36 ;  /* 0x000000ffff0f7224 */ /* 0x000fe200078e0024 */
[----:B------:R-:W-:Y:S01]  /*d9e0*/  STL.64 [R1+0x130], R40 ;  /* 0x0001302801007387 */ /* 0x000fe20000100a00 */
[----:B------:R-:W-:Y:S02]  /*d9f0*/  IMAD.MOV.U32 R13, RZ, RZ, R35 ;  /* 0x000000ffff0d7224 */ /* 0x000fe400078e0023 */
[----:B------:R-:W-:Y:S01]  /*da00*/  IMAD.MOV.U32 R11, RZ, RZ, R34 ;  /* 0x000000ffff0b7224 */ /* 0x000fe200078e0022 */
[----:B------:R-:W-:Y:S01]  /*da10*/  STL.64 [R1+0x138], R42 ;  /* 0x0001382a01007387 */ /* 0x000fe20000100a00 */
[----:B------:R-:W-:-:S02]  /*da20*/  IMAD.MOV.U32 R8, RZ, RZ, R32 ;  /* 0x000000ffff087224 */ /* 0x000fc400078e0020 */
[----:B------:R-:W-:Y:S01]  /*da30*/  IMAD.MOV.U32 R6, RZ, RZ, R30 ;  /* 0x000000ffff067224 */ /* 0x000fe200078e001e */
[----:B------:R-:W-:Y:S01]  /*da40*/  STL.64 [R1+0x140], R44 ;  /* 0x0001402c01007387 */ /* 0x000fe20000100a00 */
[----:B------:R-:W-:Y:S02]  /*da50*/  IMAD.MOV.U32 R4, RZ, RZ, R28 ;  /* 0x000000ffff047224 */ /* 0x000fe400078e001c */
[----:B------:R-:W-:Y:S01]  /*da60*/  IMAD.MOV.U32 R0, RZ, RZ, R33 ;  /* 0x000000ffff007224 */ /* 0x000fe200078e0021 */
[----:B------:R-:W-:Y:S01]  /*da70*/  STL.64 [R1+0x148], R46 ;  /* 0x0001482e01007387 */ /* 0x000fe20000100a00 */
[----:B------:R-:W-:-:S03]  /*da80*/  IMAD.MOV.U32 R93, RZ, RZ, R91 ;  /* 0x000000ffff5d7224 */ /* 0x000fc600078e005b */
        /* <DEDUP_REMOVED lines=21> */
[----:B------:R1:W-:Y:S04]  /*dbe0*/  STL [R1+0x1f8], R90 ;  /* 0x0001f85a01007387 */ /* 0x0003e80000100800 */
[----:B------:R0:W-:Y:S01]  /*dbf0*/  STL [R1+0x55c], R93 ;  /* 0x00055c5d01007387 */ /* 0x0001e20000100800 */
[----:B-1----:R-:W1:Y:S03]  /*dc00*/  LDTM.x64 R28, tmem[UR10+0x80] ;  /* 0x0000800a001c79ee */ /* 0x002e660008340000 */
[----:B0-----:R-:W2:Y:S04]  /*dc10*/  LDL.LU R93, [R1+0x524] ;  /* 0x00052400015d7983 */ /* 0x001ea80000300800 */
[----:B-1----:R-:W-:Y:S01]  /*dc20*/  STL [R1+0x4], R29 ;  /* 0x0000041d01007387 */ /* 0x002fe20000100800 */
[----:B------:R-:W-:-:S02]  /*dc30*/  IMAD.MOV.U32 R9, RZ, RZ, R32 ;  /* 0x000000ffff097224 */ /* 0x000fc400078e0020 */
[----:B------:R-:W-:Y:S01]  /*dc40*/  IMAD.MOV.U32 R7, RZ, RZ, R30 ;  /* 0x000000ffff077224 */ /* 0x000fe200078e001e */
[----:B------:R-:W-:Y:S01]  /*dc50*/  STL [R1+0xc], R31 ;  /* 0x00000c1f01007387 */ /* 0x000fe20000100800 */
[----:B------:R-:W-:-:S03]  /*dc60*/  IMAD.MOV.U32 R5, RZ, RZ, R28 ;  /* 0x000000ffff057224 */ /* 0x000fc600078e001c */
[----:B------:R-:W-:Y:S04]  /*dc70*/  STL [R1+0x14], R33 ;  /* 0x0000142101007387 */ /* 0x000fe80000100800 */
[----:B------:R-:W-:Y:S04]  /*dc80*/  STL.64 [R1+0x18], R34 ;  /* 0x0000182201007387 */ /* 0x000fe80000100a00 */
[----:B------:R-:W-:Y:S04]  /*dc90*/  STL.64 [R1+0x20], R36 ;  /* 0x0000202401007387 */ /* 0x000fe80000100a00 */
[----:B------:R-:W-:Y:S04]  /*dca0*/  STL [R1+0x2c], R39 ;  /* 0x00002c2701007387 */ /* 0x000fe80000100800 */
        /* <DEDUP_REMOVED lines=16> */
[----:B------:R0:W-:Y:S04]  /*ddb0*/  STL.64 [R1+0xb0], R72 ;  /* 0x0000b04801007387 */ /* 0x0001e80000100a00 */
[----:B------:R-:W-:Y:S04]  /*ddc0*/  STL.64 [R1+0xb8], R74 ;  /* 0x0000b84a01007387 */ /* 0x000fe80000100a00 */
[----:B------:R-:W-:Y:S04]  /*ddd0*/  STL.64 [R1+0xc0], R76 ;  /* 0x0000c04c01007387 */ /* 0x000fe80000100a00 */
[----:B------:R-:W-:Y:S01]  /*dde0*/  STL.64 [R1+0xc8], R78 ;  /* 0x0000c84e01007387 */ /* 0x000fe20000100a00 */
[----:B0-----:R-:W-:-:S03]  /*ddf0*/  IMAD.MOV.U32 R73, RZ, RZ, R38 ;  /* 0x000000ffff497224 */ /* 0x001fc600078e0026 */
[----:B------:R-:W-:Y:S04]  /*de00*/  STL.64 [R1+0xd0], R80 ;  /* 0x0000d05001007387 */ /* 0x000fe80000100a00 */
[----:B------:R-:W-:Y:S04]  /*de10*/  STL.64 [R1+0xd8], R82 ;  /* 0x0000d85201007387 */ /* 0x000fe80000100a00 */
[----:B------:R-:W-:Y:S04]  /*de20*/  STL.64 [R1+0xe0], R84 ;  /* 0x0000e05401007387 */ /* 0x000fe80000100a00 */
[----:B------:R-:W-:Y:S04]  /*de30*/  STL.64 [R1+0xe8], R86 ;  /* 0x0000e85601007387 */ /* 0x000fe80000100a00 */
[----:B------:R0:W-:Y:S04]  /*de40*/  STL.64 [R1+0xf0], R88 ;  /* 0x0000f05801007387 */ /* 0x0001e80000100a00 */
[----:B------:R1:W-:Y:S04]  /*de50*/  STL.64 [R1+0xf8], R90 ;  /* 0x0000f85a01007387 */ /* 0x0003e80000100a00 */
[----:B0-----:R0:W2:Y:S04]  /*de60*/  LDL.LU R88, [R1+0x5b8] ;  /* 0x0005b80001587983 */ /* 0x0010a80000300800 */
[----:B------:R0:W3:Y:S04]  /*de70*/  LDL.LU.64 R86, [R1+0x5b0] ;  /* 0x0005b00001567983 */ /* 0x0000e80000300a00 */
[----:B------:R0:W4:Y:S04]  /*de80*/  LDL.LU.64 R84, [R1+0x5a8] ;  /* 0x0005a80001547983 */ /* 0x0001280000300a00 */
[----:B------:R0:W4:Y:S04]  /*de90*/  LDL.LU R83, [R1+0x5a0] ;  /* 0x0005a00001537983 */ /* 0x0001280000300800 */
[----:B------:R0:W4:Y:S04]  /*dea0*/  LDL.LU.64 R80, [R1+0x598] ;  /* 0x0005980001507983 */ /* 0x0001280000300a00 */
[----:B------:R0:W4:Y:S04]  /*deb0*/  LDL.LU R79, [R1+0x590] ;  /* 0x00059000014f7983 */ /* 0x0001280000300800 */
[----:B------:R0:W4:Y:S04]  /*dec0*/  LDL.LU R76, [R1+0x58c] ;  /* 0x00058c00014c7983 */ /* 0x0001280000300800 */
[----:B------:R0:W4:Y:S04]  /*ded0*/  LDL.LU R75, [R1+0x588] ;  /* 0x00058800014b7983 */ /* 0x0001280000300800 */
[----:B------:R0:W4:Y:S04]  /*dee0*/  LDL.LU R72, [R1+0x584] ;  /* 0x0005840001487983 */ /* 0x0001280000300800 */
[----:B------:R0:W4:Y:S04]  /*def0*/  LDL.LU R70, [R1+0x580] ;  /* 0x0005800001467983 */ /* 0x0001280000300800 */
[----:B------:R0:W4:Y:S04]  /*df00*/  LDL.LU R68, [R1+0x57c] ;  /* 0x00057c0001447983 */ /* 0x0001280000300800 */
[----:B------:R-:W4:Y:S04]  /*df10*/  LDL.LU R69, [R1+0x24] ;  /* 0x0000240001457983 */ /* 0x000f280000300800 */
[----:B------:R0:W4:Y:S04]  /*df20*/  LDL.LU R82, [R1+0x578] ;  /* 0x0005780001527983 */ /* 0x0001280000300800 */
[----:B------:R-:W4:Y:S04]  /*df30*/  LDL.LU R89, [R1+0x20] ;  /* 0x0000200001597983 */ /* 0x000f280000300800 */
[----:B------:R0:W4:Y:S04]  /*df40*/  LDL.LU R78, [R1+0x574] ;  /* 0x00057400014e7983 */ /* 0x0001280000300800 */
[----:B------:R-:W4:Y:S04]  /*df50*/  LDL.LU R71, [R1+0x1c] ;  /* 0x00001c0001477983 */ /* 0x000f280000300800 */
[----:B------:R0:W4:Y:S04]  /*df60*/  LDL.LU R77, [R1+0x570] ;  /* 0x00057000014d7983 */ /* 0x0001280000300800 */
[----:B------:R-:W4:Y:S04]  /*df70*/  LDL.LU R3, [R1+0x18] ;  /* 0x0000180001037983 */ /* 0x000f280000300800 */
[----:B------:R-:W4:Y:S04]  /*df80*/  LDL.LU R2, [R1+0x14] ;  /* 0x0000140001027983 */ /* 0x000f280000300800 */
[----:B------:R-:W4:Y:S04]  /*df90*/  LDL.LU R92, [R1+0xf4] ;  /* 0x0000f400015c7983 */ /* 0x000f280000300800 */
[----:B------:R0:W4:Y:S04]  /*dfa0*/  LDL.LU R74, [R1+0x56c] ;  /* 0x00056c00014a7983 */ /* 0x0001280000300800 */
[----:B-1----:R-:W4:Y:S04]  /*dfb0*/  LDL.LU R91, [R1+0xf8] ;  /* 0x0000f800015b7983 */ /* 0x002f280000300800 */
[----:B------:R-:W4:Y:S01]  /*dfc0*/  LDL.LU R90, [R1+0xfc] ;  /* 0x0000fc00015a7983 */ /* 0x000f220000300800 */
[----:B--2---:R-:W-:-:S02]  /*dfd0*/  F2FP.BF16.F32.PACK_AB R88, R21, R20 ;  /* 0x000000141558723e */ /* 0x004fc400000010ff */
[----:B---3--:R-:W-:Y:S02]  /*dfe0*/  F2FP.BF16.F32.PACK_AB R87, R19, R18 ;  /* 0x000000121357723e */ /* 0x008fe400000010ff */
[----:B------:R-:W-:Y:S02]  /*dff0*/  F2FP.BF16.F32.PACK_AB R86, R17, R16 ;  /* 0x000000101156723e */ /* 0x000fe400000010ff */
[----:B----4-:R-:W-:Y:S02]  /*e000*/  F2FP.BF16.F32.PACK_AB R83, R15, R14 ;  /* 0x0000000e0f53723e */ /* 0x010fe400000010ff */
[----:B------:R-:W-:Y:S02]  /*e010*/  F2FP.BF16.F32.PACK_AB R80, R27, R26 ;  /* 0x0000001a1b50723e */ /* 0x000fe400000010ff */
[----:B------:R-:W-:Y:S02]  /*e020*/  F2FP.BF16.F32.PACK_AB R81, R13, R12 ;  /* 0x0000000c0d51723e */ /* 0x000fe400000010ff */
[----:B------:R-:W-:-:S02]  /*e030*/  F2FP.BF16.F32.PACK_AB R79, R11, R10 ;  /* 0x0000000a0b4f723e */ /* 0x000fc400000010ff */
[----:B------:R-:W-:Y:S02]  /*e040*/  F2FP.BF16.F32.PACK_AB R76, R25, R24 ;  /* 0x00000018194c723e */ /* 0x000fe400000010ff */
[----:B------:R-:W-:Y:S02]  /*e050*/  F2FP.BF16.F32.PACK_AB R75, R9, R8 ;  /* 0x00000008094b723e */ /* 0x000fe400000010ff */
[----:B------:R-:W-:Y:S02]  /*e060*/  F2FP.BF16.F32.PACK_AB R72, R23, R22 ;  /* 0x000000161748723e */ /* 0x000fe400000010ff */
[----:B------:R-:W-:Y:S02]  /*e070*/  F2FP.BF16.F32.PACK_AB R70, R7, R6 ;  /* 0x000000060746723e */ /* 0x000fe400000010ff */
[----:B------:R-:W-:Y:S02]  /*e080*/  F2FP.BF16.F32.PACK_AB R68, R5, R4 ;  /* 0x000000040544723e */ /* 0x000fe400000010ff */
[----:B------:R-:W1:Y:S01]  /*e090*/  LDTM.x64 R4, tmem[UR10+0xc0] ;  /* 0x0000c00a000479ee */ /* 0x000e620008340000 */
[----:B------:R-:W-:Y:S01]  /*e0a0*/  ISETP.GE.AND P0, PT, R93, UR6, PT ;  /* 0x000000065d007c0c */ /* 0x000fe2000bf06270 */
[----:B------:R-:W-:Y:S01]  /*e0b0*/  NOP ;  /* 0x0000000000007918 */ /* 0x000fe20000000000 */
[----:B------:R-:W2:Y:S01]  /*e0c0*/  LDCU.64 UR10, c[0x0][0x398] ;  /* 0x00007300ff0a77ac */ /* 0x000ea20008000a00 */
[----:B------:R-:W3:Y:S01]  /*e0d0*/  LDCU UR6, c[0x0][0x398] ;  /* 0x00007300ff0677ac */ /* 0x000ee20008000800 */
[----:B-1----:R-:W-:Y:S01]  /*e0e0*/  F2FP.BF16.F32.PACK_AB R85, R14, R73 ;  /* 0x000000490e55723e */ /* 0x002fe200000010ff */
[----:B------:R1:W-:Y:S04]  /*e0f0*/  STL [R1+0x560], R92 ;  /* 0x0005605c01007387 */ /* 0x0003e80000100800 */
[----:B-1----:R-:W4:Y:S04]  /*e100*/  LDL.LU R92, [R1+0x520] ;  /* 0x00052000015c7983 */ /* 0x002f280000300800 */
[----:B------:R0:W2:Y:S01]  /*e110*/  LDL.LU R73, [R1+0x568] ;  /* 0x0005680001497983 */ /* 0x0000a20000300800 */
[----:B------:R-:W-:-:S02]  /*e120*/  F2FP.BF16.F32.PACK_AB R82, R12, R89 ;  /* 0x000000590c52723e */ /* 0x000fc400000010ff */
[----:B------:R-:W1:Y:S01]  /*e130*/  LDC R89, c[0x0][0x3b4] ;  /* 0x0000ed00ff597b82 */ /* 0x000e620000000800 */
[----:B------:R-:W-:Y:S02]  /*e140*/  F2FP.BF16.F32.PACK_AB R74, R9, R2 ;  /* 0x00000002094a723e */ /* 0x000fe400000010ff */
[----:B------:R-:W-:Y:S02]  /*e150*/  F2FP.BF16.F32.PACK_AB R78, R11, R71 ;  /* 0x000000470b4e723e */ /* 0x000fe400000010ff */
[----:B------:R-:W-:Y:S02]  /*e160*/  F2FP.BF16.F32.PACK_AB R77, R10, R3 ;  /* 0x000000030a4d723e */ /* 0x000fe400000010ff */
[----:B------:R-:W-:Y:S02]  /*e170*/  F2FP.BF16.F32.PACK_AB R84, R13, R69 ;  /* 0x000000450d54723e */ /* 0x000fe400000010ff */
[----:B------:R0:W3:Y:S04]  /*e180*/  LDL.LU R69, [R1+0x564] ;  /* 0x0005640001457983 */ /* 0x0000e80000300800 */
[----:B------:R-:W3:Y:S04]  /*e190*/  LDL R11, [R1+0x52c] ;  /* 0x00052c00010b7983 */ /* 0x000ee80000100800 */
[----:B------:R-:W3:Y:S01]  /*e1a0*/  LDL.LU R10, [R1+0x4] ;  /* 0x00000400010a7983 */ /* 0x000ee20000300800 */
[C---:B----4-:R-:W-:Y:S01]  /*e1b0*/  ISETP.LT.AND P0, PT, R92.reuse, UR35, !P0 ;  /* 0x000000235c007c0c */ /* 0x050fe2000c701270 */
[----:B------:R-:W-:Y:S01]  /*e1c0*/  IMAD R71, R92, UR32, RZ ;  /* 0x000000205c477c24 */ /* 0x000fe2000f8e02ff */
[----:B------:R-:W4:Y:S01]  /*e1d0*/  LDCU UR35, c[0x0][0x398] ;  /* 0x00007300ff2377ac */ /* 0x000f220008000800 */
[----:B--2---:R-:W-:Y:S01]  /*e1e0*/  F2FP.BF16.F32.PACK_AB R73, R0, R8 ;  /* 0x000000080049723e */ /* 0x004fe200000010ff */
[----:B-1----:R-:W-:-:S05]  /*e1f0*/  IMAD R0, R93, R89, RZ ;  /* 0x000000595d007224 */ /* 0x002fca00078e02ff */
[----:B------:R-:W-:-:S04]  /*e200*/  LEA R8, P2, R0, UR4, 0x1 ;  /* 0x0000000400087c11 */ /* 0x000fc8000f8408ff */
[----:B------:R-:W-:-:S03]  /*e210*/  LEA.HI.X.SX32 R9, R0, UR5, 0x1, P2 ;  /* 0x0000000500097c11 */ /* 0x000fc600090f0eff */
[----:B------:R-:W-:-:S05]  /*e220*/  IMAD.WIDE R2, R71, 0x2, R8 ;  /* 0x0000000247027825 */ /* 0x000fca00078e0208 */
[----:B------:R1:W-:Y:S04]  /*e230*/  @P0 STG.E.U16 desc[UR22][R2.64], R72 ;  /* 0x0000004802000986 */ /* 0x0003e8000c101516 */
[----:B-1----:R-:W3:Y:S04]  /*e240*/  LDL.LU R2, [R1+0xc] ;  /* 0x00000c0001027983 */ /* 0x002ee80000300800 */
[----:B------:R-:W2:Y:S01]  /*e250*/  LDL.LU R3, [R1+0x10c] ;  /* 0x00010c0001037983 */ /* 0x000ea20000300800 */
[----:B------:R-:W-:Y:S01]  /*e260*/  IMAD R0, R89, 0x80, R0 ;  /* 0x0000008059007824 */ /* 0x000fe200078e0200 */
[----:B---3--:R-:W-:-:S02]  /*e270*/  F2FP.BF16.F32.PACK_AB R69, R7, R2 ;  /* 0x000000020745723e */ /* 0x008fc400000010ff */
[----:B------:R-:W3:Y:S01]  /*e280*/  LDL R7, [R1+0x530] ;  /* 0x0005300001077983 */ /* 0x000ee20000100800 */
[----:B------:R-:W-:Y:S02]  /*e290*/  ISETP.GE.AND P0, PT, R92, UR7, PT ;  /* 0x000000075c007c0c */ /* 0x000fe4000bf06270 */
[C---:B------:R-:W-:Y:S02]  /*e2a0*/  LEA R2, P1, R0.reuse, UR4, 0x1 ;  /* 0x0000000400027c11 */ /* 0x040fe4000f8208ff */
[----:B--2---:R-:W-:Y:S02]  /*e2b0*/  F2FP.BF16.F32.PACK_AB R14, R3, R6 ;  /* 0x00000006030e723e */ /* 0x004fe400000010ff */
[----:B------:R-:W-:Y:S01]  /*e2c0*/  LEA.HI.X.SX32 R3, R0, UR5, 0x1, P1 ;  /* 0x0000000500037c11 */ /* 0x000fe200088f0eff */
[----:B------:R-:W-:Y:S01]  /*e2d0*/  IMAD R0, R89, 0x80, R0 ;  /* 0x0000008059007824 */ /* 0x000fe200078e0200 */
[----:B------:R-:W-:-:S03]  /*e2e0*/  F2FP.BF16.F32.PACK_AB R13, R5, R10 ;  /* 0x0000000a050d723e */ /* 0x000fc600000010ff */
[----:B------:R-:W-:Y:S02]  /*e2f0*/  IMAD R5, R89, 0x80, R0 ;  /* 0x0000008059057824 */ /* 0x000fe400078e0200 */
[----:B------:R-:W2:Y:S01]  /*e300*/  LDL.LU R89, [R1+0x528] ;  /* 0x0005280001597983 */ /* 0x000ea20000300800 */
[----:B---3--:R-:W-:Y:S01]  /*e310*/  ISETP.LT.AND P2, PT, R7, UR10, !P0 ;  /* 0x0000000a07007c0c */ /* 0x008fe2000c741270 */
[----:B------:R-:W-:Y:S01]  /*e320*/  IMAD.WIDE R6, R71, 0x2, R2 ;  /* 0x0000000247067825 */ /* 0x000fe200078e0202 */
[----:B------:R-:W1:Y:S11]  /*e330*/  LDCU UR10, c[0x0][0x398] ;  /* 0x00007300ff0a77ac */ /* 0x000e760008000800 */
[----:B------:R3:W-:Y:S01]  /*e340*/  @P2 STG.E.U16 desc[UR22][R6.64], R68 ;  /* 0x0000004406002986 */ /* 0x0007e2000c101516 */
[----:B------:R-:W-:Y:S01]  /*e350*/  ISETP.LT.AND P2, PT, R11, UR14, !P0 ;  /* 0x0000000e0b007c0c */ /* 0x000fe2000c741270 */
[----:B------:R-:W0:Y:S01]  /*e360*/  LDCU UR14, c[0x0][0x39c] ;  /* 0x00007380ff0e77ac */ /* 0x000e220008000800 */
[----:B---3--:R-:W-:-:S04]  /*e370*/  LEA R6, P1, R0, UR4, 0x1 ;  /* 0x0000000400067c11 */ /* 0x008fc8000f8208ff */
[----:B------:R-:W-:Y:S02]  /*e380*/  LEA.HI.X.SX32 R7, R0, UR5, 0x1, P1 ;  /* 0x0000000500077c11 */ /* 0x000fe400088f0eff */
[----:B------:R-:W-:Y:S02]  /*e390*/  PRMT R0, R68, 0x7632, R0 ;  /* 0x0000763244007816 */ /* 0x000fe40000000000 */
[----:B------:R-:W3:Y:S01]  /*e3a0*/  LDL R68, [R1+0x530] ;  /* 0x0005300001447983 */ /* 0x000ee20000100800 */
[----:B------:R-:W-:-:S05]  /*e3b0*/  IMAD.WIDE R10, R71, 0x2, R6 ;  /* 0x00000002470a7825 */ /* 0x000fca00078e0206 */
[----:B------:R0:W-:Y:S04]  /*e3c0*/  @P2 STG.E.U16 desc[UR22][R10.64], R0 ;  /* 0x000000000a002986 */ /* 0x0001e8000c101516 */
[----:B0-----:R-:W3:Y:S01]  /*e3d0*/  LDL.LU R11, [R1+0x104] ;  /* 0x00010400010b7983 */ /* 0x001ee20000300800 */
[----:B--2---:R-:W-:Y:S01]  /*e3e0*/  ISETP.LT.AND P0, PT, R89, UR12, !P0 ;  /* 0x0000000c59007c0c */ /* 0x004fe2000c701270 */
[----:B------:R-:W-:Y:S01]  /*e3f0*/  VIADD R0, R92, 0x1 ;  /* 0x000000015c007836 */ /* 0x000fe20000000000 */
[----:B------:R-:W0:Y:S01]  /*e400*/  LDCU UR12, c[0x0][0x398] ;  /* 0x00007300ff0c77ac */ /* 0x000e220008000800 */
[----:B---3--:R-:W-:Y:S02]  /*e410*/  F2FP.BF16.F32.PACK_AB R12, R11, R4 ;  /* 0x000000040b0c723e */ /* 0x008fe400000010ff */
[----:B------:R-:W-:-:S04]  /*e420*/  LEA R4, P1, R5, UR4, 0x1 ;  /* 0x0000000405047c11 */ /* 0x000fc8000f8208ff */
[----:B------:R-:W-:Y:S01]  /*e430*/  LEA.HI.X.SX32 R5, R5, UR5, 0x1, P1 ;  /* 0x0000000505057c11 */ /* 0x000fe200088f0eff */
[----:B------:R-:W2:Y:S02]  /*e440*/  LDCU.64 UR4, c[0x0][0x398] ;  /* 0x00007300ff0477ac */ /* 0x000ea40008000a00 */
[----:B------:R-:W-:-:S05]  /*e450*/  IMAD.WIDE R10, R71, 0x2, R4 ;  /* 0x00000002470a7825 */ /* 0x000fca00078e0204 */
[----:B------:R3:W-:Y:S02]  /*e460*/  @P0 STG.E.U16 desc[UR22][R10.64], R12 ;  /* 0x0000000c0a000986 */ /* 0x0007e4000c101516 */
[----:B---3--:R-:W-:Y:S02]  /*e470*/  PRMT R12, R72, 0x7632, R12 ;  /* 0x00007632480c7816 */ /* 0x008fe4000000000c */
[----:B------:R-:W3:Y:S01]  /*e480*/  LDL.LU R72, [R1+0x52c] ;  /* 0x00052c0001487983 */ /* 0x000ee20000300800 */
[----:B------:R-:W-:-:S04]  /*e490*/  ISETP.GE.AND P0, PT, R0, UR7, PT ;  /* 0x0000000700007c0c */ /* 0x000fc8000bf06270 */
[----:B------:R-:W-:Y:S01]  /*e4a0*/  ISETP.LT.AND P1, PT, R93, UR30, !P0 ;  /* 0x0000001e5d007c0c */ /* 0x000fe2000c721270 */
[----:B------:R-:W-:Y:S01]  /*e4b0*/  VIADD R0, R71, UR32 ;  /* 0x0000002047007c36 */ /* 0x000fe20008000000 */
[----:B------:R-:W-:Y:S01]  /*e4c0*/  ISETP.LT.AND P2, PT, R68, UR28, !P0 ;  /* 0x0000001c44007c0c */ /* 0x000fe2000c741270 */
[----:B------:R-:W0:Y:S02]  /*e4d0*/  LDCU UR28, c[0x0][0x398] ;  /* 0x00007300ff1c77ac */ /* 0x000e240008000800 */
[----:B------:R-:W-:Y:S01]  /*e4e0*/  IMAD.WIDE R10, R0, 0x2, R8 ;  /* 0x00000002000a7825 */ /* 0x000fe200078e0208 */
[----:B------:R-:W0:Y:S07]  /*e4f0*/  LDCU UR30, c[0x0][0x398] ;  /* 0x00007300ff1e77ac */ /* 0x000e2e0008000800 */
[----:B------:R0:W-:Y:S02]  /*e500*/  @P1 STG.E.U16 desc[UR22][R10.64], R12 ;  /* 0x0000000c0a001986 */ /* 0x0001e4000c101516 */
[----:B0-----:R-:W-:Y:S01]  /*e510*/  PRMT R12, R12, 0x7632, R12 ;  /* 0x000076320c0c7816 */ /* 0x001fe2000000000c */
[----:B------:R-:W-:-:S05]  /*e520*/  IMAD.WIDE R10, R0, 0x2, R2 ;  /* 0x00000002000a7825 */ /* 0x000fca00078e0202 */
[----:B------:R0:W-:Y:S02]  /*e530*/  @P2 STG.E.U16 desc[UR22][R10.64], R12 ;  /* 0x0000000c0a002986 */ /* 0x0001e4000c101516 */
[----:B0-----:R-:W-:Y:S01]  /*e540*/  IMAD.WIDE R10, R0, 0x2, R6 ;  /* 0x00000002000a7825 */ /* 0x001fe200078e0206 */
[----:B------:R-:W-:Y:S02]  /*e550*/  PRMT R12, R13, 0x7632, R12 ;  /* 0x000076320d0c7816 */ /* 0x000fe4000000000c */
[----:B---3--:R-:W-:Y:S01]  /*e560*/  ISETP.LT.AND P1, PT, R72, UR26, !P0 ;  /* 0x0000001a48007c0c */ /* 0x008fe2000c721270 */
[----:B------:R-:W0:Y:S01]  /*e570*/  LDCU UR26, c[0x0][0x398] ;  /* 0x00007300ff1a77ac */ /* 0x000e220008000800 */
[----:B--2---:R-:W-:Y:S01]  /*e580*/  ISETP.LT.AND P0, PT, R89, UR4, !P0 ;  /* 0x0000000459007c0c */ /* 0x004fe2000c701270 */
[----:B------:R-:W2:Y:S10]  /*e590*/  LDCU UR4, c[0x0][0x398] ;  /* 0x00007300ff0477ac */ /* 0x000eb40008000800 */
[----:B------:R3:W-:Y:S02]  /*e5a0*/  @P1 STG.E.U16 desc[UR22][R10.64], R13 ;  /* 0x0000000d0a001986 */ /* 0x0007e4000c101516 */
[----:B---3--:R-:W-:-:S05]  /*e5b0*/  IMAD.WIDE R10, R0, 0x2, R4 ;  /* 0x00000002000a7825 */ /* 0x008fca00078e0204 */
[----:B------:R3:W-:Y:S02]  /*e5c0*/  @P0 STG.E.U16 desc[UR22][R10.64], R12 ;  /* 0x0000000c0a000986 */ /* 0x0007e4000c101516 */
[----:B---3--:R-:W-:-:S05]  /*e5d0*/  VIADD R10, R92, 0x2 ;  /* 0x000000025c0a7836 */ /* 0x008fca0000000000 */
[----:B------:R-:W-:-:S04]  /*e5e0*/  ISETP.GE.AND P0, PT, R10, UR7, PT ;  /* 0x000000070a007c0c */ /* 0x000fc8000bf06270 */
[----:B------:R-:W-:Y:S01]  /*e5f0*/  ISETP.LT.AND P1, PT, R93, UR24, !P0 ;  /* 0x000000185d007c0c */ /* 0x000fe2000c721270 */
[----:B------:R-:W-:Y:S01]  /*e600*/  VIADD R0, R0, UR32 ;  /* 0x0000002000007c36 */ /* 0x000fe20008000000 */
[----:B------:R-:W-:Y:S01]  /*e610*/  PRMT R12, R70, 0x7632, R12 ;  /* 0x00007632460c7816 */ /* 0x000fe2000000000c */
[----:B------:R-:W-:Y:S01]  /*e620*/  VIADD R13, R92, 0xb ;  /* 0x0000000b5c0d7836 */ /* 0x000fe20000000000 */
[----:B------:R-:W3:Y:S01]  /*e630*/  LDCU UR24, c[0x0][0x398] ;  /* 0x00007300ff1877ac */ /* 0x000ee20008000800 */
[----:B------:R-:W-:-:S08]  /*e640*/  IMAD.WIDE R10, R0, 0x2, R8 ;  /* 0x00000002000a7825 */ /* 0x000fd000078e0208 */
[----:B------:R0:W-:Y:S01]  /*e650*/  @P1 STG.E.U16 desc[UR22][R10.64], R76 ;  /* 0x0000004c0a001986 */ /* 0x0001e2000c101516 */
[----:B------:R-:W-:Y:S01]  /*e660*/  ISETP.LT.AND P1, PT, R68, UR20, !P0 ;  /* 0x0000001444007c0c */ /* 0x000fe2000c721270 */
[----:B------:R-:W1:Y:S01]  /*e670*/  LDCU UR20, c[0x0][0x398] ;  /* 0x00007300ff1477ac */ /* 0x000e620008000800 */
[----:B0-----:R-:W-:-:S11]  /*e680*/  IMAD.WIDE R10, R0, 0x2, R2 ;  /* 0x00000002000a7825 */ /* 0x001fd600078e0202 */
[----:B------:R0:W-:Y:S01]  /*e690*/  @P1 STG.E.U16 desc[UR22][R10.64], R70 ;  /* 0x000000460a001986 */ /* 0x0001e2000c101516 */
[----:B------:R-:W-:Y:S01]  /*e6a0*/  ISETP.LT.AND P1, PT, R72, UR18, !P0 ;  /* 0x0000001248007c0c */ /* 0x000fe2000c721270 */
[----:B------:R-:W1:Y:S01]  /*e6b0*/  LDCU UR18, c[0x0][0x398] ;  /* 0x00007300ff1277ac */ /* 0x000e620008000800 */
[----:B0-----:R-:W-:-:S11]  /*e6c0*/  IMAD.WIDE R10, R0, 0x2, R6 ;  /* 0x00000002000a7825 */ /* 0x001fd600078e0206 */
[----:B------:R0:W-:Y:S02]  /*e6d0*/  @P1 STG.E.U16 desc[UR22][R10.64], R12 ;  /* 0x0000000c0a001986 */ /* 0x0001e4000c101516 */
[----:B0-----:R-:W-:Y:S02]  /*e6e0*/  PRMT R12, R76, 0x7632, R12 ;  /* 0x000076324c0c7816 */ /* 0x001fe4000000000c */
[----:B------:R-:W3:Y:S01]  /*e6f0*/  LDL.LU R76, [R1+0x530] ;  /* 0x00053000014c7983 */ /* 0x000ee20000300800 */
[----:B------:R-:W-:Y:S01]  /*e700*/  ISETP.LT.AND P0, PT, R89, UR16, !P0 ;  /* 0x0000001059007c0c */ /* 0x000fe2000c701270 */
[----:B------:R-:W-:Y:S01]  /*e710*/  IMAD.WIDE R10, R0, 0x2, R4 ;  /* 0x00000002000a7825 */ /* 0x000fe200078e0204 */
[----:B------:R-:W0:Y:S11]  /*e720*/  LDCU UR16, c[0x0][0x398] ;  /* 0x00007300ff1077ac */ /* 0x000e360008000800 */
[----:B------:R0:W-:Y:S02]  /*e730*/  @P0 STG.E.U16 desc[UR22][R10.64], R14 ;  /* 0x0000000e0a000986 */ /* 0x0001e4000c101516 */
[----:B0-----:R-:W-:-:S05]  /*e740*/  VIADD R10, R92, 0x3 ;  /* 0x000000035c0a7836 */ /* 0x001fca0000000000 */
[----:B------:R-:W-:-:S04]  /*e750*/  ISETP.GE.AND P0, PT, R10, UR7, PT ;  /* 0x000000070a007c0c */ /* 0x000fc8000bf06270 */
[----:B------:R-:W-:Y:S01]  /*e760*/  ISETP.LT.AND P1, PT, R93, UR34, !P0 ;  /* 0x000000225d007c0c */ /* 0x000fe2000c721270 */
[----:B------:R-:W-:Y:S01]  /*e770*/  VIADD R0, R0, UR32 ;  /* 0x0000002000007c36 */ /* 0x000fe20008000000 */
[----:B--2---:R-:W-:Y:S01]  /*e780*/  ISETP.LT.AND P2, PT, R68, UR4, !P0 ;  /* 0x0000000444007c0c */ /* 0x004fe2000c741270 */
[----:B------:R-:W0:Y:S02]  /*e790*/  LDCU UR4, c[0x0][0x398] ;  /* 0x00007300ff0477ac */ /* 0x000e240008000800 */
[----:B------:R-:W-:Y:S01]  /*e7a0*/  IMAD.WIDE R10, R0, 0x2, R8 ;  /* 0x00000002000a7825 */ /* 0x000fe200078e0208 */
[----:B------:R-:W2:Y:S07]  /*e7b0*/  LDCU UR34, c[0x0][0x398] ;  /* 0x00007300ff2277ac */ /* 0x000eae0008000800 */
[----:B------:R1:W-:Y:S01]  /*e7c0*/  @P1 STG.E.U16 desc[UR22][R10.64], R12 ;  /* 0x0000000c0a001986 */ /* 0x0003e2000c101516 */
[----:B------:R-:W-:Y:S01]  /*e7d0*/  ISETP.LT.AND P1, PT, R72, UR6, !P0 ;  /* 0x0000000648007c0c */ /* 0x000fe2000c721270 */
[----:B------:R-:W3:Y:S01]  /*e7e0*/  LDCU UR6, c[0x0][0x398] ;  /* 0x00007300ff0677ac */ /* 0x000ee20008000800 */
[----:B0-----:R-:W-:Y:S01]  /*e7f0*/  ISETP.LT.AND P0, PT, R89, UR4, !P0 ;  /* 0x0000000459007c0c */ /* 0x001fe2000c701270 */
[----:B------:R-:W0:Y:S01]  /*e800*/  LDCU UR4, c[0x0][0x398] ;  /* 0x00007300ff0477ac */ /* 0x000e220008000800 */
[----:B-1----:R-:W-:Y:S01]  /*e810*/  PRMT R12, R14, 0x7632, R12 ;  /* 0x000076320e0c7816 */ /* 0x002fe2000000000c */
[----:B------:R-:W-:-:S05]  /*e820*/  IMAD.WIDE R10, R0, 0x2, R2 ;  /* 0x00000002000a7825 */ /* 0x000fca00078e0202 */
[----:B------:R1:W-:Y:S02]  /*e830*/  @P2 STG.E.U16 desc[UR22][R10.64], R12 ;  /* 0x0000000c0a002986 */ /* 0x0003e4000c101516 */
[----:B-1----:R-:W-:Y:S01]  /*e840*/  IMAD.WIDE R10, R0, 0x2, R6 ;  /* 0x00000002000a7825 */ /* 0x002fe200078e0206 */
[----:B------:R-:W-:-:S04]  /*e850*/  PRMT R12, R69, 0x7632, R12 ;  /* 0x00007632450c7816 */ /* 0x000fc8000000000c */
[----:B------:R1:W-:Y:S02]  /*e860*/  @P1 STG.E.U16 desc[UR22][R10.64], R69 ;  /* 0x000000450a001986 */ /* 0x0003e4000c101516 */
[----:B-1----:R-:W-:-:S05]  /*e870*/  IMAD.WIDE R10, R0, 0x2, R4 ;  /* 0x00000002000a7825 */ /* 0x002fca00078e0204 */
[----:B------:R1:W-:Y:S02]  /*e880*/  @P0 STG.E.U16 desc[UR22][R10.64], R12 ;  /* 0x0000000c0a000986 */ /* 0x0003e4000c101516 */
[----:B-1----:R-:W-:-:S05]  /*e890*/  VIADD R10, R92, 0x4 ;  /* 0x000000045c0a7836 */ /* 0x002fca0000000000 */
[----:B------:R-:W-:-:S04]  /*e8a0*/  ISETP.GE.AND P0, PT, R10, UR7, PT ;  /* 0x000000070a007c0c */ /* 0x000fc8000bf06270 */
[----:B0-----:R-:W-:Y:S01]  /*e8b0*/  ISETP.LT.AND P1, PT, R93, UR4, !P0 ;  /* 0x000000045d007c0c */ /* 0x001fe2000c721270 */
[----:B------:R-:W-:Y:S01]  /*e8c0*/  VIADD R0, R0, UR32 ;  /* 0x0000002000007c36 */ /* 0x000fe20008000000 */
[----:B------:R-:W0:Y:S03]  /*e8d0*/  LDCU UR4, c[0x0][0x398] ;  /* 0x00007300ff0477ac */ /* 0x000e260008000800 */
[----:B------:R-:W-:-:S08]  /*e8e0*/  IMAD.WIDE R10, R0, 0x2, R8 ;  /* 0x00000002000a7825 */ /* 0x000fd000078e0208 */
[----:B------:R1:W-:Y:S02]  /*e8f0*/  @P1 STG.E.U16 desc[UR22][R10.64], R80 ;  /* 0x000000500a001986 */ /* 0x0003e4000c101516 */
[----:B-1----:R-:W-:Y:S01]  /*e900*/  IMAD.WIDE R10, R0, 0x2, R2 ;  /* 0x00000002000a7825 */ /* 0x002fe200078e0202 */
[----:B------:R-:W-:Y:S02]  /*e910*/  PRMT R12, R75, 0x7632, R12 ;  /* 0x000076324b0c7816 */ /* 0x000fe4000000000c */
[----:B---3--:R-:W-:Y:S01]  /*e920*/  ISETP.LT.AND P1, PT, R76, UR6, !P0 ;  /* 0x000000064c007c0c */ /* 0x008fe2000c721270 */
[----:B------:R-:W1:-:S12]  /*e930*/  LDCU UR6, c[0x0][0x398] ;  /* 0x00007300ff0677ac */ /* 0x000e580008000800 */
[----:B------:R3:W-:Y:S01]  /*e940*/  @P1 STG.E.U16 desc[UR22][R10.64], R75 ;  /* 0x0000004b0a001986 */ /* 0x0007e2000c101516 */
[----:B0-----:R-:W-:Y:S01]  /*e950*/  ISETP.LT.AND P1, PT, R72, UR4, !P0 ;  /* 0x0000000448007c0c */ /* 0x001fe2000c721270 */
[----:B------:R-:W0:Y:S01]  /*e960*/  LDCU UR4, c[0x0][0x398] ;  /* 0x00007300ff0477ac */ /* 0x000e220008000800 */
[----:B-1----:R-:W-:Y:S01]  /*e970*/  ISETP.LT.AND P0, PT, R89, UR6, !P0 ;  /* 0x0000000659007c0c */ /* 0x002fe2000c701270 */
[----:B------:R-:W1:Y:S01]  /*e980*/  LDCU UR6, c[0x0][0x398] ;  /* 0x00007300ff0677ac */ /* 0x000e620008000800 */
[----:B---3--:R-:W-:Y:S01]  /*e990*/  IMAD.WIDE R10, R0, 0x2, R6 ;  /* 0x00000002000a7825 */ /* 0x008fe200078e0206 */
[----:B------:R-:W-:Y:S01]  /*e9a0*/  PRMT R14, R86, 0x7632, R14 ;  /* 0x00007632560e7816 */ /* 0x000fe2000000000e */
[----:B------:R-:W3:Y:S07]  /*e9b0*/  LDL.LU R75, [R1+0xec] ;  /* 0x0000ec00014b7983 */ /* 0x000eee0000300800 */
[----:B------:R0:W-:Y:S02]  /*e9c0*/  @P1 STG.E.U16 desc[UR22][R10.64], R12 ;  /* 0x0000000c0a001986 */ /* 0x0001e4000c101516 */
[----:B0-----:R-:W-:-:S05]  /*e9d0*/  IMAD.WIDE R10, R0, 0x2, R4 ;  /* 0x00000002000a7825 */ /* 0x001fca00078e0204 */
[----:B------:R0:W-:Y:S02]  /*e9e0*/  @P0 STG.E.U16 desc[UR22][R10.64], R73 ;  /* 0x000000490a000986 */ /* 0x0001e4000c101516 */
[----:B0-----:R-:W-:-:S05]  /*e9f0*/  VIADD R10, R92, 0x5 ;  /* 0x000000055c0a7836 */ /* 0x001fca0000000000 */
[----:B------:R-:W-:-:S04]  /*ea00*/  ISETP.GE.AND P0, PT, R10, UR7, PT ;  /* 0x000000070a007c0c */ /* 0x000fc8000bf06270 */
[----:B------:R-:W-:Y:S01]  /*ea10*/  ISETP.LT.AND P1, PT, R93, UR4, !P0 ;  /* 0x000000045d007c0c */ /* 0x000fe2000c721270 */
[----:B------:R-:W0:Y:S01]  /*ea20*/  LDCU UR4, c[0x0][0x398] ;  /* 0x00007300ff0477ac */ /* 0x000e220008000800 */
[----:B-1----:R-:W-:Y:S01]  /*ea30*/  ISETP.LT.AND P2, PT, R76, UR6, !P0 ;  /* 0x000000064c007c0c */ /* 0x002fe2000c741270 */
[----:B------:R-:W-:Y:S01]  /*ea40*/  VIADD R0, R0, UR32 ;  /* 0x0000002000007c36 */ /* 0x000fe20008000000 */
[----:B------:R-:W1:Y:S01]  /*ea50*/  LDCU UR6, c[0x0][0x398] ;  /* 0x00007300ff0677ac */ /* 0x000e620008000800 */
[----:B------:R-:W-:Y:S02]  /*ea60*/  PRMT R12, R80, 0x7632, R12 ;  /* 0x00007632500c7816 */ /* 0x000fe4000000000c */
[----:B------:R-:W-:Y:S01]  /*ea70*/  IMAD.WIDE R10, R0, 0x2, R8 ;  /* 0x00000002000a7825 */ /* 0x000fe200078e0208 */
[----:B------:R-:W2:Y:S05]  /*ea80*/  LDL.LU R80, [R1+0xe4] ;  /* 0x0000e40001507983 */ /* 0x000eaa0000300800 */
[----:B------:R1:W-:Y:S01]  /*ea90*/  @P1 STG.E.U16 desc[UR22][R10.64], R12 ;  /* 0x0000000c0a001986 */ /* 0x0003e2000c101516 */
[----:B0-----:R-:W-:Y:S01]  /*eaa0*/  ISETP.LT.AND P1, PT, R72, UR4, !P0 ;  /* 0x0000000448007c0c */ /* 0x001fe2000c721270 */
[----:B------:R-:W0:Y:S01]  /*eab0*/  LDCU UR4, c[0x0][0x398] ;  /* 0x00007300ff0477ac */ /* 0x000e220008000800 */
[----:B-1----:R-:W-:Y:S01]  /*eac0*/  PRMT R12, R73, 0x7632, R12 ;  /* 0x00007632490c7816 */ /* 0x002fe2000000000c */
[C---:B------:R-:W-:Y:S01]  /*ead0*/  IMAD.WIDE R10, R0.reuse, 0x2, R2 ;  /* 0x00000002000a7825 */ /* 0x040fe200078e0202 */
[----:B------:R-:W-:Y:S01]  /*eae0*/  ISETP.LT.AND P0, PT, R89, UR6, !P0 ;  /* 0x0000000659007c0c */ /* 0x000fe2000c701270 */
[----:B------:R-:W1:Y:S01]  /*eaf0*/  LDCU UR6, c[0x0][0x398] ;  /* 0x00007300ff0677ac */ /* 0x000e620008000800 */
[----:B------:R-:W2:Y:S04]  /*eb00*/  LDL.LU R73, [R1+0x2e4] ;  /* 0x0002e40001497983 */ /* 0x000ea80000300800 */
[----:B------:R0:W-:Y:S02]  /*eb10*/  @P2 STG.E.U16 desc[UR22][R10.64], R12 ;  /* 0x0000000c0a002986 */ /* 0x0001e4000c101516 */
[----:B0-----:R-:W-:Y:S01]  /*eb20*/  IMAD.WIDE R10, R0, 0x2, R6 ;  /* 0x00000002000a7825 */ /* 0x001fe200078e0206 */
[----:B------:R-:W-:-:S04]  /*eb30*/  PRMT R12, R74, 0x7632, R12 ;  /* 0x000076324a0c7816 */ /* 0x000fc8000000000c */
[----:B------:R0:W-:Y:S02]  /*eb40*/  @P1 STG.E.U16 desc[UR22][R10.64], R74 ;  /* 0x0000004a0a001986 */ /* 0x0001e4000c101516 */
[----:B0-----:R-:W-:Y:S02]  /*eb50*/  IMAD.WIDE R10, R0, 0x2, R4 ;  /* 0x00000002000a7825 */ /* 0x001fe400078e0204 */
[----:B------:R-:W2:Y:S04]  /*eb60*/  LDL.LU R74, [R1+0x1e4] ;  /* 0x0001e400014a7983 */ /* 0x000ea80000300800 */
[----:B------:R0:W-:Y:S02]  /*eb70*/  @P0 STG.E.U16 desc[UR22][R10.64], R12 ;  /* 0x0000000c0a000986 */ /* 0x0001e4000c101516 */
[----:B0-----:R-:W-:-:S05]  /*eb80*/  VIADD R10, R92, 0x6 ;  /* 0x000000065c0a7836 */ /* 0x001fca0000000000 */
[----:B------:R-:W-:-:S04]  /*eb90*/  ISETP.GE.AND P0, PT, R10, UR7, PT ;  /* 0x000000070a007c0c */ /* 0x000fc8000bf06270 */
[----:B------:R-:W-:Y:S01]  /*eba0*/  ISETP.LT.AND P1, PT, R93, UR4, !P0 ;  /* 0x000000045d007c0c */ /* 0x000fe2000c721270 */
[----:B------:R-:W-:Y:S01]  /*ebb0*/  VIADD R0, R0, UR32 ;  /* 0x0000002000007c36 */ /* 0x000fe20008000000 */
[----:B------:R-:W0:Y:S03]  /*ebc0*/  LDCU UR4, c[0x0][0x398] ;  /* 0x00007300ff0477ac */ /* 0x000e260008000800 */
[----:B------:R-:W-:-:S08]  /*ebd0*/  IMAD.WIDE R10, R0, 0x2, R8 ;  /* 0x00000002000a7825 */ /* 0x000fd000078e0208 */
[----:B------:R0:W-:Y:S01]  /*ebe0*/  @P1 STG.E.U16 desc[UR22][R10.64], R79 ;  /* 0x0000004f0a001986 */ /* 0x0001e2000c101516 */
[----:B-1----:R-:W-:Y:S01]  /*ebf0*/  ISETP.LT.AND P1, PT, R76, UR6, !P0 ;  /* 0x000000064c007c0c */ /* 0x002fe2000c721270 */
[----:B------:R-:W1:Y:S01]  /*ec00*/  LDCU UR6, c[0x0][0x398] ;  /* 0x00007300ff0677ac */ /* 0x000e620008000800 */
[----:B------:R-:W-:Y:S01]  /*ec10*/  PRMT R12, R79, 0x7632, R12 ;  /* 0x000076324f0c7816 */ /* 0x000fe2000000000c */
[----:B0-----:R-:W-:Y:S01]  /*ec20*/  IMAD.WIDE R10, R0, 0x2, R2 ;  /* 0x00000002000a7825 */ /* 0x001fe200078e0202 */
[----:B------:R-:W2:Y:S09]  /*ec30*/  LDL.LU R79, [R1+0xf0] ;  /* 0x0000f000014f7983 */ /* 0x000eb20000300800 */
[----:B------:R0:W-:Y:S01]  /*ec40*/  @P1 STG.E.U16 desc[UR22][R10.64], R12 ;  /* 0x0000000c0a001986 */ /* 0x0001e2000c101516 */
[----:B------:R-:W-:Y:S01]  /*ec50*/  ISETP.LT.AND P1, PT, R72, UR4, !P0 ;  /* 0x0000000448007c0c */ /* 0x000fe2000c721270 */
[----:B------:R-:W4:Y:S01]  /*ec60*/  LDCU UR4, c[0x0][0x398] ;  /* 0x00007300ff0477ac */ /* 0x000f220008000800 */
[----:B-1----:R-:W-:Y:S01]  /*ec70*/  ISETP.LT.AND P0, PT, R89, UR6, !P0 ;  /* 0x0000000659007c0c */ /* 0x002fe2000c701270 */
[----:B------:R-:W1:Y:S01]  /*ec80*/  LDCU UR6, c[0x0][0x398] ;  /* 0x00007300ff0677ac */ /* 0x000e620008000800 */
[----:B0-----:R-:W-:Y:S01]  /*ec90*/  IMAD.WIDE R10, R0, 0x2, R6 ;  /* 0x00000002000a7825 */ /* 0x001fe200078e0206 */
[----:B------:R-:W-:-:S08]  /*eca0*/  PRMT R12, R77, 0x7632, R12 ;  /* 0x000076324d0c7816 */ /* 0x000fd0000000000c */
[----:B------:R0:W-:Y:S02]  /*ecb0*/  @P1 STG.E.U16 desc[UR22][R10.64], R77 ;  /* 0x0000004d0a001986 */ /* 0x0001e4000c101516 */
[----:B0-----:R-:W-:Y:S02]  /*ecc0*/  IMAD.WIDE R10, R0, 0x2, R4 ;  /* 0x00000002000a7825 */ /* 0x001fe400078e0204 */
[----:B------:R-:W2:Y:S04]  /*ecd0*/  LDL.LU R77, [R1+0x2e8] ;  /* 0x0002e800014d7983 */ /* 0x000ea80000300800 */
[----:B------:R0:W-:Y:S02]  /*ece0*/  @P0 STG.E.U16 desc[UR22][R10.64], R12 ;  /* 0x0000000c0a000986 */ /* 0x0001e4000c101516 */
[----:B0-----:R-:W-:-:S05]  /*ecf0*/  VIADD R10, R92, 0x7 ;  /* 0x000000075c0a7836 */ /* 0x001fca0000000000 */
[----:B------:R-:W-:-:S04]  /*ed00*/  ISETP.GE.AND P0, PT, R10, UR7, PT ;  /* 0x000000070a007c0c */ /* 0x000fc8000bf06270 */
[----:B-1----:R-:W-:Y:S01]  /*ed10*/  ISETP.LT.AND P2, PT, R76, UR6, !P0 ;  /* 0x000000064c007c0c */ /* 0x002fe2000c741270 */
[----:B------:R-:W0:Y:S01]  /*ed20*/  LDCU UR6, c[0x0][0x398] ;  /* 0x00007300ff0677ac */ /* 0x000e220008000800 */
[----:B----4-:R-:W-:Y:S01]  /*ed30*/  ISETP.LT.AND P1, PT, R93, UR4, !P0 ;  /* 0x000000045d007c0c */ /* 0x010fe2000c721270 */
[----:B------:R-:W-:Y:S01]  /*ed40*/  VIADD R0, R0, UR32 ;  /* 0x0000002000007c36 */ /* 0x000fe20008000000 */
[----:B------:R-:W-:Y:S01]  /*ed50*/  PRMT R12, R81, 0x7632, R12 ;  /* 0x00007632510c7816 */ /* 0x000fe2000000000c */
[----:B------:R-:W1:Y:S02]  /*ed60*/  LDCU UR4, c[0x0][0x398] ;  /* 0x00007300ff0477ac */ /* 0x000e640008000800 */
[----:B------:R-:W-:-:S08]  /*ed70*/  IMAD.WIDE R10, R0, 0x2, R8 ;  /* 0x00000002000a7825 */ /* 0x000fd000078e0208 */
[----:B------:R4:W-:Y:S01]  /*ed80*/  @P1 STG.E.U16 desc[UR22][R10.64], R81 ;  /* 0x000000510a001986 */ /* 0x0009e2000c101516 */
[----:B0-----:R-:W-:Y:S01]  /*ed90*/  ISETP.LT.AND P1, PT, R72, UR6, !P0 ;  /* 0x0000000648007c0c */ /* 0x001fe2000c721270 */
[----:B------:R-:W0:Y:S01]  /*eda0*/  LDCU UR6, c[0x0][0x398] ;  /* 0x00007300ff0677ac */ /* 0x000e220008000800 */
[C---:B----4-:R-:W-:Y:S01]  /*edb0*/  IMAD.WIDE R10, R0.reuse, 0x2, R2 ;  /* 0x00000002000a7825 */ /* 0x050fe200078e0202 */
[----:B------:R-:W4:Y:S04]  /*edc0*/  LDL.LU R81, [R1+0x1e8] ;  /* 0x0001e80001517983 */ /* 0x000f280000300800 */
[----:B------:R0:W-:Y:S02]  /*edd0*/  @P2 STG.E.U16 desc[UR22][R10.64], R12 ;  /* 0x0000000c0a002986 */ /* 0x0001e4000c101516 */
[----:B0-----:R-:W-:-:S05]  /*ede0*/  IMAD.WIDE R10, R0, 0x2, R6 ;  /* 0x00000002000a7825 */ /* 0x001fca00078e0206 */
[----:B------:R0:W-:Y:S01]  /*edf0*/  @P1 STG.E.U16 desc[UR22][R10.64], R78 ;  /* 0x0000004e0a001986 */ /* 0x0001e2000c101516 */
[----:B------:R-:W-:Y:S01]  /*ee00*/  ISETP.LT.AND P1, PT, R89, UR26, !P0 ;  /* 0x0000001a59007c0c */ /* 0x000fe2000c721270 */
[----:B------:R-:W1:Y:S01]  /*ee10*/  LDCU UR26, c[0x0][0x398] ;  /* 0x00007300ff1a77ac */ /* 0x000e620008000800 */
[----:B------:R-:W-:Y:S01]  /*ee20*/  PRMT R12, R78, 0x7632, R12 ;  /* 0x000076324e0c7816 */ /* 0x000fe2000000000c */
[----:B0-----:R-:W-:Y:S01]  /*ee30*/  VIADD R10, R92, 0x8 ;  /* 0x000000085c0a7836 */ /* 0x001fe20000000000 */
[----:B------:R-:W2:Y:S04]  /*ee40*/  LDL.LU R78, [R1+0xe0] ;  /* 0x0000e000014e7983 */ /* 0x000ea80000300800 */
[----:B------:R-:W-:Y:S01]  /*ee50*/  ISETP.GE.AND P0, PT, R10, UR7, PT ;  /* 0x000000070a007c0c */ /* 0x000fe2000bf06270 */
[----:B------:R-:W-:-:S03]  /*ee60*/  IMAD.WIDE R10, R0, 0x2, R4 ;  /* 0x00000002000a7825 */ /* 0x000fc600078e0204 */
[----:B------:R-:W-:Y:S01]  /*ee70*/  ISETP.LT.AND P2, PT, R93, UR28, !P0 ;  /* 0x0000001c5d007c0c */ /* 0x000fe2000c741270 */
[----:B------:R-:W-:Y:S01]  /*ee80*/  VIADD R0, R0, UR32 ;  /* 0x0000002000007c36 */ /* 0x000fe20008000000 */
[----:B------:R0:W-:Y:S01]  /*ee90*/  @P1 STG.E.U16 desc[UR22][R10.64], R12 ;  /* 0x0000000c0a001986 */ /* 0x0001e2000c101516 */
[----:B------:R-:W-:Y:S01]  /*eea0*/  ISETP.LT.AND P1, PT, R76, UR35, !P0 ;  /* 0x000000234c007c0c */ /* 0x000fe2000c721270 */
[----:B------:R-:W1:Y:S01]  /*eeb0*/  LDCU UR35, c[0x0][0x39c] ;  /* 0x00007380ff2377ac */ /* 0x000e620008000800 */
[----:B------:R-:W1:Y:S01]  /*eec0*/  LDCU UR28, c[0x0][0x398] ;  /* 0x00007300ff1c77ac */ /* 0x000e620008000800 */
[----:B0-----:R-:W-:Y:S01]  /*eed0*/  IMAD.WIDE R10, R0, 0x2, R8 ;  /* 0x00000002000a7825 */ /* 0x001fe200078e0208 */
[----:B------:R-:W-:-:S06]  /*eee0*/  PRMT R12, R83, 0x7632, R12 ;  /* 0x00007632530c7816 */ /* 0x000fcc000000000c */
[----:B------:R0:W-:Y:S01]  /*eef0*/  @P2 STG.E.U16 desc[UR22][R10.64], R83 ;  /* 0x000000530a002986 */ /* 0x0001e2000c101516 */
[----:B------:R-:W-:Y:S01]  /*ef00*/  ISETP.LT.AND P2, PT, R72, UR58, !P0 ;  /* 0x0000003a48007c0c */ /* 0x000fe2000c741270 */
[----:B------:R-:W1:Y:S01]  /*ef10*/  LDCU UR58, c[0x0][0x398] ;  /* 0x00007300ff3a77ac */ /* 0x000e620008000800 */
[----:B------:R-:W-:Y:S01]  /*ef20*/  ISETP.LT.AND P0, PT, R89, UR10, !P0 ;  /* 0x0000000a59007c0c */ /* 0x000fe2000c701270 */
[----:B------:R-:W1:Y:S01]  /*ef30*/  LDCU UR10, c[0x0][0x398] ;  /* 0x00007300ff0a77ac */ /* 0x000e620008000800 */
[----:B0-----:R-:W-:Y:S01]  /*ef40*/  IMAD.WIDE R10, R0, 0x2, R2 ;  /* 0x00000002000a7825 */ /* 0x001fe200078e0202 */
[----:B------:R-:W2:Y:S04]  /*ef50*/  LDL.LU R83, [R1+0xd4] ;  /* 0x0000d40001537983 */ /* 0x000ea80000300800 */
[----:B------:R0:W-:Y:S02]  /*ef60*/  @P1 STG.E.U16 desc[UR22][R10.64], R12 ;  /* 0x0000000c0a001986 */ /* 0x0001e4000c101516 */
[----:B0-----:R-:W-:-:S02]  /*ef70*/  VIADD R12, R92, 0x9 ;  /* 0x000000095c0c7836 */ /* 0x001fc40000000000 */
[----:B------:R-:W-:-:S03]  /*ef80*/  IMAD.WIDE R10, R0, 0x2, R6 ;  /* 0x00000002000a7825 */ /* 0x000fc600078e0206 */
[----:B------:R-:W-:Y:S02]  /*ef90*/  ISETP.GE.AND P4, PT, R12, UR7, PT ;  /* 0x000000070c007c0c */ /* 0x000fe4000bf86270 */
[----:B------:R0:W-:Y:S02]  /*efa0*/  @P2 STG.E.U16 desc[UR22][R10.64], R82 ;  /* 0x000000520a002986 */ /* 0x0001e4000c101516 */
[----:B------:R-:W-:Y:S01]  /*efb0*/  ISETP.LT.AND P2, PT, R93, UR42, !P4 ;  /* 0x0000002a5d007c0c */ /* 0x000fe2000e741270 */
[----:B------:R-:W1:Y:S01]  /*efc0*/  LDCU UR42, c[0x0][0x398] ;  /* 0x00007300ff2a77ac */ /* 0x000e620008000800 */
[----:B------:R-:W-:Y:S02]  /*efd0*/  PRMT R12, R82, 0x7632, R12 ;  /* 0x00007632520c7816 */ /* 0x000fe4000000000c */
[----:B------:R-:W-:Y:S01]  /*efe0*/  ISETP.LT.AND P6, PT, R76, UR57, !P4 ;  /* 0x000000394c007c0c */ /* 0x000fe2000e7c1270 */
[----:B------:R-:W1:Y:S01]  /*eff0*/  LDCU UR57, c[0x0][0x39c] ;  /* 0x00007380ff3977ac */ /* 0x000e620008000800 */
[----:B0-----:R-:W-:Y:S01]  /*f000*/  IMAD.WIDE R10, R0, 0x2, R4 ;  /* 0x00000002000a7825 */ /* 0x001fe200078e0204 */
[----:B------:R-:W-:Y:S01]  /*f010*/  ISETP.LT.AND P5, PT, R72, UR12, !P4 ;  /* 0x0000000c48007c0c */ /* 0x000fe2000e7a1270 */
[----:B------:R-:W2:Y:S02]  /*f020*/  LDL.LU R82, [R1+0x2d4] ;  /* 0x0002d40001527983 */ /* 0x000ea40000300800 */
[----:B------:R-:W-:-:S02]  /*f030*/  VIADD R0, R0, UR32 ;  /* 0x0000002000007c36 */ /* 0x000fc40008000000 */
[----:B------:R0:W-:Y:S01]  /*f040*/  @P0 STG.E.U16 desc[UR22][R10.64], R12 ;  /* 0x0000000c0a000986 */ /* 0x0001e2000c101516 */
[----:B------:R-:W-:Y:S01]  /*f050*/  ISETP.GE.AND P1, PT, R13, UR7, PT ;  /* 0x000000070d007c0c */ /* 0x000fe2000bf26270 */
[----:B------:R-:W-:Y:S01]  /*f060*/  VIADD R13, R92, 0xd ;  /* 0x0000000d5c0d7836 */ /* 0x000fe20000000000 */
[----:B------:R-:W-:Y:S01]  /*f070*/  ISETP.LT.AND P4, PT, R89, UR18, !P4 ;  /* 0x0000001259007c0c */ /* 0x000fe2000e781270 */
[C---:B------:R-:W-:Y:S01]  /*f080*/  IMAD.WIDE R68, R0.reuse, 0x2, R4 ;  /* 0x0000000200447825 */ /* 0x040fe200078e0204 */
[----:B------:R-:W1:Y:S01]  /*f090*/  LDCU UR12, c[0x0][0x398] ;  /* 0x00007300ff0c77ac */ /* 0x000e620008000800 */
[----:B------:R-:W1:Y:S02]  /*f0a0*/  LDCU UR18, c[0x0][0x398] ;  /* 0x00007300ff1277ac */ /* 0x000e640008000800 */
[----:B0-----:R-:W-:-:S04]  /*f0b0*/  IMAD.WIDE R10, R0, 0x2, R8 ;  /* 0x00000002000a7825 */ /* 0x001fc800078e0208 */
[----:B------:R-:W-:Y:S01]  /*f0c0*/  VIADD R12, R92, 0xa ;  /* 0x0000000a5c0c7836 */ /* 0x000fe20000000000 */
[----:B------:R0:W-:Y:S04]  /*f0d0*/  @P2 STG.E.U16 desc[UR22][R10.64], R86 ;  /* 0x000000560a002986 */ /* 0x0001e8000c101516 */
[----:B------:R-:W-:Y:S01]  /*f0e0*/  ISETP.GE.AND P3, PT, R12, UR7, PT ;  /* 0x000000070c007c0c */ /* 0x000fe2000bf66270 */
[----:B------:R-:W-:Y:S02]  /*f0f0*/  VIADD R12, R92, 0xc ;  /* 0x0000000c5c0c7836 */ /* 0x000fe40000000000 */
[----:B0-----:R-:W-:-:S03]  /*f100*/  IMAD.WIDE R10, R0, 0x2, R2 ;  /* 0x00000002000a7825 */ /* 0x001fc600078e0202 */
[----:B------:R-:W-:Y:S01]  /*f110*/  ISETP.GE.AND P0, PT, R12, UR7, PT ;  /* 0x000000070c007c0c */ /* 0x000fe2000bf06270 */
[----:B------:R-:W2:Y:S01]  /*f120*/  LDL.LU R86, [R1+0xdc] ;  /* 0x0000dc0001567983 */ /* 0x000ea20000300800 */
[----:B------:R-:W-:-:S03]  /*f130*/  ISETP.GE.AND P2, PT, R13, UR7, PT ;  /* 0x000000070d007c0c */ /* 0x000fc6000bf46270 */
[----:B------:R0:W-:Y:S01]  /*f140*/  @P6 STG.E.U16 desc[UR22][R10.64], R14 ;  /* 0x0000000e0a006986 */ /* 0x0001e2000c101516 */
[----:B-1----:R-:W-:Y:S01]  /*f150*/  ISETP.LT.AND P6, PT, R93, UR4, !P3 ;  /* 0x000000045d007c0c */ /* 0x002fe2000dfc1270 */
[C---:B------:R-:W-:Y:S01]  /*f160*/  IMAD.WIDE R12, R0.reuse, 0x2, R6 ;  /* 0x00000002000c7825 */ /* 0x040fe200078e0206 */
[----:B------:R-:W1:Y:S04]  /*f170*/  LDCU UR4, c[0x0][0x398] ;  /* 0x00007300ff0477ac */ /* 0x000e680008000800 */
[----:B------:R3:W-:Y:S01]  /*f180*/  @P5 STG.E.U16 desc[UR22][R12.64], R84 ;  /* 0x000000540c005986 */ /* 0x0007e2000c101516 */
[----:B0-----:R-:W-:Y:S01]  /*f190*/  VIADD R10, R0, UR32 ;  /* 0x00000020000a7c36 */ /* 0x001fe20008000000 */
[----:B------:R-:W-:-:S05]  /*f1a0*/  PRMT R0, R84, 0x7632, R0 ;  /* 0x0000763254007816 */ /* 0x000fca0000000000 */
[----:B------:R0:W-:Y:S01]  /*f1b0*/  @P4 STG.E.U16 desc[UR22][R68.64], R0 ;  /* 0x0000000044004986 */ /* 0x0001e2000c101516 */
[----:B---3--:R-:W-:Y:S01]  /*f1c0*/  IMAD.WIDE R12, R10, 0x2, R8 ;  /* 0x000000020a0c7825 */ /* 0x008fe200078e0208 */
[----:B------:R-:W-:Y:S02]  /*f1d0*/  PRMT R14, R87, 0x7632, R14 ;  /* 0x00007632570e7816 */ /* 0x000fe4000000000e */
[----:B------:R-:W3:Y:S04]  /*f1e0*/  LDL.LU R84, [R1+0x1d4] ;  /* 0x0001d40001547983 */ /* 0x000ee80000300800 */
[----:B------:R1:W-:Y:S01]  /*f1f0*/  @P6 STG.E.U16 desc[UR22][R12.64], R87 ;  /* 0x000000570c006986 */ /* 0x0003e2000c101516 */
[----:B0-----:R-:W-:-:S05]  /*f200*/  VIADD R0, R92, 0xe ;  /* 0x0000000e5c007836 */ /* 0x001fca0000000000 */
[----:B------:R-:W-:Y:S01]  /*f210*/  ISETP.GE.AND P6, PT, R0, UR7, PT ;  /* 0x0000000700007c0c */ /* 0x000fe2000bfc6270 */
[----:B-1----:R-:W2:Y:S04]  /*f220*/  LDL.LU R87, [R1+0x2d8] ;  /* 0x0002d80001577983 */ /* 0x002ea80000300800 */
[----:B------:R-:W2:Y:S01]  /*f230*/  LDL.LU R0, [R1+0x2c] ;  /* 0x00002c0001007983 */ /* 0x000ea20000300800 */
[----:B------:R-:W-:Y:S02]  /*f240*/  ISETP.LT.AND P4, PT, R76, UR53, !P3 ;  /* 0x000000354c007c0c */ /* 0x000fe4000df81270 */
[----:B------:R-:W-:Y:S01]  /*f250*/  ISETP.LT.AND P5, PT, R72, UR39, !P3 ;  /* 0x0000002748007c0c */ /* 0x000fe2000dfa1270 */
[C---:B------:R-:W-:Y:S01]  /*f260*/  IMAD.WIDE R70, R10.reuse, 0x2, R2 ;  /* 0x000000020a467825 */ /* 0x040fe200078e0202 */
[----:B------:R-:W-:Y:S01]  /*f270*/  ISETP.LT.AND P3, PT, R89, UR41, !P3 ;  /* 0x0000002959007c0c */ /* 0x000fe2000df61270 */
[----:B------:R-:W0:Y:S01]  /*f280*/  LDCU UR53, c[0x0][0x398] ;  /* 0x00007300ff3577ac */ /* 0x000e220008000800 */
[----:B------:R-:W-:Y:S01]  /*f290*/  PRMT R11, R85, 0x7632, R11 ;  /* 0x00007632550b7816 */ /* 0x000fe2000000000b */
[C---:B------:R-:W-:Y:S01]  /*f2a0*/  IMAD.WIDE R68, R10.reuse, 0x2, R6 ;  /* 0x000000020a447825 */ /* 0x040fe200078e0206 */
[----:B------:R-:W1:Y:S03]  /*f2b0*/  LDCU UR41, c[0x0][0x398] ;  /* 0x00007300ff2977ac */ /* 0x000e660008000800 */
[----:B------:R-:W-:-:S02]  /*f2c0*/  IMAD.WIDE R12, R10, 0x2, R4 ;  /* 0x000000020a0c7825 */ /* 0x000fc400078e0204 */
[----:B------:R-:W-:Y:S01]  /*f2d0*/  @P4 STG.E.U16 desc[UR22][R70.64], R14 ;  /* 0x0000000e46004986 */ /* 0x000fe2000c101516 */
[----:B------:R-:W0:Y:S03]  /*f2e0*/  LDCU UR39, c[0x0][0x398] ;  /* 0x00007300ff2777ac */ /* 0x000e260008000800 */
[----:B------:R1:W-:Y:S04]  /*f2f0*/  @P5 STG.E.U16 desc[UR22][R68.64], R85 ;  /* 0x0000005544005986 */ /* 0x0003e8000c101516 */
[----:B------:R0:W-:Y:S01]  /*f300*/  @P3 STG.E.U16 desc[UR22][R12.64], R11 ;  /* 0x0000000b0c003986 */ /* 0x0001e2000c101516 */
[----:B------:R-:W-:Y:S01]  /*f310*/  ISETP.LT.AND P3, PT, R93, UR51, !P1 ;  /* 0x000000335d007c0c */ /* 0x000fe2000cf61270 */
[----:B------:R-:W-:-:S02]  /*f320*/  VIADD R10, R10, UR32 ;  /* 0x000000200a0a7c36 */ /* 0x000fc40008000000 */
[----:B-1----:R-:W3:Y:S02]  /*f330*/  LDL.LU R85, [R1+0x1d8] ;  /* 0x0001d80001557983 */ /* 0x002ee40000300800 */
[----:B------:R-:W-:Y:S01]  /*f340*/  IMAD.WIDE R68, R10, 0x2, R8 ;  /* 0x000000020a447825 */ /* 0x000fe200078e0208 */
[----:B--2---:R-:W-:-:S03]  /*f350*/  F2FP.BF16.F32.PACK_AB R70, R15, R0 ;  /* 0x000000000f46723e */ /* 0x004fc600000010ff */
[----:B------:R-:W-:-:S04]  /*f360*/  VIADD R0, R92, 0xf ;  /* 0x0000000f5c007836 */ /* 0x000fc80000000000 */
[----:B------:R1:W-:Y:S01]  /*f370*/  @P3 STG.E.U16 desc[UR22][R68.64], R88 ;  /* 0x0000005844003986 */ /* 0x0003e2000c101516 */
[----:B0-----:R-:W-:Y:S01]  /*f380*/  PRMT R11, R88, 0x7632, R11 ;  /* 0x00007632580b7816 */ /* 0x001fe2000000000b */
[----:B------:R-:W0:Y:S01]  /*f390*/  LDCU UR51, c[0x0][0x398] ;  /* 0x00007300ff3377ac */ /* 0x000e220008000800 */
[----:B------:R-:W-:Y:S01]  /*f3a0*/  ISETP.GE.AND P3, PT, R0, UR7, PT ;  /* 0x0000000700007c0c */ /* 0x000fe2000bf66270 */
[----:B-1----:R-:W2:Y:S04]  /*f3b0*/  LDL.LU R68, [R1+0x230] ;  /* 0x0002300001447983 */ /* 0x002ea80000300800 */
[----:B------:R-:W2:Y:S04]  /*f3c0*/  LDL.LU R88, [R1+0xd0] ;  /* 0x0000d00001587983 */ /* 0x000ea80000300800 */
[----:B------:R-:W2:Y:S01]  /*f3d0*/  LDL.LU R0, [R1+0x130] ;  /* 0x0001300001007983 */ /* 0x000ea20000300800 */
[----:B------:R-:W-:Y:S01]  /*f3e0*/  ISETP.LT.AND P4, PT, R76, UR38, !P1 ;  /* 0x000000264c007c0c */ /* 0x000fe2000cf81270 */
[----:B------:R-:W-:Y:S01]  /*f3f0*/  IMAD.WIDE R14, R10, 0x2, R2 ;  /* 0x000000020a0e7825 */ /* 0x000fe200078e0202 */
[----:B------:R-:W-:Y:S01]  /*f400*/  ISETP.LT.AND P5, PT, R72, UR54, !P1 ;  /* 0x0000003648007c0c */ /* 0x000fe2000cfa1270 */
[----:B------:R-:W1:Y:S01]  /*f410*/  LDCU UR54, c[0x0][0x39c] ;  /* 0x00007380ff3677ac */ /* 0x000e620008000800 */
[----:B------:R-:W-:Y:S01]  /*f420*/  ISETP.LT.AND P1, PT, R89, UR9, !P1 ;  /* 0x0000000959007c0c */ /* 0x000fe2000cf21270 */
[----:B------:R-:W-:Y:S01]  /*f430*/  IMAD.WIDE R12, R10, 0x2, R6 ;  /* 0x000000020a0c7825 */ /* 0x000fe200078e0206 */
[----:B------:R-:W-:Y:S01]  /*f440*/  PRMT R71, R70, 0x7632, R71 ;  /* 0x0000763246477816 */ /* 0x000fe20000000047 */
[----:B------:R-:W0:Y:S01]  /*f450*/  LDCU UR38, c[0x0][0x398] ;  /* 0x00007300ff2677ac */ /* 0x000e220008000800 */
[----:B------:R-:W0:Y:S05]  /*f460*/  LDCU UR9, c[0x0][0x398] ;  /* 0x00007300ff0977ac */ /* 0x000e2a0008000800 */
[----:B------:R1:W-:Y:S01]  /*f470*/  @P4 STG.E.U16 desc[UR22][R14.64], R11 ;  /* 0x0000000b0e004986 */ /* 0x0003e2000c101516 */
[----:B------:R-:W-:Y:S01]  /*f480*/  ISETP.LT.AND P4, PT, R93, UR75, !P0 ;  /* 0x0000004b5d007c0c */ /* 0x000fe2000c781270 */
[----:B------:R-:W0:Y:S02]  /*f490*/  LDCU UR75, c[0x0][0x398] ;  /* 0x00007300ff4b77ac */ /* 0x000e240008000800 */
[----:B------:R-:W-:Y:S01]  /*f4a0*/  @P5 STG.E.U16 desc[UR22][R12.64], R70 ;  /* 0x000000460c005986 */ /* 0x000fe2000c101516 */
[----:B-1----:R-:W-:-:S05]  /*f4b0*/  IMAD.WIDE R14, R10, 0x2, R4 ;  /* 0x000000020a0e7825 */ /* 0x002fca00078e0204 */
[----:B------:R1:W-:Y:S04]  /*f4c0*/  @P1 STG.E.U16 desc[UR22][R14.64], R71 ;  /* 0x000000470e001986 */ /* 0x0003e8000c101516 */
[----:B-1----:R-:W3:Y:S04]  /*f4d0*/  LDL.LU R14, [R1+0x234] ;  /* 0x00023400010e7983 */ /* 0x002ee80000300800 */
[----:B------:R-:W3:Y:S04]  /*f4e0*/  LDL.LU R15, [R1+0x30] ;  /* 0x00003000010f7983 */ /* 0x000ee80000300800 */
[----:B------:R-:W4:Y:S01]  /*f4f0*/  LDL.LU R71, [R1+0xc4] ;  /* 0x0000c40001477983 */ /* 0x000f220000300800 */
[----:B--2---:R-:W-:Y:S01]  /*f500*/  F2FP.BF16.F32.PACK_AB R11, R0, R68 ;  /* 0x00000044000b723e */ /* 0x004fe200000010ff */
[----:B------:R-:W-:-:S03]  /*f510*/  VIADD R0, R10, UR32 ;  /* 0x000000200a007c36 */ /* 0x000fc60008000000 */
[----:B------:R-:W-:Y:S01]  /*f520*/  PRMT R70, R11, 0x7610, R70 ;  /* 0x000076100b467816 */ /* 0x000fe20000000046 */
[----:B------:R-:W-:-:S05]  /*f530*/  IMAD.WIDE R12, R0, 0x2, R8 ;  /* 0x00000002000c7825 */ /* 0x000fca00078e0208 */
[----:B------:R1:W-:Y:S04]  /*f540*/  @P4 STG.E.U16 desc[UR22][R12.64], R70 ;  /* 0x000000460c004986 */ /* 0x0003e8000c101516 */
[----:B-1----:R-:W2:Y:S01]  /*f550*/  LDL.LU R13, [R1+0x134] ;  /* 0x00013400010d7983 */ /* 0x002ea20000300800 */
[----:B------:R-:W-:Y:S01]  /*f560*/  ISETP.LT.AND P5, PT, R76, UR76, !P0 ;  /* 0x0000004c4c007c0c */ /* 0x000fe2000c7a1270 */
[----:B------:R-:W-:Y:S01]  /*f570*/  VIADD R68, R92, 0x10 ;  /* 0x000000105c447836 */ /* 0x000fe20000000000 */
[----:B------:R-:W-:Y:S01]  /*f580*/  PRMT R69, R11, 0x7632, R69 ;  /* 0x000076320b457816 */ /* 0x000fe20000000045 */
[----:B------:R-:W-:Y:S01]  /*f590*/  IMAD.WIDE R10, R0, 0x2, R2 ;  /* 0x00000002000a7825 */ /* 0x000fe200078e0202 */
[----:B------:R-:W-:Y:S01]  /*f5a0*/  ISETP.LT.AND P4, PT, R72, UR74, !P0 ;  /* 0x0000004a48007c0c */ /* 0x000fe2000c781270 */
[----:B------:R-:W4:Y:S01]  /*f5b0*/  LDL.LU R70, [R1+0x2c4] ;  /* 0x0002c40001467983 */ /* 0x000f220000300800 */
[----:B------:R-:W-:Y:S01]  /*f5c0*/  ISETP.GE.AND P1, PT, R68, UR7, PT ;  /* 0x0000000744007c0c */ /* 0x000fe2000bf26270 */
[----:B------:R-:W1:Y:S01]  /*f5d0*/  LDCU UR74, c[0x0][0x398] ;  /* 0x00007300ff4a77ac */ /* 0x000e620008000800 */
[----:B------:R-:W0:Y:S05]  /*f5e0*/  LDCU UR76, c[0x0][0x398] ;  /* 0x00007300ff4c77ac */ /* 0x000e2a0008000800 */
[----:B------:R0:W-:Y:S01]  /*f5f0*/  @P5 STG.E.U16 desc[UR22][R10.64], R69 ;  /* 0x000000450a005986 */ /* 0x0001e2000c101516 */
[----:B------:R-:W1:Y:S01]  /*f600*/  LDCU UR7, c[0x0][0x398] ;  /* 0x00007300ff0777ac */ /* 0x000e620008000800 */
[----:B---3--:R-:W-:-:S02]  /*f610*/  F2FP.BF16.F32.PACK_AB R16, R16, R15 ;  /* 0x0000000f1010723e */ /* 0x008fc400000010ff */
[----:B0-----:R-:W3:Y:S02]  /*f620*/  LDL.LU R69, [R1+0xcc] ;  /* 0x0000cc0001457983 */ /* 0x001ee40000300800 */
[----:B------:R-:W-:Y:S02]  /*f630*/  PRMT R68, R16, 0x7632, R68 ;  /* 0x0000763210447816 */ /* 0x000fe40000000044 */
[----:B--2---:R-:W-:Y:S01]  /*f640*/  F2FP.BF16.F32.PACK_AB R11, R13, R14 ;  /* 0x0000000e0d0b723e */ /* 0x004fe200000010ff */
[----:B------:R-:W-:-:S05]  /*f650*/  IMAD.WIDE R12, R0, 0x2, R6 ;  /* 0x00000002000c7825 */ /* 0x000fca00078e0206 */
[----:B------:R0:W-:Y:S04]  /*f660*/  @P4 STG.E.U16 desc[UR22][R12.64], R16 ;  /* 0x000000100c004986 */ /* 0x0001e8000c101516 */
[----:B0-----:R-:W2:Y:S01]  /*f670*/  LDL.LU R16, [R1+0x34] ;  /* 0x0000340001107983 */ /* 0x001ea20000300800 */
[----:B------:R-:W-:Y:S01]  /*f680*/  ISETP.LT.AND P5, PT, R89, UR70, !P0 ;  /* 0x0000004659007c0c */ /* 0x000fe2000c7a1270 */
[C---:B------:R-:W-:Y:S01]  /*f690*/  VIADD R10, R0.reuse, UR32 ;  /* 0x00000020000a7c36 */ /* 0x040fe20008000000 */
[----:B------:R-:W-:Y:S01]  /*f6a0*/  ISETP.LT.AND P0, PT, R93, UR67, !P2 ;  /* 0x000000435d007c0c */ /* 0x000fe2000d701270 */
[----:B------:R-:W-:Y:S01]  /*f6b0*/  IMAD.WIDE R14, R0, 0x2, R4 ;  /* 0x00000002000e7825 */ /* 0x000fe200078e0204 */
[----:B------:R-:W-:Y:S01]  /*f6c0*/  ISETP.LT.AND P4, PT, R76, UR73, !P2 ;  /* 0x000000494c007c0c */ /* 0x000fe2000d781270 */
[----:B------:R-:W0:Y:S02]  /*f6d0*/  LDCU UR70, c[0x0][0x39c] ;  /* 0x00007380ff4677ac */ /* 0x000e240008000800 */
[----:B------:R-:W-:Y:S01]  /*f6e0*/  IMAD.WIDE R12, R10, 0x2, R8 ;  /* 0x000000020a0c7825 */ /* 0x000fe200078e0208 */
[----:B------:R-:W0:Y:S03]  /*f6f0*/  LDCU UR67, c[0x0][0x398] ;  /* 0x00007300ff4377ac */ /* 0x000e260008000800 */
[----:B------:R-:W-:-:S02]  /*f700*/  VIADD R0, R92, 0x11 ;  /* 0x000000115c007836 */ /* 0x000fc40000000000 */
[----:B------:R1:W-:Y:S01]  /*f710*/  @P5 STG.E.U16 desc[UR22][R14.64], R68 ;  /* 0x000000440e005986 */ /* 0x0003e2000c101516 */
[----:B------:R-:W-:Y:S01]  /*f720*/  ISETP.LT.AND P5, PT, R72, UR71, !P2 ;  /* 0x0000004748007c0c */ /* 0x000fe2000d7a1270 */
[----:B------:R-:W0:Y:S02]  /*f730*/  LDCU UR73, c[0x0][0x398] ;  /* 0x00007300ff4977ac */ /* 0x000e240008000800 */
[----:B------:R0:W-:Y:S01]  /*f740*/  @P0 STG.E.U16 desc[UR22][R12.64], R11 ;  /* 0x0000000b0c000986 */ /* 0x0001e2000c101516 */
[----:B------:R-:W-:Y:S01]  /*f750*/  ISETP.GE.AND P0, PT, R0, UR69, PT ;  /* 0x0000004500007c0c */ /* 0x000fe2000bf06270 */
[----:B------:R-:W0:Y:S01]  /*f760*/  LDCU UR69, c[0x0][0x39c] ;  /* 0x00007380ff4577ac */ /* 0x000e220008000800 */
[----:B------:R-:W0:Y:S01]  /*f770*/  LDCU UR71, c[0x0][0x398] ;  /* 0x00007300ff4777ac */ /* 0x000e220008000800 */
[----:B-1----:R-:W-:Y:S01]  /*f780*/  PRMT R68, R11, 0x7632, R68 ;  /* 0x000076320b447816 */ /* 0x002fe20000000044 */
[----:B------:R-:W-:Y:S01]  /*f790*/  IMAD.WIDE R14, R10, 0x2, R6 ;  /* 0x000000020a0e7825 */ /* 0x000fe200078e0206 */
[----:B--2---:R-:W-:-:S03]  /*f7a0*/  F2FP.BF16.F32.PACK_AB R0, R17, R16 ;  /* 0x000000101100723e */ /* 0x004fc600000010ff */
[----:B------:R-:W-:Y:S01]  /*f7b0*/  IMAD.WIDE R16, R10, 0x2, R2 ;  /* 0x000000020a107825 */ /* 0x000fe200078e0202 */
[----:B0-----:R-:W-:-:S04]  /*f7c0*/  PRMT R11, R0, 0x7610, R11 ;  /* 0x00007610000b7816 */ /* 0x001fc8000000000b */
[----:B------:R0:W-:Y:S04]  /*f7d0*/  @P4 STG.E.U16 desc[UR22][R16.64], R68 ;  /* 0x0000004410004986 */ /* 0x0001e8000c101516 */
[----:B------:R1:W-:Y:S04]  /*f7e0*/  @P5 STG.E.U16 desc[UR22][R14.64], R11 ;  /* 0x0000000b0e005986 */ /* 0x0003e8000c101516 */
[----:B0-----:R-:W2:Y:S04]  /*f7f0*/  LDL.LU R16, [R1+0x238] ;  /* 0x0002380001107983 */ /* 0x001ea80000300800 */
[----:B------:R-:W2:Y:S04]  /*f800*/  LDL.LU R17, [R1+0x38] ;  /* 0x0000380001117983 */ /* 0x000ea80000300800 */
[----:B------:R-:W3:Y:S04]  /*f810*/  LDL.LU R68, [R1+0x1c4] ;  /* 0x0001c40001447983 */ /* 0x000ee80000300800 */
[----:B-1----:R-:W3:Y:S01]  /*f820*/  LDL.LU R15, [R1+0x138] ;  /* 0x00013800010f7983 */ /* 0x002ee20000300800 */
[----:B------:R-:W-:Y:S01]  /*f830*/  ISETP.LT.AND P2, PT, R89, UR63, !P2 ;  /* 0x0000003f59007c0c */ /* 0x000fe2000d741270 */
[----:B------:R-:W-:Y:S01]  /*f840*/  IMAD.WIDE R12, R10, 0x2, R4 ;  /* 0x000000020a0c7825 */ /* 0x000fe200078e0204 */
[----:B------:R-:W-:Y:S01]  /*f850*/  PRMT R0, R0, 0x7632, R0 ;  /* 0x0000763200007816 */ /* 0x000fe20000000000 */
[----:B------:R-:W0:Y:S01]  /*f860*/  LDCU UR63, c[0x0][0x398] ;  /* 0x00007300ff3f77ac */ /* 0x000e220008000800 */
[----:B------:R-:W-:-:S02]  /*f870*/  ISETP.LT.AND P4, PT, R93, UR66, !P6 ;  /* 0x000000425d007c0c */ /* 0x000fc4000f781270 */
[----:B------:R-:W-:Y:S01]  /*f880*/  ISETP.LT.AND P5, PT, R76, UR68, !P6 ;  /* 0x000000444c007c0c */ /* 0x000fe2000f7a1270 */
[----:B------:R-:W-:Y:S01]  /*f890*/  VIADD R10, R10, UR32 ;  /* 0x000000200a0a7c36 */ /* 0x000fe20008000000 */
[----:B------:R-:W1:Y:S01]  /*f8a0*/  LDCU UR66, c[0x0][0x398] ;  /* 0x00007300ff4277ac */ /* 0x000e620008000800 */
[----:B------:R-:W0:Y:S04]  /*f8b0*/  LDCU UR68, c[0x0][0x398] ;  /* 0x00007300ff4477ac */ /* 0x000e280008000800 */
[----:B------:R3:W-:Y:S01]  /*f8c0*/  @P2 STG.E.U16 desc[UR22][R12.64], R0 ;  /* 0x000000000c002986 */ /* 0x0007e2000c101516 */
[----:B--2---:R-:W-:Y:S02]  /*f8d0*/  F2FP.BF16.F32.PACK_AB R18, R18, R17 ;  /* 0x000000111212723e */ /* 0x004fe400000010ff */
[----:B---3--:R-:W-:Y:S01]  /*f8e0*/  F2FP.BF16.F32.PACK_AB R0, R15, R16 ;  /* 0x000000100f00723e */ /* 0x008fe200000010ff */
[----:B------:R-:W-:-:S03]  /*f8f0*/  IMAD.WIDE R16, R10, 0x2, R8 ;  /* 0x000000020a107825 */ /* 0x000fc600078e0208 */
[----:B------:R-:W-:Y:S01]  /*f900*/  PRMT R11, R0, 0x7610, R11 ;  /* 0x00007610000b7816 */ /* 0x000fe2000000000b */
[----:B------:R-:W-:Y:S01]  /*f910*/  IMAD.WIDE R14, R10, 0x2, R2 ;  /* 0x000000020a0e7825 */ /* 0x000fe200078e0202 */
[----:B------:R-:W-:-:S03]  /*f920*/  PRMT R0, R0, 0x7632, R0 ;  /* 0x0000763200007816 */ /* 0x000fc60000000000 */
[----:B------:R2:W-:Y:S04]  /*f930*/  @P4 STG.E.U16 desc[UR22][R16.64], R11 ;  /* 0x0000000b10004986 */ /* 0x0005e8000c101516 */
[----:B------:R3:W-:Y:S04]  /*f940*/  @P5 STG.E.U16 desc[UR22][R14.64], R0 ;  /* 0x000000000e005986 */ /* 0x0007e8000c101516 */
[----:B--2---:R-:W2:Y:S04]  /*f950*/  LDL.LU R11, [R1+0x23c] ;  /* 0x00023c00010b7983 */ /* 0x004ea80000300800 */
[----:B------:R-:W2:Y:S04]  /*f960*/  LDL.LU R17, [R1+0x240] ;  /* 0x0002400001117983 */ /* 0x000ea80000300800 */
[----:B---3--:R-:W2:Y:S01]  /*f970*/  LDL.LU R15, [R1+0x13c] ;  /* 0x00013c00010f7983 */ /* 0x008ea20000300800 */
[----:B------:R-:W-:Y:S01]  /*f980*/  ISETP.LT.AND P2, PT, R72, UR64, !P6 ;  /* 0x0000004048007c0c */ /* 0x000fe2000f741270 */
[----:B------:R-:W-:Y:S01]  /*f990*/  IMAD.WIDE R12, R10, 0x2, R6 ;  /* 0x000000020a0c7825 */ /* 0x000fe200078e0206 */
[----:B------:R-:W-:Y:S01]  /*f9a0*/  PRMT R16, R18, 0x7632, R16 ;  /* 0x0000763212107816 */ /* 0x000fe20000000010 */
[----:B------:R-:W3:Y:S10]  /*f9b0*/  LDCU UR64, c[0x0][0x398] ;  /* 0x00007300ff4077ac */ /* 0x000ef40008000800 */
[----:B------:R0:W-:Y:S04]  /*f9c0*/  @P2 STG.E.U16 desc[UR22][R12.64], R18 ;  /* 0x000000120c002986 */ /* 0x0001e8000c101516 */
[----:B0-----:R-:W3:Y:S01]  /*f9d0*/  LDL.LU R18, [R1+0x140] ;  /* 0x0001400001127983 */ /* 0x001ee20000300800 */
[----:B--2---:R-:W-:Y:S01]  /*f9e0*/  F2FP.BF16.F32.PACK_AB R14, R15, R11 ;  /* 0x0000000b0f0e723e */ /* 0x004fe200000010ff */
[----:B------:R-:W-:-:S05]  /*f9f0*/  VIADD R15, R92, 0x12 ;  /* 0x000000125c0f7836 */ /* 0x000fca0000000000 */
[----:B------:R-:W-:Y:S02]  /*fa00*/  ISETP.GE.AND P2, PT, R15, UR14, PT ;  /* 0x0000000e0f007c0c */ /* 0x000fe4000bf46270 */
[----:B------:R-:W-:Y:S01]  /*fa10*/  ISETP.LT.AND P6, PT, R89, UR77, !P6 ;  /* 0x0000004d59007c0c */ /* 0x000fe2000f7c1270 */
[----:B------:R-:W2:Y:S01]  /*fa20*/  LDL.LU R15, [R1+0x3c] ;  /* 0x00003c00010f7983 */ /* 0x000ea20000300800 */
[----:B------:R-:W-:Y:S01]  /*fa30*/  ISETP.LT.AND P4, PT, R93, UR72, !P3 ;  /* 0x000000485d007c0c */ /* 0x000fe2000df81270 */
[----:B------:R-:W-:Y:S01]  /*fa40*/  VIADD R0, R10, UR32 ;  /* 0x000000200a007c36 */ /* 0x000fe20008000000 */
[----:B------:R-:W-:Y:S01]  /*fa50*/  ISETP.LT.AND P5, PT, R76, UR65, !P3 ;  /* 0x000000414c007c0c */ /* 0x000fe2000dfa1270 */
[----:B------:R-:W-:Y:S01]  /*fa60*/  IMAD.WIDE R12, R10, 0x2, R4 ;  /* 0x000000020a0c7825 */ /* 0x000fe200078e0204 */
[----:B------:R-:W0:Y:S03]  /*fa70*/  LDCU UR77, c[0x0][0x39c] ;  /* 0x00007380ff4d77ac */ /* 0x000e260008000800 */
[----:B------:R-:W-:Y:S01]  /*fa80*/  IMAD.WIDE R10, R0, 0x2, R8 ;  /* 0x00000002000a7825 */ /* 0x000fe200078e0208 */
[----:B------:R-:W0:Y:S03]  /*fa90*/  LDCU UR72, c[0x0][0x398] ;  /* 0x00007300ff4877ac */ /* 0x000e260008000800 */
[----:B------:R1:W-:Y:S01]  /*faa0*/  @P6 STG.E.U16 desc[UR22][R12.64], R16 ;  /* 0x000000100c006986 */ /* 0x0003e2000c101516 */
[----:B------:R-:W-:Y:S01]  /*fab0*/  ISETP.LT.AND P6, PT, R72, UR48, !P3 ;  /* 0x0000003048007c0c */ /* 0x000fe2000dfc1270 */
[----:B------:R-:W0:Y:S02]  /*fac0*/  LDCU UR48, c[0x0][0x39c] ;  /* 0x00007380ff3077ac */ /* 0x000e240008000800 */
[----:B------:R3:W-:Y:S01]  /*fad0*/  @P4 STG.E.U16 desc[UR22][R10.64], R14 ;  /* 0x0000000e0a004986 */ /* 0x0007e2000c101516 */
[----:B------:R-:W-:Y:S01]  /*fae0*/  ISETP.LT.AND P3, PT, R89, UR46, !P3 ;  /* 0x0000002e59007c0c */ /* 0x000fe2000df61270 */
[----:B------:R-:W0:Y:S01]  /*faf0*/  LDCU UR65, c[0x0][0x398] ;  /* 0x00007300ff4177ac */ /* 0x000e220008000800 */
[----:B------:R-:W0:Y:S01]  /*fb00*/  LDCU UR14, c[0x0][0x398] ;  /* 0x00007300ff0e77ac */ /* 0x000e220008000800 */
[----:B-1----:R-:W-:Y:S01]  /*fb10*/  IMAD.WIDE R12, R0, 0x2, R2 ;  /* 0x00000002000c7825 */ /* 0x002fe200078e0202 */
[----:B------:R-:W1:Y:S01]  /*fb20*/  LDCU UR46, c[0x0][0x398] ;  /* 0x00007300ff2e77ac */ /* 0x000e620008000800 */
[----:B---3--:R-:W-:-:S02]  /*fb30*/  PRMT R14, R14, 0x7632, R14 ;  /* 0x000076320e0e7816 */ /* 0x008fc4000000000e */
[----:B------:R-:W-:-:S03]  /*fb40*/  IMAD.WIDE R10, R0, 0x2, R6 ;  /* 0x00000002000a7825 */ /* 0x000fc600078e0206 */
[----:B------:R-:W-:Y:S01]  /*fb50*/  @P5 STG.E.U16 desc[UR22][R12.64], R14 ;  /* 0x0000000e0c005986 */ /* 0x000fe2000c101516 */
[----:B------:R-:W-:Y:S01]  /*fb60*/  ISETP.LT.AND P5, PT, R93, UR61, !P1 ;  /* 0x0000003d5d007c0c */ /* 0x000fe2000cfa1270 */
[----:B------:R-:W3:Y:S01]  /*fb70*/  LDCU UR61, c[0x0][0x398] ;  /* 0x00007300ff3d77ac */ /* 0x000ee20008000800 */
[----:B--2---:R-:W-:Y:S01]  /*fb80*/  F2FP.BF16.F32.PACK_AB R19, R19, R15 ;  /* 0x0000000f1313723e */ /* 0x004fe200000010ff */
[----:B------:R-:W-:-:S04]  /*fb90*/  VIADD R15, R92, 0x13 ;  /* 0x000000135c0f7836 */ /* 0x000fc80000000000 */
[----:B------:R2:W-:Y:S01]  /*fba0*/  @P6 STG.E.U16 desc[UR22][R10.64], R19 ;  /* 0x000000130a006986 */ /* 0x0005e2000c101516 */
[----:B------:R-:W-:Y:S01]  /*fbb0*/  ISETP.GE.AND P4, PT, R15, UR37, PT ;  /* 0x000000250f007c0c */ /* 0x000fe2000bf86270 */
[----:B------:R-:W0:Y:S01]  /*fbc0*/  LDCU UR37, c[0x0][0x398] ;  /* 0x00007300ff2577ac */ /* 0x000e220008000800 */
[----:B--2---:R-:W-:Y:S01]  /*fbd0*/  VIADD R10, R0, UR32 ;  /* 0x00000020000a7c36 */ /* 0x004fe20008000000 */
[----:B------:R-:W-:Y:S01]  /*fbe0*/  F2FP.BF16.F32.PACK_AB R11, R18, R17 ;  /* 0x00000011120b723e */ /* 0x000fe200000010ff */
[----:B------:R-:W-:Y:S01]  /*fbf0*/  IMAD.WIDE R16, R0, 0x2, R4 ;  /* 0x0000000200107825 */ /* 0x000fe200078e0204 */
[----:B------:R-:W-:-:S03]  /*fc00*/  PRMT R19, R19, 0x7632, R19 ;  /* 0x0000763213137816 */ /* 0x000fc60000000013 */
[----:B------:R-:W-:Y:S02]  /*fc10*/  VIADD R18, R92, 0x14 ;  /* 0x000000145c127836 */ /* 0x000fe40000000000 */
[----:B------:R-:W-:Y:S01]  /*fc20*/  IMAD.WIDE R14, R10, 0x2, R8 ;  /* 0x000000020a0e7825 */ /* 0x000fe200078e0208 */
[----:B------:R-:W-:Y:S01]  /*fc30*/  @P3 STG.E.U16 desc[UR22][R16.64], R19 ;  /* 0x0000001310003986 */ /* 0x000fe2000c101516 */
[----:B------:R-:W-:Y:S02]  /*fc40*/  PRMT R0, R11, 0x7632, R0 ;  /* 0x000076320b007816 */ /* 0x000fe40000000000 */
[----:B------:R-:W-:Y:S01]  /*fc50*/  ISETP.GE.AND P3, PT, R18, UR45, PT ;  /* 0x0000002d12007c0c */ /* 0x000fe2000bf66270 */
[----:B------:R2:W-:Y:S04]  /*fc60*/  @P5 STG.E.U16 desc[UR22][R14.64], R11 ;  /* 0x0000000b0e005986 */ /* 0x0005e8000c101516 */
[----:B------:R-:W3:Y:S01]  /*fc70*/  LDL.LU R18, [R1+0x248] ;  /* 0x0002480001127983 */ /* 0x000ee20000300800 */
[----:B------:R-:W-:Y:S01]  /*fc80*/  ISETP.LT.AND P6, PT, R76, UR34, !P1 ;  /* 0x000000224c007c0c */ /* 0x000fe2000cfc1270 */
[----:B------:R-:W-:Y:S01]  /*fc90*/  IMAD.WIDE R12, R10, 0x2, R2 ;  /* 0x000000020a0c7825 */ /* 0x000fe200078e0202 */
[----:B------:R-:W-:Y:S01]  /*fca0*/  ISETP.LT.AND P5, PT, R72, UR52, !P1 ;  /* 0x0000003448007c0c */ /* 0x000fe2000cfa1270 */
[----:B------:R-:W0:Y:S01]  /*fcb0*/  LDCU UR52, c[0x0][0x39c] ;  /* 0x00007380ff3477ac */ /* 0x000e220008000800 */
[----:B--2---:R-:W2:Y:S01]  /*fcc0*/  LDL.LU R11, [R1+0x40] ;  /* 0x00004000010b7983 */ /* 0x004ea20000300800 */
[----:B------:R-:W0:Y:S03]  /*fcd0*/  LDCU UR34, c[0x0][0x398] ;  /* 0x00007300ff2277ac */ /* 0x000e260008000800 */
[----:B------:R-:W3:Y:S01]  /*fce0*/  LDL.LU R14, [R1+0x144] ;  /* 0x00014400010e7983 */ /* 0x000ee20000300800 */
[----:B------:R-:W0:Y:S03]  /*fcf0*/  LDCU UR45, c[0x0][0x398] ;  /* 0x00007300ff2d77ac */ /* 0x000e260008000800 */
[----:B------:R-:W3:Y:S04]  /*fd00*/  LDL.LU R15, [R1+0x244] ;  /* 0x00024400010f7983 */ /* 0x000ee80000300800 */
[----:B------:R0:W-:Y:S01]  /*fd10*/  @P6 STG.E.U16 desc[UR22][R12.64], R0 ;  /* 0x000000000c006986 */ /* 0x0001e2000c101516 */
[----:B------:R-:W-:Y:S01]  /*fd20*/  ISETP.LT.AND P6, PT, R89, UR16, !P1 ;  /* 0x0000001059007c0c */ /* 0x000fe2000cfc1270 */
[----:B------:R-:W1:Y:S01]  /*fd30*/  LDCU UR16, c[0x0][0x398] ;  /* 0x00007300ff1077ac */ /* 0x000e620008000800 */
[----:B0-----:R-:W-:Y:S01]  /*fd40*/  IMAD.WIDE R12, R10, 0x2, R4 ;  /* 0x000000020a0c7825 */ /* 0x001fe200078e0204 */
[----:B--2---:R-:W-:-:S02]  /*fd50*/  F2FP.BF16.F32.PACK_AB R20, R20, R11 ;  /* 0x0000000b1414723e */ /* 0x004fc400000010ff */
[----:B---3--:R-:W-:Y:S01]  /*fd60*/  F2FP.BF16.F32.PACK_AB R16, R14, R15 ;  /* 0x0000000f0e10723e */ /* 0x008fe200000010ff */
[----:B------:R-:W-:-:S05]  /*fd70*/  IMAD.WIDE R14, R10, 0x2, R6 ;  /* 0x000000020a0e7825 */ /* 0x000fca00078e0206 */
[----:B------:R0:W-:Y:S01]  /*fd80*/  @P5 STG.E.U16 desc[UR22][R14.64], R20 ;  /* 0x000000140e005986 */ /* 0x0001e2000c101516 */
[----:B------:R-:W-:-:S03]  /*fd90*/  PRMT R17, R20, 0x7632, R17 ;  /* 0x0000763214117816 */ /* 0x000fc60000000011 */
[----:B0-----:R-:W2:Y:S04]  /*fda0*/  LDL.LU R14, [R1+0x44] ;  /* 0x00004400010e7983 */ /* 0x001ea80000300800 */
[----:B------:R0:W-:Y:S04]  /*fdb0*/  @P6 STG.E.U16 desc[UR22][R12.64], R17 ;  /* 0x000000110c006986 */ /* 0x0001e8000c101516 */
[----:B0-----:R-:W3:Y:S01]  /*fdc0*/  LDL.LU R17, [R1+0x148] ;  /* 0x0001480001117983 */ /* 0x001ee20000300800 */
[----:B------:R-:W-:Y:S01]  /*fdd0*/  ISETP.LT.AND P1, PT, R93, UR49, !P0 ;  /* 0x000000315d007c0c */ /* 0x000fe2000c721270 */
[----:B------:R-:W-:Y:S01]  /*fde0*/  VIADD R0, R10, UR32 ;  /* 0x000000200a007c36 */ /* 0x000fe20008000000 */
[----:B------:R-:W-:Y:S01]  /*fdf0*/  ISETP.LT.AND P6, PT, R76, UR24, !P0 ;  /* 0x000000184c007c0c */ /* 0x000fe2000c7c1270 */
[----:B------:R-:W0:Y:S01]  /*fe00*/  LDCU UR49, c[0x0][0x398] ;  /* 0x00007300ff3177ac */ /* 0x000e220008000800 */
[----:B------:R-:W-:Y:S01]  /*fe10*/  ISETP.LT.AND P5, PT, R72, UR44, !P0 ;  /* 0x0000002c48007c0c */ /* 0x000fe2000c7a1270 */
[----:B------:R-:W-:Y:S01]  /*fe20*/  IMAD.WIDE R10, R0, 0x2, R8 ;  /* 0x00000002000a7825 */ /* 0x000fe200078e0208 */
[----:B------:R-:W-:Y:S01]  /*fe30*/  PRMT R15, R16, 0x7632, R15 ;  /* 0x00007632100f7816 */ /* 0x000fe2000000000f */
[----:B------:R-:W0:Y:S02]  /*fe40*/  LDCU UR44, c[0x0][0x39c] ;  /* 0x00007380ff2c77ac */ /* 0x000e240008000800 */
[C---:B------:R-:W-:Y:S01]  /*fe50*/  IMAD.WIDE R12, R0.reuse, 0x2, R2 ;  /* 0x00000002000c7825 */ /* 0x040fe200078e0202 */
[----:B------:R-:W0:Y:S03]  /*fe60*/  LDCU UR24, c[0x0][0x398] ;  /* 0x00007300ff1877ac */ /* 0x000e260008000800 */
[----:B------:R1:W-:Y:S01]  /*fe70*/  @P1 STG.E.U16 desc[UR22][R10.64], R16 ;  /* 0x000000100a001986 */ /* 0x0003e2000c101516 */
[----:B------:R-:W-:Y:S01]  /*fe80*/  ISETP.LT.AND P0, PT, R89, UR43, !P0 ;  /* 0x0000002b59007c0c */ /* 0x000fe2000c701270 */
[----:B------:R-:W0:Y:S02]  /*fe90*/  LDCU UR43, c[0x0][0x39c] ;  /* 0x00007380ff2b77ac */ /* 0x000e240008000800 */
[----:B------:R-:W-:Y:S01]  /*fea0*/  @P6 STG.E.U16 desc[UR22][R12.64], R15 ;  /* 0x0000000f0c006986 */ /* 0x000fe2000c101516 */
[----:B-1----:R-:W-:Y:S01]  /*feb0*/  IMAD.WIDE R10, R0, 0x2, R6 ;  /* 0x00000002000a7825 */ /* 0x002fe200078e0206 */
[----:B--2---:R-:W-:-:S03]  /*fec0*/  F2FP.BF16.F32.PACK_AB R21, R21, R14 ;  /* 0x0000000e1515723e */ /* 0x004fc600000010ff */
[----:B------:R-:W-:Y:S02]  /*fed0*/  VIADD R14, R92, 0x15 ;  /* 0x000000155c0e7836 */ /* 0x000fe40000000000 */
[----:B------:R1:W-:Y:S01]  /*fee0*/  @P5 STG.E.U16 desc[UR22][R10.64], R21 ;  /* 0x000000150a005986 */ /* 0x0003e2000c101516 */
[----:B------:R-:W-:Y:S01]  /*fef0*/  ISETP.LT.AND P5, PT, R93, UR20, !P2 ;  /* 0x000000145d007c0c */ /* 0x000fe2000d7a1270 */
[----:B------:R-:W2:Y:S01]  /*ff00*/  LDCU UR20, c[0x0][0x398] ;  /* 0x00007300ff1477ac */ /* 0x000ea20008000800 */
[----:B------:R-:W-:Y:S02]  /*ff10*/  ISETP.GE.AND P1, PT, R14, UR35, PT ;  /* 0x000000230e007c0c */ /* 0x000fe4000bf26270 */
[----:B------:R-:W-:Y:S01]  /*ff20*/  PRMT R19, R21, 0x7632, R19 ;  /* 0x0000763215137816 */ /* 0x000fe20000000013 */
[----:B------:R-:W0:Y:S01]  /*ff30*/  LDCU UR35, c[0x0][0x398] ;  /* 0x00007300ff2377ac */ /* 0x000e220008000800 */
[C---:B-1----:R-:W-:Y:S01]  /*ff40*/  VIADD R10, R0.reuse, UR32 ;  /* 0x00000020000a7c36 */ /* 0x042fe20008000000 */
[----:B---3--:R-:W-:Y:S01]  /*ff50*/  F2FP.BF16.F32.PACK_AB R11, R17, R18 ;  /* 0x00000012110b723e */ /* 0x008fe200000010ff */
[----:B------:R-:W-:Y:S01]  /*ff60*/  IMAD.WIDE R16, R0, 0x2, R4 ;  /* 0x0000000200107825 */ /* 0x000fe200078e0204 */
[----:B------:R-:W3:Y:S03]  /*ff70*/  LDL.LU R21, [R1+0xb4] ;  /* 0x0000b40001157983 */ /* 0x000ee60000300800 */
[----:B------:R-:W-:Y:S01]  /*ff80*/  IMAD.WIDE R14, R10, 0x2, R8 ;  /* 0x000000020a0e7825 */ /* 0x000fe200078e0208 */
[----:B------:R-:W-:Y:S01]  /*ff90*/  @P0 STG.E.U16 desc[UR22][R16.64], R19 ;  /* 0x0000001310000986 */ /* 0x000fe2000c101516 */
[----:B------:R-:W-:-:S03]  /*ffa0*/  PRMT R0, R11, 0x7632, R0 ;  /* 0x000076320b007816 */ /* 0x000fc60000000000 */
[----:B------:R1:W-:Y:S04]  /*ffb0*/  @P5 STG.E.U16 desc[UR22][R14.64], R11 ;  /* 0x0000000b0e005986 */ /* 0x0003e8000c101516 */
[----:B-1----:R-:W2:Y:S04]  /*ffc0*/  LDL.LU R11, [R1+0x14c] ;  /* 0x00014c00010b7983 */ /* 0x002ea80000300800 */
[----:B------:R-:W2:Y:S04]  /*ffd0*/  LDL.LU R14, [R1+0x24c] ;  /* 0x00024c00010e7983 */ /* 0x000ea80000300800 */
[----:B------:R-:W3:Y:S01]  /*ffe0*/  LDL.LU R15, [R1+0x48] ;  /* 0x00004800010f7983 */ /* 0x000ee20000300800 */
[----:B------:R-:W-:Y:S01]  /*fff0*/  ISETP.LT.AND P6, PT, R76, UR30, !P2 ;  /* 0x0000001e4c007c0c */ /* 0x000fe2000d7c1270 */
[----:B------:R-:W-:Y:S01]  /*10000*/  IMAD.WIDE R12, R10, 0x2, R2 ;  /* 0x000000020a0c7825 */ /* 0x000fe200078e0202 */
[----:B------:R-:W-:Y:S01]  /*10010*/  ISETP.LT.AND P5, PT, R72, UR33, !P2 ;  /* 0x0000002148007c0c */ /* 0x000fe2000d7a1270 */
[----:B------:R-:W1:Y:S02]  /*10020*/  LDCU UR30, c[0x0][0x398] ;  /* 0x00007300ff1e77ac */ /* 0x000e640008000800 */
[----:B------:R-:W-:Y:S01]  /*10030*/  VIADD R18, R92, 0x16 ;  /* 0x000000165c127836 */ /* 0x000fe20000000000 */
[----:B------:R-:W0:Y:S07]  /*10040*/  LDCU UR33, c[0x0][0x398] ;  /* 0x00007300ff2177ac */ /* 0x000e2e0008000800 */
[----:B------:R-:W-:Y:S01]  /*10050*/  @P6 STG.E.U16 desc[UR22][R12.64], R0 ;  /* 0x000000000c006986 */ /* 0x000fe2000c101516 */
[----:B--2---:R-:W-:-:S02]  /*10060*/  F2FP.BF16.F32.PACK_AB R16, R11, R14 ;  /* 0x0000000e0b10723e */ /* 0x004fc400000010ff */
[----:B---3--:R-:W-:Y:S01]  /*10070*/  F2FP.BF16.F32.PACK_AB R22, R22, R15 ;  /* 0x0000000f1616723e */ /* 0x008fe200000010ff */
[----:B------:R-:W-:-:S05]  /*10080*/  IMAD.WIDE R14, R10, 0x2, R6 ;  /* 0x000000020a0e7825 */ /* 0x000fca00078e0206 */
[----:B------:R2:W-:Y:S04]  /*10090*/  @P5 STG.E.U16 desc[UR22][R14.64], R22 ;  /* 0x000000160e005986 */ /* 0x0005e8000c101516 */
[----:B--2---:R-:W2:Y:S01]  /*100a0*/  LDL.LU R15, [R1+0x4c] ;  /* 0x00004c00010f7983 */ /* 0x004ea20000300800 */
[----:B------:R-:W-:Y:S01]  /*100b0*/  ISETP.LT.AND P6, PT, R89, UR47, !P2 ;  /* 0x0000002f59007c0c */ /* 0x000fe2000d7c1270 */
[----:B------:R-:W-:Y:S01]  /*100c0*/  IMAD.WIDE R12, R10, 0x2, R4 ;  /* 0x000000020a0c7825 */ /* 0x000fe200078e0204 */
[----:B------:R-:W-:Y:S01]  /*100d0*/  ISETP.LT.AND P2, PT, R93, UR50, !P4 ;  /* 0x000000325d007c0c */ /* 0x000fe2000e741270 */
[----:B------:R-:W3:Y:S01]  /*100e0*/  LDCU UR50, c[0x0][0x398] ;  /* 0x00007300ff3277ac */ /* 0x000ee20008000800 */
[----:B------:R-:W-:Y:S01]  /*100f0*/  PRMT R17, R22, 0x7632, R17 ;  /* 0x0000763216117816 */ /* 0x000fe20000000011 */
[----:B------:R-:W-:Y:S01]  /*10100*/  VIADD R0, R10, UR32 ;  /* 0x000000200a007c36 */ /* 0x000fe20008000000 */
[----:B------:R-:W-:Y:S01]  /*10110*/  ISETP.LT.AND P5, PT, R76, UR6, !P4 ;  /* 0x000000064c007c0c */ /* 0x000fe2000e7a1270 */
[----:B------:R-:W0:Y:S02]  /*10120*/  LDCU UR47, c[0x0][0x398] ;  /* 0x00007300ff2f77ac */ /* 0x000e240008000800 */
[----:B------:R-:W-:Y:S01]  /*10130*/  IMAD.WIDE R10, R0, 0x2, R8 ;  /* 0x00000002000a7825 */ /* 0x000fe200078e0208 */
[----:B------:R-:W-:Y:S01]  /*10140*/  ISETP.GE.AND P0, PT, R18, UR62, PT ;  /* 0x0000003e12007c0c */ /* 0x000fe2000bf06270 */
[----:B------:R-:W0:Y:S02]  /*10150*/  LDCU UR6, c[0x0][0x398] ;  /* 0x00007300ff0677ac */ /* 0x000e240008000800 */
[----:B------:R1:W-:Y:S01]  /*10160*/  @P6 STG.E.U16 desc[UR22][R12.64], R17 ;  /* 0x000000110c006986 */ /* 0x0003e2000c101516 */
[----:B------:R-:W-:Y:S01]  /*10170*/  ISETP.LT.AND P6, PT, R72, UR36, !P4 ;  /* 0x0000002448007c0c */ /* 0x000fe2000e7c1270 */
[----:B------:R-:W0:Y:S02]  /*10180*/  LDCU UR36, c[0x0][0x398] ;  /* 0x00007300ff2477ac */ /* 0x000e240008000800 */
[----:B------:R0:W-:Y:S01]  /*10190*/  @P2 STG.E.U16 desc[UR22][R10.64], R16 ;  /* 0x000000100a002986 */ /* 0x0001e2000c101516 */
[----:B------:R-:W0:Y:S01]  /*101a0*/  LDCU UR62, c[0x0][0x398] ;  /* 0x00007300ff3e77ac */ /* 0x000e220008000800 */
[----:B-1----:R-:W-:Y:S01]  /*101b0*/  VIADD R12, R92, 0x17 ;  /* 0x000000175c0c7836 */ /* 0x002fe20000000000 */
[----:B------:R-:W-:-:S04]  /*101c0*/  PRMT R17, R16, 0x7632, R17 ;  /* 0x0000763210117816 */ /* 0x000fc80000000011 */
[----:B------:R-:W-:Y:S01]  /*101d0*/  ISETP.GE.AND P2, PT, R12, UR57, PT ;  /* 0x000000390c007c0c */ /* 0x000fe2000bf46270 */
[----:B------:R-:W-:Y:S01]  /*101e0*/  IMAD.WIDE R12, R0, 0x2, R6 ;  /* 0x00000002000c7825 */ /* 0x000fe200078e0206 */
[----:B--2---:R-:W-:-:S03]  /*101f0*/  F2FP.BF16.F32.PACK_AB R23, R23, R15 ;  /* 0x0000000f1717723e */ /* 0x004fc600000010ff */
[C---:B------:R-:W-:Y:S01]  /*10200*/  IMAD.WIDE R14, R0.reuse, 0x2, R2 ;  /* 0x00000002000e7825 */ /* 0x040fe200078e0202 */
[----:B------:R-:W-:Y:S01]  /*10210*/  ISETP.LT.AND P4, PT, R89, UR59, !P4 ;  /* 0x0000003b59007c0c */ /* 0x000fe2000e781270 */
[----:B------:R-:W1:Y:S03]  /*10220*/  LDCU UR59, c[0x0][0x39c] ;  /* 0x00007380ff3b77ac */ /* 0x000e660008000800 */
[----:B------:R2:W-:Y:S01]  /*10230*/  @P5 STG.E.U16 desc[UR22][R14.64], R17 ;  /* 0x000000110e005986 */ /* 0x0005e2000c101516 */
[----:B0-----:R-:W-:Y:S01]  /*10240*/  IMAD.WIDE R10, R0, 0x2, R4 ;  /* 0x00000002000a7825 */ /* 0x001fe200078e0204 */
[----:B------:R-:W0:Y:S02]  /*10250*/  LDCU UR57, c[0x0][0x398] ;  /* 0x00007300ff3977ac */ /* 0x000e240008000800 */
[----:B------:R0:W-:Y:S04]  /*10260*/  @P6 STG.E.U16 desc[UR22][R12.64], R23 ;  /* 0x000000170c006986 */ /* 0x0001e8000c101516 */
[----:B--2---:R-:W2:Y:S04]  /*10270*/  LDL.LU R14, [R1+0x250] ;  /* 0x00025000010e7983 */ /* 0x004ea80000300800 */
[----:B------:R-:W2:Y:S04]  /*10280*/  LDL.LU R15, [R1+0x50] ;  /* 0x00005000010f7983 */ /* 0x000ea80000300800 */
[----:B0-----:R-:W3:Y:S01]  /*10290*/  LDL.LU R13, [R1+0x150] ;  /* 0x00015000010d7983 */ /* 0x001ee20000300800 */
[----:B------:R-:W-:-:S02]  /*102a0*/  PRMT R16, R23, 0x7632, R16 ;  /* 0x0000763217107816 */ /* 0x000fc40000000010 */
[----:B------:R-:W-:Y:S01]  /*102b0*/  ISETP.LT.AND P5, PT, R93, UR40, !P3 ;  /* 0x000000285d007c0c */ /* 0x000fe2000dfa1270 */
[----:B------:R-:W-:Y:S01]  /*102c0*/  VIADD R0, R0, UR32 ;  /* 0x0000002000007c36 */ /* 0x000fe20008000000 */
[----:B------:R-:W4:Y:S01]  /*102d0*/  LDL.LU R23, [R1+0x2c8] ;  /* 0x0002c80001177983 */ /* 0x000f220000300800 */
[----:B------:R-:W-:Y:S01]  /*102e0*/  ISETP.LT.AND P6, PT, R76, UR26, !P3 ;  /* 0x0000001a4c007c0c */ /* 0x000fe2000dfc1270 */
[----:B------:R-:W0:Y:S02]  /*102f0*/  LDCU UR40, c[0x0][0x398] ;  /* 0x00007300ff2877ac */ /* 0x000e240008000800 */
[----:B------:R3:W-:Y:S01]  /*10300*/  @P4 STG.E.U16 desc[UR22][R10.64], R16 ;  /* 0x000000100a004986 */ /* 0x0007e2000c101516 */
[----:B------:R-:W0:Y:S01]  /*10310*/  LDCU UR26, c[0x0][0x398] ;  /* 0x00007300ff1a77ac */ /* 0x000e220008000800 */
[----:B--2---:R-:W-:Y:S02]  /*10320*/  F2FP.BF16.F32.PACK_AB R24, R24, R15 ;  /* 0x0000000f1818723e */ /* 0x004fe400000010ff */
[----:B---3--:R-:W-:Y:S01]  /*10330*/  F2FP.BF16.F32.PACK_AB R10, R13, R14 ;  /* 0x0000000e0d0a723e */ /* 0x008fe200000010ff */
[----:B------:R-:W-:-:S03]  /*10340*/  IMAD.WIDE R14, R0, 0x2, R8 ;  /* 0x00000002000e7825 */ /* 0x000fc600078e0208 */
[----:B------:R-:W-:-:S05]  /*10350*/  PRMT R17, R10, 0x7610, R17 ;  /* 0x000076100a117816 */ /* 0x000fca0000000011 */
[----:B------:R2:W-:Y:S04]  /*10360*/  @P5 STG.E.U16 desc[UR22][R14.64], R17 ;  /* 0x000000110e005986 */ /* 0x0005e8000c101516 */
[----:B--2---:R-:W2:Y:S04]  /*10370*/  LDL.LU R14, [R1+0x154] ;  /* 0x00015400010e7983 */ /* 0x004ea80000300800 */
[----:B------:R-:W2:Y:S01]  /*10380*/  LDL.LU R15, [R1+0x254] ;  /* 0x00025400010f7983 */ /* 0x000ea20000300800 */
[----:B------:R-:W-:Y:S01]  /*10390*/  ISETP.LT.AND P4, PT, R72, UR56, !P3 ;  /* 0x0000003848007c0c */ /* 0x000fe2000df81270 */
[----:B------:R-:W-:Y:S01]  /*103a0*/  IMAD.WIDE R12, R0, 0x2, R2 ;  /* 0x00000002000c7825 */ /* 0x000fe200078e0202 */
[----:B------:R-:W-:Y:S01]  /*103b0*/  PRMT R16, R10, 0x7632, R16 ;  /* 0x000076320a107816 */ /* 0x000fe20000000010 */
[----:B------:R-:W3:Y:S02]  /*103c0*/  LDCU UR56, c[0x0][0x398] ;  /* 0x00007300ff3877ac */ /* 0x000ee40008000800 */
[----:B------:R-:W-:-:S02]  /*103d0*/  IMAD.WIDE R10, R0, 0x2, R6 ;  /* 0x00000002000a7825 */ /* 0x000fc400078e0206 */
[----:B------:R-:W-:Y:S01]  /*103e0*/  @P6 STG.E.U16 desc[UR22][R12.64], R16 ;  /* 0x000000100c006986 */ /* 0x000fe2000c101516 */
[----:B------:R-:W-:-:S05]  /*103f0*/  PRMT R17, R24, 0x7632, R17 ;  /* 0x0000763218117816 */ /* 0x000fca0000000011 */
[----:B------:R0:W-:Y:S02]  /*10400*/  @P4 STG.E.U16 desc[UR22][R10.64], R24 ;  /* 0x000000180a004986 */ /* 0x0001e4000c101516 */
[----:B0-----:R-:W-:Y:S02]  /*10410*/  VIADD R10, R0, UR32 ;  /* 0x00000020000a7c36 */ /* 0x001fe40008000000 */
[----:B------:R-:W3:Y:S01]  /*10420*/  LDL.LU R24, [R1+0x1c8] ;  /* 0x0001c80001187983 */ /* 0x000ee20000300800 */
[----:B--2---:R-:W-:Y:S01]  /*10430*/  F2FP.BF16.F32.PACK_AB R11, R14, R15 ;  /* 0x0000000f0e0b723e */ /* 0x004fe200000010ff */
[----:B------:R-:W-:Y:S02]  /*10440*/  IMAD.WIDE R14, R0, 0x2, R4 ;  /* 0x00000002000e7825 */ /* 0x000fe400078e0204 */
[----:B------:R-:W2:Y:S01]  /*10450*/  LDL.LU R0, [R1+0x54] ;  /* 0x0000540001007983 */ /* 0x000ea20000300800 */
[----:B------:R-:W-:Y:S02]  /*10460*/  ISETP.LT.AND P3, PT, R89, UR55, !P3 ;  /* 0x0000003759007c0c */ /* 0x000fe4000df61270 */
[----:B------:R-:W-:Y:S01]  /*10470*/  ISETP.LT.AND P5, PT, R93, UR60, !P1 ;  /* 0x0000003c5d007c0c */ /* 0x000fe2000cfa1270 */
[----:B------:R-:W-:-:S04]  /*10480*/  IMAD.WIDE R12, R10, 0x2, R8 ;  /* 0x000000020a0c7825 */ /* 0x000fc800078e0208 */
[----:B------:R-:W-:Y:S01]  /*10490*/  VIADD R16, R92, 0x18 ;  /* 0x000000185c107836 */ /* 0x000fe20000000000 */
[----:B------:R-:W-:Y:S01]  /*104a0*/  ISETP.LT.AND P6, PT, R76, UR28, !P1 ;  /* 0x0000001c4c007c0c */ /* 0x000fe2000cfc1270 */
[----:B------:R-:W0:Y:S04]  /*104b0*/  LDCU UR55, c[0x0][0x39c] ;  /* 0x00007380ff3777ac */ /* 0x000e280008000800 */
[----:B------:R-:W-:Y:S01]  /*104c0*/  @P3 STG.E.U16 desc[UR22][R14.64], R17 ;  /* 0x000000110e003986 */ /* 0x000fe2000c101516 */
[----:B------:R-:W-:Y:S01]  /*104d0*/  ISETP.GE.AND P4, PT, R16, UR54, PT ;  /* 0x0000003610007c0c */ /* 0x000fe2000bf86270 */
[----:B------:R-:W0:Y:S01]  /*104e0*/  LDCU UR54, c[0x0][0x39c] ;  /* 0x00007380ff3677ac */ /* 0x000e220008000800 */
[----:B------:R-:W-:Y:S01]  /*104f0*/  ISETP.LT.AND P3, PT, R72, UR10, !P1 ;  /* 0x0000000a48007c0c */ /* 0x000fe2000cf61270 */
[----:B------:R0:W-:Y:S01]  /*10500*/  @P5 STG.E.U16 desc[UR22][R12.64], R11 ;  /* 0x0000000b0c005986 */ /* 0x0001e2000c101516 */
[----:B------:R-:W-:Y:S01]  /*10510*/  ISETP.LT.AND P5, PT, R89, UR42, !P1 ;  /* 0x0000002a59007c0c */ /* 0x000fe2000cfa1270 */
[----:B------:R-:W0:Y:S02]  /*10520*/  LDCU UR60, c[0x0][0x398] ;  /* 0x00007300ff3c77ac */ /* 0x000e240008000800 */
[----:B------:R-:W3:Y:S01]  /*10530*/  LDL.LU R16, [R1+0x258] ;  /* 0x0002580001107983 */ /* 0x000ee20000300800 */
[----:B------:R-:W0:Y:S01]  /*10540*/  LDCU UR28, c[0x0][0x398] ;  /* 0x00007300ff1c77ac */ /* 0x000e220008000800 */
[----:B--2---:R-:W-:Y:S01]  /*10550*/  F2FP.BF16.F32.PACK_AB R25, R25, R0 ;  /* 0x000000001919723e */ /* 0x004fe200000010ff */
[----:B------:R-:W-:Y:S01]  /*10560*/  VIADD R0, R92, 0x19 ;  /* 0x000000195c007836 */ /* 0x000fe20000000000 */
[----:B0-----:R-:W-:Y:S01]  /*10570*/  PRMT R11, R11, 0x7632, R11 ;  /* 0x000076320b0b7816 */ /* 0x001fe2000000000b */
[----:B------:R-:W-:Y:S01]  /*10580*/  IMAD.WIDE R14, R10, 0x2, R2 ;  /* 0x000000020a0e7825 */ /* 0x000fe200078e0202 */
[----:B------:R-:W0:Y:S02]  /*10590*/  LDCU UR10, c[0x0][0x398] ;  /* 0x00007300ff0a77ac */ /* 0x000e240008000800 */
[----:B------:R-:W-:-:S02]  /*105a0*/  ISETP.GE.AND P1, PT, R0, UR70, PT ;  /* 0x0000004600007c0c */ /* 0x000fc4000bf26270 */
[----:B------:R-:W3:Y:S01]  /*105b0*/  LDL.LU R0, [R1+0x158] ;  /* 0x0001580001007983 */ /* 0x000ee20000300800 */
[C---:B------:R-:W-:Y:S01]  /*105c0*/  IMAD.WIDE R12, R10.reuse, 0x2, R6 ;  /* 0x000000020a0c7825 */ /* 0x040fe200078e0206 */
[----:B------:R-:W-:Y:S01]  /*105d0*/  PRMT R19, R25, 0x7632, R19 ;  /* 0x0000763219137816 */ /* 0x000fe20000000013 */
[----:B------:R-:W2:Y:S01]  /*105e0*/  LDCU UR70, c[0x0][0x39c] ;  /* 0x00007380ff4677ac */ /* 0x000ea20008000800 */
[----:B------:R0:W-:Y:S01]  /*105f0*/  @P6 STG.E.U16 desc[UR22][R14.64], R11 ;  /* 0x0000000b0e006986 */ /* 0x0001e2000c101516 */
[----:B------:R-:W1:Y:S03]  /*10600*/  LDCU UR42, c[0x0][0x398] ;  /* 0x00007300ff2a77ac */ /* 0x000e660008000800 */
[----:B------:R4:W-:Y:S01]  /*10610*/  @P3 STG.E.U16 desc[UR22][R12.64], R25 ;  /* 0x000000190c003986 */ /* 0x0009e2000c101516 */
[----:B0-----:R-:W-:-:S03]  /*10620*/  IMAD.WIDE R14, R10, 0x2, R4 ;  /* 0x000000020a0e7825 */ /* 0x001fc600078e0204 */
[----:B----4-:R-:W4:Y:S04]  /*10630*/  LDL.LU R25, [R1+0xc0] ;  /* 0x0000c00001197983 */ /* 0x010f280000300800 */
[----:B------:R0:W-:Y:S04]  /*10640*/  @P5 STG.E.U16 desc[UR22][R14.64], R19 ;  /* 0x000000130e005986 */ /* 0x0001e8000c101516 */
[----:B0-----:R-:W2:Y:S04]  /*10650*/  LDL.LU R14, [R1+0x15c] ;  /* 0x00015c00010e7983 */ /* 0x001ea80000300800 */
[----:B------:R-:W2:Y:S01]  /*10660*/  LDL.LU R15, [R1+0x25c] ;  /* 0x00025c00010f7983 */ /* 0x000ea20000300800 */
[----:B---3--:R-:W-:Y:S01]  /*10670*/  F2FP.BF16.F32.PACK_AB R11, R0, R16 ;  /* 0x00000010000b723e */ /* 0x008fe200000010ff */
[----:B------:R-:W-:-:S05]  /*10680*/  VIADD R16, R92, 0x1a ;  /* 0x0000001a5c107836 */ /* 0x000fca0000000000 */
[----:B------:R-:W-:Y:S02]  /*10690*/  ISETP.GE.AND P5, PT, R16, UR69, PT ;  /* 0x0000004510007c0c */ /* 0x000fe4000bfa6270 */
[----:B------:R-:W-:Y:S01]  /*106a0*/  ISETP.LT.AND P6, PT, R93, UR58, !P0 ;  /* 0x0000003a5d007c0c */ /* 0x000fe2000c7c1270 */
[----:B------:R-:W3:Y:S01]  /*106b0*/  LDL.LU R16, [R1+0x58] ;  /* 0x0000580001107983 */ /* 0x000ee20000300800 */
[----:B------:R-:W-:Y:S01]  /*106c0*/  ISETP.LT.AND P3, PT, R76, UR12, !P0 ;  /* 0x0000000c4c007c0c */ /* 0x000fe2000c761270 */
[----:B------:R-:W-:Y:S01]  /*106d0*/  VIADD R0, R10, UR32 ;  /* 0x000000200a007c36 */ /* 0x000fe20008000000 */
[C---:B------:R-:W-:Y:S01]  /*106e0*/  PRMT R18, R11.reuse, 0x7610, R18 ;  /* 0x000076100b127816 */ /* 0x040fe20000000012 */
[----:B------:R-:W0:Y:S01]  /*106f0*/  LDCU UR58, c[0x0][0x398] ;  /* 0x00007300ff3a77ac */ /* 0x000e220008000800 */
[----:B------:R-:W-:Y:S01]  /*10700*/  PRMT R17, R11, 0x7632, R17 ;  /* 0x000076320b117816 */ /* 0x000fe20000000011 */
[C---:B------:R-:W-:Y:S01]  /*10710*/  IMAD.WIDE R12, R0.reuse, 0x2, R8 ;  /* 0x00000002000c7825 */ /* 0x040fe200078e0208 */
[----:B------:R-:W0:Y:S03]  /*10720*/  LDCU UR12, c[0x0][0x398] ;  /* 0x00007300ff0c77ac */ /* 0x000e260008000800 */
[----:B------:R-:W-:-:S02]  /*10730*/  IMAD.WIDE R10, R0, 0x2, R2 ;  /* 0x00000002000a7825 */ /* 0x000fc400078e0202 */
[----:B------:R-:W-:Y:S01]  /*10740*/  @P6 STG.E.U16 desc[UR22][R12.64], R18 ;  /* 0x000000120c006986 */ /* 0x000fe2000c101516 */
[----:B------:R-:W0:Y:S03]  /*10750*/  LDCU UR69, c[0x0][0x398] ;  /* 0x00007300ff4577ac */ /* 0x000e260008000800 */
[----:B------:R1:W-:Y:S02]  /*10760*/  @P3 STG.E.U16 desc[UR22][R10.64], R17 ;  /* 0x000000110a003986 */ /* 0x0003e4000c101516 */
[----:B-1----:R-:W-:Y:S01]  /*10770*/  VIADD R10, R0, UR32 ;  /* 0x00000020000a7c36 */ /* 0x002fe20008000000 */
[----:B--2---:R-:W-:Y:S01]  /*10780*/  F2FP.BF16.F32.PACK_AB R11, R14, R15 ;  /* 0x0000000f0e0b723e */ /* 0x004fe200000010ff */
[----:B------:R-:W-:Y:S01]  /*10790*/  IMAD.WIDE R14, R0, 0x2, R4 ;  /* 0x00000002000e7825 */ /* 0x000fe200078e0204 */
[----:B---3--:R-:W-:-:S03]  /*107a0*/  F2FP.BF16.F32.PACK_AB R26, R26, R16 ;  /* 0x000000101a1a723e */ /* 0x008fc600000010ff */
[----:B------:R-:W-:Y:S02]  /*107b0*/  IMAD.WIDE R16, R0, 0x2, R6 ;  /* 0x0000000200107825 */ /* 0x000fe400078e0206 */
[----:B------:R-:W2:Y:S01]  /*107c0*/  LDL.LU R0, [R1+0x5c] ;  /* 0x00005c0001007983 */ /* 0x000ea20000300800 */
[----:B------:R-:W-:Y:S02]  /*107d0*/  ISETP.LT.AND P3, PT, R72, UR18, !P0 ;  /* 0x0000001248007c0c */ /* 0x000fe4000c761270 */
[----:B------:R-:W-:Y:S01]  /*107e0*/  ISETP.LT.AND P6, PT, R89, UR4, !P0 ;  /* 0x0000000459007c0c */ /* 0x000fe2000c7c1270 */
[----:B------:R-:W-:Y:S01]  /*107f0*/  IMAD.WIDE R12, R10, 0x2, R8 ;  /* 0x000000020a0c7825 */ /* 0x000fe200078e0208 */
[----:B------:R-:W-:Y:S01]  /*10800*/  ISETP.LT.AND P0, PT, R93, UR53, !P2 ;  /* 0x000000355d007c0c */ /* 0x000fe2000d701270 */
[----:B------:R-:W1:Y:S01]  /*10810*/  LDCU UR18, c[0x0][0x39c] ;  /* 0x00007380ff1277ac */ /* 0x000e620008000800 */
[----:B------:R-:W-:Y:S01]  /*10820*/  PRMT R18, R26, 0x7632, R18 ;  /* 0x000076321a127816 */ /* 0x000fe20000000012 */
[----:B------:R-:W3:Y:S06]  /*10830*/  LDCU UR4, c[0x0][0x398] ;  /* 0x00007300ff0477ac */ /* 0x000eec0008000800 */
[----:B------:R0:W-:Y:S01]  /*10840*/  @P3 STG.E.U16 desc[UR22][R16.64], R26 ;  /* 0x0000001a10003986 */ /* 0x0001e2000c101516 */
[----:B------:R-:W1:Y:S03]  /*10850*/  LDCU UR53, c[0x0][0x398] ;  /* 0x00007300ff3577ac */ /* 0x000e660008000800 */
[----:B------:R1:W-:Y:S04]  /*10860*/  @P6 STG.E.U16 desc[UR22][R14.64], R18 ;  /* 0x000000120e006986 */ /* 0x0003e8000c101516 */
[----:B------:R1:W-:Y:S04]  /*10870*/  @P0 STG.E.U16 desc[UR22][R12.64], R11 ;  /* 0x0000000b0c000986 */ /* 0x0003e8000c101516 */
[----:B0-----:R-:W3:Y:S04]  /*10880*/  LDL.LU R16, [R1+0x260] ;  /* 0x0002600001107983 */ /* 0x001ee80000300800 */
[----:B------:R-:W3:Y:S01]  /*10890*/  LDL.LU R26, [R1+0x2b4] ;  /* 0x0002b400011a7983 */ /* 0x000ee20000300800 */
[----:B--2---:R-:W-:Y:S01]  /*108a0*/  F2FP.BF16.F32.PACK_AB R27, R27, R0 ;  /* 0x000000001b1b723e */ /* 0x004fe200000010ff */
[----:B------:R-:W-:-:S05]  /*108b0*/  VIADD R0, R92, 0x1b ;  /* 0x0000001b5c007836 */ /* 0x000fca0000000000 */
[----:B------:R-:W-:Y:S02]  /*108c0*/  ISETP.GE.AND P0, PT, R0, UR77, PT ;  /* 0x0000004d00007c0c */ /* 0x000fe4000bf06270 */
[----:B------:R-:W-:Y:S01]  /*108d0*/  ISETP.LT.AND P6, PT, R76, UR41, !P2 ;  /* 0x000000294c007c0c */ /* 0x000fe2000d7c1270 */
[----:B------:R-:W3:Y:S01]  /*108e0*/  LDL.LU R0, [R1+0x160] ;  /* 0x0001600001007983 */ /* 0x000ee20000300800 */
[----:B------:R-:W-:Y:S01]  /*108f0*/  ISETP.LT.AND P3, PT, R72, UR39, !P2 ;  /* 0x0000002748007c0c */ /* 0x000fe2000d761270 */
[C---:B-1----:R-:W-:Y:S01]  /*10900*/  IMAD.WIDE R14, R10.reuse, 0x2, R2 ;  /* 0x000000020a0e7825 */ /* 0x042fe200078e0202 */
[----:B------:R-:W-:Y:S01]  /*10910*/  PRMT R11, R11, 0x7632, R11 ;  /* 0x000076320b0b7816 */ /* 0x000fe2000000000b */
[----:B------:R-:W0:Y:S02]  /*10920*/  LDCU UR41, c[0x0][0x398] ;  /* 0x00007300ff2977ac */ /* 0x000e240008000800 */
[C---:B------:R-:W-:Y:S01]  /*10930*/  IMAD.WIDE R12, R10.reuse, 0x2, R6 ;  /* 0x000000020a0c7825 */ /* 0x040fe200078e0206 */
[----:B------:R-:W-:Y:S01]  /*10940*/  ISETP.LT.AND P2, PT, R89, UR51, !P2 ;  /* 0x0000003359007c0c */ /* 0x000fe2000d741270 */
[----:B------:R-:W1:Y:S04]  /*10950*/  LDCU UR39, c[0x0][0x398] ;  /* 0x00007300ff2777ac */ /* 0x000e680008000800 */
[----:B------:R2:W-:Y:S01]  /*10960*/  @P6 STG.E.U16 desc[UR22][R14.64], R11 ;  /* 0x0000000b0e006986 */ /* 0x0005e2000c101516 */
[----:B------:R-:W-:Y:S01]  /*10970*/  PRMT R19, R27, 0x7632, R19 ;  /* 0x000076321b137816 */ /* 0x000fe20000000013 */
[----:B------:R-:W0:Y:S02]  /*10980*/  LDCU UR51, c[0x0][0x398] ;  /* 0x00007300ff3377ac */ /* 0x000e240008000800 */
[----:B------:R1:W-:Y:S01]  /*10990*/  @P3 STG.E.U16 desc[UR22][R12.64], R27 ;  /* 0x0000001b0c003986 */ /* 0x0003e2000c101516 */
[----:B------:R-:W-:Y:S01]  /*109a0*/  ISETP.LT.AND P3, PT, R93, UR38, !P4 ;  /* 0x000000265d007c0c */ /* 0x000fe2000e761270 */
[----:B------:R-:W0:Y:S01]  /*109b0*/  LDCU UR38, c[0x0][0x398] ;  /* 0x00007300ff2677ac */ /* 0x000e220008000800 */
[----:B------:R-:W0:Y:S01]  /*109c0*/  LDCU UR77, c[0x0][0x398] ;  /* 0x00007300ff4d77ac */ /* 0x000e220008000800 */
[----:B--2---:R-:W-:Y:S01]  /*109d0*/  IMAD.WIDE R14, R10, 0x2, R4 ;  /* 0x000000020a0e7825 */ /* 0x004fe200078e0204 */
[----:B-1----:R-:W2:Y:S04]  /*109e0*/  LDL.LU R27, [R1+0x1b4] ;  /* 0x0001b400011b7983 */ /* 0x002ea80000300800 */
[----:B------:R1:W-:Y:S01]  /*109f0*/  @P2 STG.E.U16 desc[UR22][R14.64], R19 ;  /* 0x000000130e002986 */ /* 0x0003e2000c101516 */
[----:B------:R-:W-:Y:S01]  /*10a00*/  ISETP.LT.AND P6, PT, R76, UR9, !P4 ;  /* 0x000000094c007c0c */ /* 0x000fe2000e7c1270 */
[----:B------:R-:W0:Y:S02]  /*10a10*/  LDCU UR9, c[0x0][0x398] ;  /* 0x00007300ff0977ac */ /* 0x000e240008000800 */
[----:B-1----:R-:W2:Y:S04]  /*10a20*/  LDL.LU R14, [R1+0x264] ;  /* 0x00026400010e7983 */ /* 0x002ea80000300800 */
[----:B------:R-:W2:Y:S01]  /*10a30*/  LDL.LU R15, [R1+0x60] ;  /* 0x00006000010f7983 */ /* 0x000ea20000300800 */
[----:B---3--:R-:W-:Y:S01]  /*10a40*/  F2FP.BF16.F32.PACK_AB R11, R0, R16 ;  /* 0x00000010000b723e */ /* 0x008fe200000010ff */
[----:B------:R-:W-:-:S03]  /*10a50*/  VIADD R0, R10, UR32 ;  /* 0x000000200a007c36 */ /* 0x000fc60008000000 */
[----:B------:R-:W-:Y:S01]  /*10a60*/  PRMT R18, R11, 0x7610, R18 ;  /* 0x000076100b127816 */ /* 0x000fe20000000012 */
[----:B------:R-:W-:-:S05]  /*10a70*/  IMAD.WIDE R12, R0, 0x2, R8 ;  /* 0x00000002000c7825 */ /* 0x000fca00078e0208 */
[----:B------:R1:W-:Y:S01]  /*10a80*/  @P3 STG.E.U16 desc[UR22][R12.64], R18 ;  /* 0x000000120c003986 */ /* 0x0003e2000c101516 */
[----:B------:R-:W-:-:S03]  /*10a90*/  PRMT R17, R11, 0x7632, R17 ;  /* 0x000076320b117816 */ /* 0x000fc60000000011 */
[----:B-1----:R-:W3:Y:S01]  /*10aa0*/  LDL.LU R13, [R1+0x164] ;  /* 0x00016400010d7983 */ /* 0x002ee20000300800 */
[----:B------:R-:W-:-:S05]  /*10ab0*/  IMAD.WIDE R10, R0, 0x2, R2 ;  /* 0x00000002000a7825 */ /* 0x000fca00078e0202 */
[----:B------:R1:W-:Y:S04]  /*10ac0*/  @P6 STG.E.U16 desc[UR22][R10.64], R17 ;  /* 0x000000110a006986 */ /* 0x0003e8000c101516 */
[----:B-1----:R-:W4:Y:S01]  /*10ad0*/  LDL.LU R17, [R1+0x64] ;  /* 0x0000640001117983 */ /* 0x002f220000300800 */
[----:B------:R-:W-:Y:S01]  /*10ae0*/  ISETP.LT.AND P3, PT, R72, UR75, !P4 ;  /* 0x0000004b48007c0c */ /* 0x000fe2000e761270 */
[----:B------:R-:W-:Y:S01]  /*10af0*/  VIADD R16, R92, 0x1c ;  /* 0x0000001c5c107836 */ /* 0x000fe20000000000 */
[----:B------:R-:W-:Y:S01]  /*10b00*/  ISETP.LT.AND P6, PT, R89, UR74, !P4 ;  /* 0x0000004a59007c0c */ /* 0x000fe2000e7c1270 */
[----:B------:R-:W-:Y:S01]  /*10b10*/  VIADD R10, R0, UR32 ;  /* 0x00000020000a7c36 */ /* 0x000fe20008000000 */
[----:B------:R-:W-:Y:S01]  /*10b20*/  ISETP.LT.AND P4, PT, R93, UR76, !P1 ;  /* 0x0000004c5d007c0c */ /* 0x000fe2000cf81270 */
[----:B------:R-:W1:Y:S01]  /*10b30*/  LDCU UR74, c[0x0][0x39c] ;  /* 0x00007380ff4a77ac */ /* 0x000e620008000800 */
[----:B--2---:R-:W-:-:S02]  /*10b40*/  F2FP.BF16.F32.PACK_AB R28, R28, R15 ;  /* 0x0000000f1c1c723e */ /* 0x004fc400000010ff */
[----:B------:R-:W-:Y:S01]  /*10b50*/  ISETP.GE.AND P2, PT, R16, UR48, PT ;  /* 0x0000003010007c0c */ /* 0x000fe2000bf46270 */
[----:B------:R-:W2:Y:S01]  /*10b60*/  LDCU UR48, c[0x0][0x398] ;  /* 0x00007300ff3077ac */ /* 0x000ea20008000800 */
[----:B------:R-:W-:Y:S01]  /*10b70*/  PRMT R16, R28, 0x7632, R16 ;  /* 0x000076321c107816 */ /* 0x000fe20000000010 */
[----:B------:R-:W0:Y:S01]  /*10b80*/  LDCU UR76, c[0x0][0x398] ;  /* 0x00007300ff4c77ac */ /* 0x000e220008000800 */
[----:B------:R-:W0:Y:S01]  /*10b90*/  LDCU UR75, c[0x0][0x398] ;  /* 0x00007300ff4b77ac */ /* 0x000e220008000800 */
[----:B---3--:R-:W-:Y:S01]  /*10ba0*/  F2FP.BF16.F32.PACK_AB R11, R13, R14 ;  /* 0x0000000e0d0b723e */ /* 0x008fe200000010ff */
[----:B------:R-:W-:-:S04]  /*10bb0*/  IMAD.WIDE R12, R0, 0x2, R6 ;  /* 0x00000002000c7825 */ /* 0x000fc800078e0206 */
[----:B------:R-:W-:Y:S01]  /*10bc0*/  IMAD.WIDE R14, R0, 0x2, R4 ;  /* 0x00000002000e7825 */ /* 0x000fe200078e0204 */
[----:B------:R3:W-:Y:S04]  /*10bd0*/  @P3 STG.E.U16 desc[UR22][R12.64], R28 ;  /* 0x0000001c0c003986 */ /* 0x0007e8000c101516 */
[----:B------:R0:W-:Y:S01]  /*10be0*/  @P6 STG.E.U16 desc[UR22][R14.64], R16 ;  /* 0x000000100e006986 */ /* 0x0001e2000c101516 */
[----:B------:R-:W-:Y:S02]  /*10bf0*/  ISETP.LT.AND P6, PT, R76, UR67, !P1 ;  /* 0x000000434c007c0c */ /* 0x000fe4000cfc1270 */
[----:B----4-:R-:W-:Y:S01]  /*10c00*/  F2FP.BF16.F32.PACK_AB R29, R29, R17 ;  /* 0x000000111d1d723e */ /* 0x010fe200000010ff */
[----:B---3--:R-:W-:Y:S01]  /*10c10*/  IMAD.WIDE R12, R10, 0x2, R8 ;  /* 0x000000020a0c7825 */ /* 0x008fe200078e0208 */
[----:B------:R-:W3:Y:S01]  /*10c20*/  LDL.LU R28, [R1+0xbc] ;  /* 0x0000bc00011c7983 */ /* 0x000ee20000300800 */
[----:B------:R-:W4:Y:S03]  /*10c30*/  LDCU UR67, c[0x0][0x398] ;  /* 0x00007300ff4377ac */ /* 0x000f260008000800 */
[----:B------:R1:W-:Y:S01]  /*10c40*/  @P4 STG.E.U16 desc[UR22][R12.64], R11 ;  /* 0x0000000b0c004986 */ /* 0x0003e2000c101516 */
[----:B------:R-:W-:Y:S01]  /*10c50*/  ISETP.LT.AND P4, PT, R72, UR73, !P1 ;  /* 0x0000004948007c0c */ /* 0x000fe2000cf81270 */
[----:B0-----:R-:W-:-:S04]  /*10c60*/  IMAD.WIDE R16, R10, 0x2, R2 ;  /* 0x000000020a107825 */ /* 0x001fc800078e0202 */
[----:B------:R-:W-:Y:S01]  /*10c70*/  IMAD.WIDE R14, R10, 0x2, R6 ;  /* 0x000000020a0e7825 */ /* 0x000fe200078e0206 */
[----:B-1----:R-:W-:-:S03]  /*10c80*/  PRMT R11, R11, 0x7632, R11 ;  /* 0x000076320b0b7816 */ /* 0x002fc6000000000b */
[----:B------:R-:W-:Y:S01]  /*10c90*/  VIADD R0, R92, 0x1d ;  /* 0x0000001d5c007836 */ /* 0x000fe20000000000 */
[----:B------:R-:W0:Y:S01]  /*10ca0*/  LDCU UR73, c[0x0][0x398] ;  /* 0x00007300ff4977ac */ /* 0x000e220008000800 */
[----:B------:R1:W-:Y:S04]  /*10cb0*/  @P6 STG.E.U16 desc[UR22][R16.64], R11 ;  /* 0x0000000b10006986 */ /* 0x0003e8000c101516 */
[----:B------:R0:W-:Y:S04]  /*10cc0*/  @P4 STG.E.U16 desc[UR22][R14.64], R29 ;  /* 0x0000001d0e004986 */ /* 0x0001e8000c101516 */
[----:B-1----:R-:W2:Y:S04]  /*10cd0*/  LDL.LU R16, [R1+0x268] ;  /* 0x0002680001107983 */ /* 0x002ea80000300800 */
[----:B------:R-:W2:Y:S04]  /*10ce0*/  LDL.LU R17, [R1+0x68] ;  /* 0x0000680001117983 */ /* 0x000ea80000300800 */
[----:B0-----:R-:W3:Y:S01]  /*10cf0*/  LDL.LU R15, [R1+0x168] ;  /* 0x00016800010f7983 */ /* 0x001ee20000300800 */
[----:B------:R-:W-:Y:S01]  /*10d00*/  ISETP.LT.AND P1, PT, R89, UR71, !P1 ;  /* 0x0000004759007c0c */ /* 0x000fe2000cf21270 */
[----:B------:R-:W-:Y:S01]  /*10d10*/  IMAD.WIDE R12, R10, 0x2, R4 ;  /* 0x000000020a0c7825 */ /* 0x000fe200078e0204 */
[----:B------:R-:W-:Y:S01]  /*10d20*/  ISETP.GE.AND P3, PT, R0, UR52, PT ;  /* 0x0000003400007c0c */ /* 0x000fe2000bf66270 */
[----:B------:R-:W0:Y:S01]  /*10d30*/  LDCU UR71, c[0x0][0x39c] ;  /* 0x00007380ff4777ac */ /* 0x000e220008000800 */
[----:B------:R-:W-:-:S02]  /*10d40*/  PRMT R0, R29, 0x7632, R0 ;  /* 0x000076321d007816 */ /* 0x000fc40000000000 */
[----:B------:R-:W-:Y:S02]  /*10d50*/  ISETP.LT.AND P4, PT, R93, UR63, !P5 ;  /* 0x0000003f5d007c0c */ /* 0x000fe4000ef81270 */
[----:B------:R-:W-:Y:S01]  /*10d60*/  ISETP.LT.AND P6, PT, R76, UR66, !P5 ;  /* 0x000000424c007c0c */ /* 0x000fe2000efc1270 */
[----:B------:R-:W-:Y:S01]  /*10d70*/  VIADD R10, R10, UR32 ;  /* 0x000000200a0a7c36 */ /* 0x000fe20008000000 */
[----:B------:R-:W4:Y:S01]  /*10d80*/  LDL.LU R29, [R1+0x2b8] ;  /* 0x0002b800011d7983 */ /* 0x000f220000300800 */
[----:B------:R-:W1:Y:S03]  /*10d90*/  LDCU UR52, c[0x0][0x398] ;  /* 0x00007300ff3477ac */ /* 0x000e660008000800 */
[----:B------:R3:W-:Y:S01]  /*10da0*/  @P1 STG.E.U16 desc[UR22][R12.64], R0 ;  /* 0x000000000c001986 */ /* 0x0007e2000c101516 */
[----:B------:R-:W0:Y:S01]  /*10db0*/  LDCU UR63, c[0x0][0x398] ;  /* 0x00007300ff3f77ac */ /* 0x000e220008000800 */
[----:B------:R-:W0:Y:S01]  /*10dc0*/  LDCU UR66, c[0x0][0x398] ;  /* 0x00007300ff4277ac */ /* 0x000e220008000800 */
[----:B--2---:R-:W-:-:S02]  /*10dd0*/  F2FP.BF16.F32.PACK_AB R30, R30, R17 ;  /* 0x000000111e1e723e */ /* 0x004fc400000010ff */
        /* <DEDUP_REMOVED lines=24> */
[----:B------:R-:W-:Y:S01]  /*10f60*/  PRMT R18, R14, 0x7632, R18 ;  /* 0x000076320e127816 */ /* 0x000fe20000000012 */
[----:B------:R-:W0:Y:S02]  /*10f70*/  LDCU UR64, c[0x0][0x39c] ;  /* 0x00007380ff4077ac */ /* 0x000e240008000800 */
[----:B------:R-:W-:Y:S01]  /*10f80*/  IMAD.WIDE R10, R0, 0x2, R8 ;  /* 0x00000002000a7825 */ /* 0x000fe200078e0208 */
[----:B------:R-:W0:Y:S03]  /*10f90*/  LDCU UR7, c[0x0][0x398] ;  /* 0x00007300ff0777ac */ /* 0x000e260008000800 */
[----:B------:R1:W-:Y:S01]  /*10fa0*/  @P5 STG.E.U16 desc[UR22][R12.64], R16 ;  /* 0x000000100c005986 */ /* 0x0003e2000c101516 */
[----:B------:R-:W0:Y:S03]  /*10fb0*/  LDCU UR72, c[0x0][0x398] ;  /* 0x00007300ff4877ac */ /* 0x000e260008000800 */
[----:B------:R0:W-:Y:S01]  /*10fc0*/  @P4 STG.E.U16 desc[UR22][R10.64], R14 ;  /* 0x0000000e0a004986 */ /* 0x0001e2000c101516 */
[----:B------:R-:W-:Y:S01]  /*10fd0*/  ISETP.LT.AND P5, PT, R72, UR65, !P0 ;  /* 0x0000004148007c0c */ /* 0x000fe2000c7a1270 */
[----:B------:R-:W0:Y:S01]  /*10fe0*/  LDCU UR44, c[0x0][0x398] ;  /* 0x00007300ff2c77ac */ /* 0x000e220008000800 */
[----:B------:R-:W-:Y:S01]  /*10ff0*/  ISETP.LT.AND P4, PT, R89, UR14, !P0 ;  /* 0x0000000e59007c0c */ /* 0x000fe2000c781270 */
[----:B------:R-:W0:Y:S01]  /*11000*/  LDCU UR14, c[0x0][0x39c] ;  /* 0x00007380ff0e77ac */ /* 0x000e220008000800 */
[----:B-1----:R-:W-:-:S05]  /*11010*/  VIADD R16, R92, 0x1f ;  /* 0x0000001f5c107836 */ /* 0x002fca0000000000 */
[----:B------:R-:W-:Y:S02]  /*11020*/  ISETP.GE.AND P0, PT, R16, UR43, PT ;  /* 0x0000002b10007c0c */ /* 0x000fe4000bf06270 */
[----:B--2---:R-:W-:Y:S01]  /*11030*/  F2FP.BF16.F32.PACK_AB R31, R31, R15 ;  /* 0x0000000f1f1f723e */ /* 0x004fe200000010ff */
[C---:B0-----:R-:W-:Y:S01]  /*11040*/  IMAD.WIDE R14, R0.reuse, 0x2, R2 ;  /* 0x00000002000e7825 */ /* 0x041fe200078e0202 */
[----:B------:R-:W2:Y:S01]  /*11050*/  LDL.LU R16, [R1+0x70] ;  /* 0x0000700001107983 */ /* 0x000ea20000300800 */
[----:B------:R-:W0:Y:S03]  /*11060*/  LDCU UR43, c[0x0][0x398] ;  /* 0x00007300ff2b77ac */ /* 0x000e260008000800 */
[----:B------:R1:W-:Y:S04]  /*11070*/  @P6 STG.E.U16 desc[UR22][R14.64], R18 ;  /* 0x000000120e006986 */ /* 0x0003e8000c101516 */
[----:B-1----:R-:W3:Y:S04]  /*11080*/  LDL.LU R14, [R1+0x170] ;  /* 0x00017000010e7983 */ /* 0x002ee80000300800 */
[----:B------:R-:W3:Y:S01]  /*11090*/  LDL.LU R15, [R1+0x270] ;  /* 0x00027000010f7983 */ /* 0x000ee20000300800 */
[----:B------:R-:W-:Y:S01]  /*110a0*/  IMAD.WIDE R12, R0, 0x2, R6 ;  /* 0x00000002000c7825 */ /* 0x000fe200078e0206 */
[----:B------:R-:W-:-:S03]  /*110b0*/  PRMT R17, R31, 0x7632, R17 ;  /* 0x000076321f117816 */ /* 0x000fc60000000011 */
[----:B------:R-:W-:Y:S01]  /*110c0*/  IMAD.WIDE R10, R0, 0x2, R4 ;  /* 0x00000002000a7825 */ /* 0x000fe200078e0204 */
[----:B------:R1:W-:Y:S01]  /*110d0*/  @P5 STG.E.U16 desc[UR22][R12.64], R31 ;  /* 0x0000001f0c005986 */ /* 0x0003e2000c101516 */
[----:B------:R-:W-:Y:S01]  /*110e0*/  ISETP.LT.AND P6, PT, R93, UR46, !P2 ;  /* 0x0000002e5d007c0c */ /* 0x000fe2000d7c1270 */
[----:B------:R-:W0:Y:S01]  /*110f0*/  LDCU UR46, c[0x0][0x398] ;  /* 0x00007300ff2e77ac */ /* 0x000e220008000800 */
[----:B------:R-:W-:Y:S01]  /*11100*/  ISETP.LT.AND P5, PT, R76, UR37, !P2 ;  /* 0x000000254c007c0c */ /* 0x000fe2000d7a1270 */
[----:B------:R0:W-:Y:S01]  /*11110*/  @P4 STG.E.U16 desc[UR22][R10.64], R17 ;  /* 0x000000110a004986 */ /* 0x0001e2000c101516 */
[----:B------:R-:W-:Y:S01]  /*11120*/  VIADD R0, R0, UR32 ;  /* 0x0000002000007c36 */ /* 0x000fe20008000000 */
[----:B------:R-:W0:Y:S02]  /*11130*/  LDCU UR37, c[0x0][0x398] ;  /* 0x00007300ff2577ac */ /* 0x000e240008000800 */
[----:B-1----:R-:W4:Y:S01]  /*11140*/  LDL.LU R31, [R1+0xb0] ;  /* 0x0000b000011f7983 */ /* 0x002f220000300800 */
[----:B--2---:R-:W-:Y:S01]  /*11150*/  F2FP.BF16.F32.PACK_AB R32, R32, R16 ;  /* 0x000000102020723e */ /* 0x004fe200000010ff */
[----:B0-----:R-:W-:Y:S01]  /*11160*/  IMAD.WIDE R16, R0, 0x2, R8 ;  /* 0x0000000200107825 */ /* 0x001fe200078e0208 */
[----:B---3--:R-:W-:-:S03]  /*11170*/  F2FP.BF16.F32.PACK_AB R10, R14, R15 ;  /* 0x0000000f0e0a723e */ /* 0x008fc600000010ff */
[----:B------:R-:W-:Y:S01]  /*11180*/  IMAD.WIDE R14, R0, 0x2, R2 ;  /* 0x00000002000e7825 */ /* 0x000fe200078e0202 */
[C---:B------:R-:W-:Y:S02]  /*11190*/  PRMT R20, R10.reuse, 0x7610, R20 ;  /* 0x000076100a147816 */ /* 0x040fe40000000014 */
[----:B------:R-:W-:-:S03]  /*111a0*/  PRMT R19, R10, 0x7632, R19 ;  /* 0x000076320a137816 */ /* 0x000fc60000000013 */
[----:B------:R0:W-:Y:S04]  /*111b0*/  @P6 STG.E.U16 desc[UR22][R16.64], R20 ;  /* 0x0000001410006986 */ /* 0x0001e8000c101516 */
[----:B------:R1:W-:Y:S04]  /*111c0*/  @P5 STG.E.U16 desc[UR22][R14.64], R19 ;  /* 0x000000130e005986 */ /* 0x0003e8000c101516 */
[----:B0-----:R-:W2:Y:S04]  /*111d0*/  LDL.LU R16, [R1+0x74] ;  /* 0x0000740001107983 */ /* 0x001ea80000300800 */
[----:B-1----:R-:W3:Y:S04]  /*111e0*/  LDL.LU R14, [R1+0x174] ;  /* 0x00017400010e7983 */ /* 0x002ee80000300800 */
[----:B------:R-:W3:Y:S01]  /*111f0*/  LDL.LU R15, [R1+0x274] ;  /* 0x00027400010f7983 */ /* 0x000ee20000300800 */
[----:B------:R-:W-:Y:S01]  /*11200*/  ISETP.LT.AND P4, PT, R72, UR34, !P2 ;  /* 0x0000002248007c0c */ /* 0x000fe2000d781270 */
[----:B------:R-:W-:Y:S01]  /*11210*/  IMAD.WIDE R12, R0, 0x2, R6 ;  /* 0x00000002000c7825 */ /* 0x000fe200078e0206 */
[----:B------:R-:W-:Y:S01]  /*11220*/  ISETP.LT.AND P2, PT, R89, UR45, !P2 ;  /* 0x0000002d59007c0c */ /* 0x000fe2000d741270 */
[----:B------:R-:W0:Y:S01]  /*11230*/  LDCU UR45, c[0x0][0x39c] ;  /* 0x00007380ff2d77ac */ /* 0x000e220008000800 */
[----:B------:R-:W-:Y:S01]  /*11240*/  PRMT R18, R32, 0x7632, R18 ;  /* 0x0000763220127816 */ /* 0x000fe20000000012 */
[----:B------:R-:W-:Y:S01]  /*11250*/  IMAD.WIDE R10, R0, 0x2, R4 ;  /* 0x00000002000a7825 */ /* 0x000fe200078e0204 */
[----:B------:R-:W-:Y:S01]  /*11260*/  ISETP.LT.AND P5, PT, R76, UR49, !P3 ;  /* 0x000000314c007c0c */ /* 0x000fe2000dfa1270 */
[----:B------:R-:W1:Y:S06]  /*11270*/  LDCU UR34, c[0x0][0x398] ;  /* 0x00007300ff2277ac */ /* 0x000e6c0008000800 */
[----:B------:R0:W-:Y:S01]  /*11280*/  @P4 STG.E.U16 desc[UR22][R12.64], R32 ;  /* 0x000000200c004986 */ /* 0x0001e2000c101516 */
[----:B------:R-:W-:Y:S01]  /*11290*/  ISETP.LT.AND P4, PT, R93, UR16, !P3 ;  /* 0x000000105d007c0c */ /* 0x000fe2000df81270 */
[----:B------:R-:W-:Y:S01]  /*112a0*/  VIADD R0, R0, UR32 ;  /* 0x0000002000007c36 */ /* 0x000fe20008000000 */
[----:B------:R-:W-:Y:S01]  /*112b0*/  ISETP.LT.AND P6, PT, R72, UR24, !P3 ;  /* 0x0000001848007c0c */ /* 0x000fe2000dfc1270 */
[----:B------:R3:W-:Y:S01]  /*112c0*/  @P2 STG.E.U16 desc[UR22][R10.64], R18 ;  /* 0x000000120a002986 */ /* 0x0007e2000c101516 */
[----:B------:R-:W1:Y:S01]  /*112d0*/  LDCU UR16, c[0x0][0x398] ;  /* 0x00007300ff1077ac */ /* 0x000e620008000800 */
[----:B------:R-:W1:Y:S02]  /*112e0*/  LDCU UR24, c[0x0][0x398] ;  /* 0x00007300ff1877ac */ /* 0x000e640008000800 */
[----:B0-----:R-:W4:Y:S01]  /*112f0*/  LDL.LU R32, [R1+0xa4] ;  /* 0x0000a40001207983 */ /* 0x001f220000300800 */
[----:B------:R-:W0:Y:S01]  /*11300*/  LDCU UR49, c[0x0][0x398] ;  /* 0x00007300ff3177ac */ /* 0x000e220008000800 */
[----:B--2---:R-:W-:Y:S01]  /*11310*/  F2FP.BF16.F32.PACK_AB R33, R33, R16 ;  /* 0x000000102121723e */ /* 0x004fe200000010ff */
[----:B------:R-:W-:Y:S01]  /*11320*/  VIADD R16, R92, 0x20 ;  /* 0x000000205c107836 */ /* 0x000fe20000000000 */
[----:B---3--:R-:W-:Y:S01]  /*11330*/  F2FP.BF16.F32.PACK_AB R10, R14, R15 ;  /* 0x0000000f0e0a723e */ /* 0x008fe200000010ff */
[----:B------:R-:W-:-:S03]  /*11340*/  IMAD.WIDE R14, R0, 0x2, R8 ;  /* 0x00000002000e7825 */ /* 0x000fc600078e0208 */
[----:B------:R-:W-:Y:S02]  /*11350*/  PRMT R18, R10, 0x7610, R18 ;  /* 0x000076100a127816 */ /* 0x000fe40000000012 */
[----:B------:R-:W-:Y:S02]  /*11360*/  ISETP.GE.AND P2, PT, R16, UR59, PT ;  /* 0x0000003b10007c0c */ /* 0x000fe4000bf46270 */
[----:B------:R-:W2:Y:S04]  /*11370*/  LDL.LU R16, [R1+0x278] ;  /* 0x0002780001107983 */ /* 0x000ea80000300800 */
[----:B------:R3:W-:Y:S04]  /*11380*/  @P4 STG.E.U16 desc[UR22][R14.64], R18 ;  /* 0x000000120e004986 */ /* 0x0007e8000c101516 */
[----:B---3--:R-:W2:Y:S01]  /*11390*/  LDL.LU R15, [R1+0x178] ;  /* 0x00017800010f7983 */ /* 0x008ea20000300800 */
[----:B------:R-:W-:Y:S01]  /*113a0*/  PRMT R17, R10, 0x7632, R17 ;  /* 0x000076320a117816 */ /* 0x000fe20000000011 */
[----:B------:R-:W-:Y:S01]  /*113b0*/  IMAD.WIDE R12, R0, 0x2, R2 ;  /* 0x00000002000c7825 */ /* 0x000fe200078e0202 */
[----:B------:R-:W-:-:S03]  /*113c0*/  ISETP.LT.AND P4, PT, R89, UR61, !P3 ;  /* 0x0000003d59007c0c */ /* 0x000fc6000df81270 */
[----:B------:R-:W-:Y:S01]  /*113d0*/  IMAD.WIDE R10, R0, 0x2, R6 ;  /* 0x00000002000a7825 */ /* 0x000fe200078e0206 */
[----:B------:R-:W-:Y:S01]  /*113e0*/  @P5 STG.E.U16 desc[UR22][R12.64], R17 ;  /* 0x000000110c005986 */ /* 0x000fe2000c101516 */
[----:B------:R-:W-:-:S03]  /*113f0*/  PRMT R19, R33, 0x7632, R19 ;  /* 0x0000763221137816 */ /* 0x000fc60000000013 */
[----:B------:R3:W-:Y:S04]  /*11400*/  @P6 STG.E.U16 desc[UR22][R10.64], R33 ;  /* 0x000000210a006986 */ /* 0x0007e8000c101516 */
[----:B---3--:R-:W3:Y:S01]  /*11410*/  LDL.LU R33, [R1+0x2a4] ;  /* 0x0002a40001217983 */ /* 0x008ee20000300800 */
[----:B--2---:R-:W-:Y:S01]  /*11420*/  F2FP.BF16.F32.PACK_AB R11, R15, R16 ;  /* 0x000000100f0b723e */ /* 0x004fe200000010ff */
[----:B------:R-:W-:-:S05]  /*11430*/  IMAD.WIDE R16, R0, 0x2, R4 ;  /* 0x0000000200107825 */ /* 0x000fca00078e0204 */
[----:B------:R2:W-:Y:S04]  /*11440*/  @P4 STG.E.U16 desc[UR22][R16.64], R19 ;  /* 0x0000001310004986 */ /* 0x0005e8000c101516 */
[----:B--2---:R-:W2:Y:S01]  /*11450*/  LDL.LU R17, [R1+0x78] ;  /* 0x0000780001117983 */ /* 0x004ea20000300800 */
[----:B------:R-:W-:Y:S01]  /*11460*/  ISETP.LT.AND P5, PT, R93, UR35, !P1 ;  /* 0x000000235d007c0c */ /* 0x000fe2000cfa1270 */
[----:B------:R-:W-:Y:S01]  /*11470*/  VIADD R10, R0, UR32 ;  /* 0x00000020000a7c36 */ /* 0x000fe20008000000 */
[----:B------:R-:W-:Y:S01]  /*11480*/  ISETP.LT.AND P6, PT, R76, UR20, !P1 ;  /* 0x000000144c007c0c */ /* 0x000fe2000cfc1270 */
[----:B------:R-:W-:Y:S01]  /*11490*/  VIADD R18, R92, 0x21 ;  /* 0x000000215c127836 */ /* 0x000fe20000000000 */
[----:B------:R-:W-:Y:S01]  /*114a0*/  ISETP.LT.AND P4, PT, R89, UR33, !P1 ;  /* 0x0000002159007c0c */ /* 0x000fe2000cf81270 */
[C---:B------:R-:W-:Y:S01]  /*114b0*/  IMAD.WIDE R14, R10.reuse, 0x2, R8 ;  /* 0x000000020a0e7825 */ /* 0x040fe200078e0208 */
[----:B------:R-:W-:Y:S01]  /*114c0*/  PRMT R0, R11, 0x7632, R0 ;  /* 0x000076320b007816 */ /* 0x000fe20000000000 */
[----:B------:R-:W0:Y:S02]  /*114d0*/  LDCU UR35, c[0x0][0x398] ;  /* 0x00007300ff2377ac */ /* 0x000e240008000800 */
[----:B------:R-:W-:Y:S01]  /*114e0*/  IMAD.WIDE R12, R10, 0x2, R2 ;  /* 0x000000020a0c7825 */ /* 0x000fe200078e0202 */
[----:B--2---:R-:W-:-:S03]  /*114f0*/  F2FP.BF16.F32.PACK_AB R34, R34, R17 ;  /* 0x000000112222723e */ /* 0x004fc600000010ff */
[----:B------:R2:W-:Y:S01]  /*11500*/  @P5 STG.E.U16 desc[UR22][R14.64], R11 ;  /* 0x0000000b0e005986 */ /* 0x0005e2000c101516 */
[----:B------:R-:W-:Y:S01]  /*11510*/  ISETP.GE.AND P3, PT, R18, UR55, PT ;  /* 0x0000003712007c0c */ /* 0x000fe2000bf66270 */
[----:B------:R-:W-:Y:S01]  /*11520*/  VIADD R17, R92, 0x22 ;  /* 0x000000225c117836 */ /* 0x000fe20000000000 */
[----:B----4-:R-:W-:Y:S01]  /*11530*/  F2FP.BF16.F32.PACK_AB R45, R45, R32 ;  /* 0x000000202d2d723e */ /* 0x010fe200000010ff */
[----:B------:R-:W4:Y:S01]  /*11540*/  LDCU UR20, c[0x0][0x398] ;  /* 0x00007300ff1477ac */ /* 0x000f220008000800 */
[----:B------:R-:W0:Y:S01]  /*11550*/  LDCU UR33, c[0x0][0x398] ;  /* 0x00007300ff2177ac */ /* 0x000e220008000800 */
[----:B--2---:R-:W2:Y:S01]  /*11560*/  LDL.LU R14, [R1+0x17c] ;  /* 0x00017c00010e7983 */ /* 0x004ea20000300800 */
[----:B------:R-:W-:Y:S01]  /*11570*/  ISETP.LT.AND P5, PT, R72, UR30, !P1 ;  /* 0x0000001e48007c0c */ /* 0x000fe2000cfa1270 */
[----:B------:R-:W0:Y:S02]  /*11580*/  LDCU UR55, c[0x0][0x39c] ;  /* 0x00007380ff3777ac */ /* 0x000e240008000800 */
[----:B------:R-:W2:Y:S01]  /*11590*/  LDL.LU R15, [R1+0x27c] ;  /* 0x00027c00010f7983 */ /* 0x000ea20000300800 */
[----:B------:R-:W-:Y:S01]  /*115a0*/  ISETP.GE.AND P1, PT, R17, UR54, PT ;  /* 0x0000003611007c0c */ /* 0x000fe2000bf26270 */
[----:B------:R-:W0:Y:S02]  /*115b0*/  LDCU UR30, c[0x0][0x398] ;  /* 0x00007300ff1e77ac */ /* 0x000e240008000800 */
[----:B------:R-:W3:Y:S01]  /*115c0*/  LDL.LU R17, [R1+0x7c] ;  /* 0x00007c0001117983 */ /* 0x000ee20000300800 */
[----:B------:R-:W0:Y:S03]  /*115d0*/  LDCU UR54, c[0x0][0x39c] ;  /* 0x00007380ff3677ac */ /* 0x000e260008000800 */
[----:B------:R1:W-:Y:S01]  /*115e0*/  @P6 STG.E.U16 desc[UR22][R12.64], R0 ;  /* 0x000000000c006986 */ /* 0x0003e2000c101516 */
[----:B------:R-:W-:Y:S01]  /*115f0*/  ISETP.LT.AND P6, PT, R93, UR50, !P0 ;  /* 0x000000325d007c0c */ /* 0x000fe2000c7c1270 */
[----:B------:R-:W0:Y:S01]  /*11600*/  LDCU UR50, c[0x0][0x398] ;  /* 0x00007300ff3277ac */ /* 0x000e220008000800 */
[----:B-1----:R-:W-:-:S04]  /*11610*/  IMAD.WIDE R12, R10, 0x2, R4 ;  /* 0x000000020a0c7825 */ /* 0x002fc800078e0204 */
[----:B------:R-:W-:Y:S01]  /*11620*/  VIADD R0, R10, UR32 ;  /* 0x000000200a007c36 */ /* 0x000fe20008000000 */
[----:B--2---:R-:W-:Y:S01]  /*11630*/  F2FP.BF16.F32.PACK_AB R16, R14, R15 ;  /* 0x0000000f0e10723e */ /* 0x004fe200000010ff */
[----:B------:R-:W-:-:S03]  /*11640*/  IMAD.WIDE R14, R10, 0x2, R6 ;  /* 0x000000020a0e7825 */ /* 0x000fc600078e0206 */
[----:B------:R-:W-:Y:S02]  /*11650*/  PRMT R18, R16, 0x7610, R18 ;  /* 0x0000761010127816 */ /* 0x000fe40000000012 */
[----:B------:R-:W-:Y:S01]  /*11660*/  PRMT R16, R34, 0x7632, R16 ;  /* 0x0000763222107816 */ /* 0x000fe20000000010 */
[----:B------:R1:W-:Y:S01]  /*11670*/  @P5 STG.E.U16 desc[UR22][R14.64], R34 ;  /* 0x000000220e005986 */ /* 0x0003e2000c101516 */
[----:B------:R-:W-:-:S03]  /*11680*/  IMAD.WIDE R10, R0, 0x2, R8 ;  /* 0x00000002000a7825 */ /* 0x000fc600078e0208 */
[----:B------:R2:W-:Y:S01]  /*11690*/  @P4 STG.E.U16 desc[UR22][R12.64], R16 ;  /* 0x000000100c004986 */ /* 0x0005e2000c101516 */
[----:B------:R-:W-:Y:S01]  /*116a0*/  ISETP.LT.AND P4, PT, R76, UR47, !P0 ;  /* 0x0000002f4c007c0c */ /* 0x000fe2000c781270 */
[----:B------:R-:W0:Y:S01]  /*116b0*/  LDCU UR47, c[0x0][0x39c] ;  /* 0x00007380ff2f77ac */ /* 0x000e220008000800 */
[----:B---3--:R-:W-:Y:S01]  /*116c0*/  F2FP.BF16.F32.PACK_AB R35, R35, R17 ;  /* 0x000000112323723e */ /* 0x008fe200000010ff */
[----:B------:R3:W-:Y:S01]  /*116d0*/  @P6 STG.E.U16 desc[UR22][R10.64], R18 ;  /* 0x000000120a006986 */ /* 0x0007e2000c101516 */
[----:B------:R-:W-:Y:S02]  /*116e0*/  VIADD R17, R92, 0x23 ;  /* 0x000000235c117836 */ /* 0x000fe40000000000 */
[----:B-1----:R-:W-:Y:S01]  /*116f0*/  IMAD.WIDE R14, R0, 0x2, R2 ;  /* 0x00000002000e7825 */ /* 0x002fe200078e0202 */
[----:B------:R-:W-:Y:S01]  /*11700*/  ISETP.LT.AND P5, PT, R72, UR6, !P0 ;  /* 0x0000000648007c0c */ /* 0x000fe2000c7a1270 */
[----:B------:R-:W4:Y:S01]  /*11710*/  LDL.LU R34, [R1+0xac] ;  /* 0x0000ac0001227983 */ /* 0x000f220000300800 */
[----:B------:R-:W-:Y:S01]  /*11720*/  ISETP.LT.AND P6, PT, R89, UR36, !P0 ;  /* 0x0000002459007c0c */ /* 0x000fe2000c7c1270 */
[----:B--2---:R-:W-:Y:S01]  /*11730*/  IMAD.WIDE R12, R0, 0x2, R6 ;  /* 0x00000002000c7825 */ /* 0x004fe200078e0206 */
[----:B---3--:R-:W-:-:S03]  /*11740*/  PRMT R18, R16, 0x7632, R18 ;  /* 0x0000763210127816 */ /* 0x008fc60000000012 */
[----:B------:R-:W-:Y:S01]  /*11750*/  IMAD.WIDE R10, R0, 0x2, R4 ;  /* 0x00000002000a7825 */ /* 0x000fe200078e0204 */
[----:B------:R-:W-:Y:S01]  /*11760*/  ISETP.GE.AND P0, PT, R17, UR18, PT ;  /* 0x0000001211007c0c */ /* 0x000fe2000bf06270 */
[----:B------:R-:W1:Y:S01]  /*11770*/  LDCU UR18, c[0x0][0x39c] ;  /* 0x00007380ff1277ac */ /* 0x000e620008000800 */
[----:B------:R-:W2:Y:S01]  /*11780*/  LDL.LU R17, [R1+0x80] ;  /* 0x0000800001117983 */ /* 0x000ea20000300800 */
[----:B------:R-:W3:Y:S03]  /*11790*/  LDCU UR6, c[0x0][0x398] ;  /* 0x00007300ff0677ac */ /* 0x000ee60008000800 */
[----:B------:R0:W-:Y:S01]  /*117a0*/  @P4 STG.E.U16 desc[UR22][R14.64], R18 ;  /* 0x000000120e004986 */ /* 0x0001e2000c101516 */
[----:B------:R-:W1:Y:S03]  /*117b0*/  LDCU UR36, c[0x0][0x398] ;  /* 0x00007300ff2477ac */ /* 0x000e660008000800 */
[----:B0-----:R-:W3:Y:S04]  /*117c0*/  LDL.LU R14, [R1+0x180] ;  /* 0x00018000010e7983 */ /* 0x001ee80000300800 */
[----:B------:R-:W3:Y:S01]  /*117d0*/  LDL.LU R15, [R1+0x280] ;  /* 0x00028000010f7983 */ /* 0x000ee20000300800 */
[----:B------:R-:W-:-:S03]  /*117e0*/  PRMT R16, R35, 0x7632, R16 ;  /* 0x0000763223107816 */ /* 0x000fc60000000010 */
[----:B------:R0:W-:Y:S01]  /*117f0*/  @P5 STG.E.U16 desc[UR22][R12.64], R35 ;  /* 0x000000230c005986 */ /* 0x0001e2000c101516 */
[----:B------:R-:W-:Y:S01]  /*11800*/  ISETP.LT.AND P5, PT, R76, UR40, !P2 ;  /* 0x000000284c007c0c */ /* 0x000fe2000d7a1270 */
[----:B------:R-:W-:Y:S01]  /*11810*/  VIADD R0, R0, UR32 ;  /* 0x0000002000007c36 */ /* 0x000fe20008000000 */
[----:B--2---:R-:W-:Y:S01]  /*11820*/  F2FP.BF16.F32.PACK_AB R36, R36, R17 ;  /* 0x000000112424723e */ /* 0x004fe200000010ff */
[----:B------:R2:W-:Y:S01]  /*11830*/  @P6 STG.E.U16 desc[UR22][R10.64], R16 ;  /* 0x000000100a006986 */ /* 0x0005e2000c101516 */
[----:B------:R-:W-:Y:S01]  /*11840*/  ISETP.LT.AND P6, PT, R93, UR57, !P2 ;  /* 0x000000395d007c0c */ /* 0x000fe2000d7c1270 */
[----:B------:R-:W1:Y:S02]  /*11850*/  LDCU UR40, c[0x0][0x398] ;  /* 0x00007300ff2877ac */ /* 0x000e640008000800 */
[----:B0-----:R-:W4:Y:S01]  /*11860*/  LDL.LU R35, [R1+0x1a4] ;  /* 0x0001a40001237983 */ /* 0x001f220000300800 */
[----:B--2---:R-:W-:Y:S01]  /*11870*/  IMAD.WIDE R16, R0, 0x2, R8 ;  /* 0x0000000200107825 */ /* 0x004fe200078e0208 */
[----:B---3--:R-:W-:-:S03]  /*11880*/  F2FP.BF16.F32.PACK_AB R10, R14, R15 ;  /* 0x0000000f0e0a723e */ /* 0x008fc600000010ff */
[----:B------:R-:W-:Y:S01]  /*11890*/  IMAD.WIDE R14, R0, 0x2, R2 ;  /* 0x00000002000e7825 */ /* 0x000fe200078e0202 */
[C---:B------:R-:W-:Y:S02]  /*118a0*/  PRMT R20, R10.reuse, 0x7610, R20 ;  /* 0x000076100a147816 */ /* 0x040fe40000000014 */
[----:B------:R-:W-:-:S03]  /*118b0*/  PRMT R19, R10, 0x7632, R19 ;  /* 0x000076320a137816 */ /* 0x000fc60000000013 */
[----:B------:R0:W-:Y:S04]  /*118c0*/  @P6 STG.E.U16 desc[UR22][R16.64], R20 ;  /* 0x0000001410006986 */ /* 0x0001e8000c101516 */
[----:B------:R2:W-:Y:S04]  /*118d0*/  @P5 STG.E.U16 desc[UR22][R14.64], R19 ;  /* 0x000000130e005986 */ /* 0x0005e8000c101516 */
[----:B0-----:R-:W3:Y:S04]  /*118e0*/  LDL.LU R16, [R1+0x84] ;  /* 0x0000840001107983 */ /* 0x001ee80000300800 */
[----:B--2---:R-:W2:Y:S04]  /*118f0*/  LDL.LU R14, [R1+0x184] ;  /* 0x00018400010e7983 */ /* 0x004ea80000300800 */
[----:B------:R-:W2:Y:S01]  /*11900*/  LDL.LU R15, [R1+0x284] ;  /* 0x00028400010f7983 */ /* 0x000ea20000300800 */
[----:B------:R-:W-:Y:S01]  /*11910*/  ISETP.LT.AND P4, PT, R72, UR26, !P2 ;  /* 0x0000001a48007c0c */ /* 0x000fe2000d781270 */
[----:B------:R-:W-:Y:S01]  /*11920*/  IMAD.WIDE R12, R0, 0x2, R6 ;  /* 0x00000002000c7825 */ /* 0x000fe200078e0206 */
[----:B------:R-:W-:Y:S01]  /*11930*/  ISETP.LT.AND P2, PT, R89, UR56, !P2 ;  /* 0x0000003859007c0c */ /* 0x000fe2000d741270 */
[----:B------:R-:W0:Y:S01]  /*11940*/  LDCU UR26, c[0x0][0x398] ;  /* 0x00007300ff1a77ac */ /* 0x000e220008000800 */
[----:B------:R-:W-:Y:S01]  /*11950*/  PRMT R18, R36, 0x7632, R18 ;  /* 0x0000763224127816 */ /* 0x000fe20000000012 */
[----:B------:R-:W-:-:S08]  /*11960*/  IMAD.WIDE R10, R0, 0x2, R4 ;  /* 0x00000002000a7825 */ /* 0x000fd000078e0204 */
[----:B------:R0:W-:Y:S01]  /*11970*/  @P4 STG.E.U16 desc[UR22][R12.64], R36 ;  /* 0x000000240c004986 */ /* 0x0001e2000c101516 */
[----:B------:R-:W-:Y:S01]  /*11980*/  ISETP.LT.AND P4, PT, R93, UR60, !P3 ;  /* 0x0000003c5d007c0c */ /* 0x000fe2000df81270 */
[----:B------:R-:W-:Y:S02]  /*11990*/  VIADD R0, R0, UR32 ;  /* 0x0000002000007c36 */ /* 0x000fe40008000000 */
[----:B------:R2:W-:Y:S04]  /*119a0*/  @P2 STG.E.U16 desc[UR22][R10.64], R18 ;  /* 0x000000120a002986 */ /* 0x0005e8000c101516 */
[----:B0-----:R-:W4:Y:S01]  /*119b0*/  LDL.LU R36, [R1+0x2a8] ;  /* 0x0002a80001247983 */ /* 0x001f220000300800 */
[----:B---3--:R-:W-:Y:S01]  /*119c0*/  F2FP.BF16.F32.PACK_AB R37, R37, R16 ;  /* 0x000000102525723e */ /* 0x008fe200000010ff */
[----:B------:R-:W-:Y:S01]  /*119d0*/  VIADD R16, R92, 0x24 ;  /* 0x000000245c107836 */ /* 0x000fe20000000000 */
[----:B--2---:R-:W-:Y:S01]  /*119e0*/  F2FP.BF16.F32.PACK_AB R10, R14, R15 ;  /* 0x0000000f0e0a723e */ /* 0x004fe200000010ff */
[----:B------:R-:W-:-:S03]  /*119f0*/  IMAD.WIDE R14, R0, 0x2, R8 ;  /* 0x00000002000e7825 */ /* 0x000fc600078e0208 */
[----:B------:R-:W-:Y:S02]  /*11a00*/  PRMT R18, R10, 0x7610, R18 ;  /* 0x000076100a127816 */ /* 0x000fe40000000012 */
[----:B------:R-:W-:Y:S02]  /*11a10*/  ISETP.GE.AND P2, PT, R16, UR70, PT ;  /* 0x0000004610007c0c */ /* 0x000fe4000bf46270 */
[----:B------:R-:W2:Y:S04]  /*11a20*/  LDL.LU R16, [R1+0x288] ;  /* 0x0002880001107983 */ /* 0x000ea80000300800 */
[----:B------:R0:W-:Y:S04]  /*11a30*/  @P4 STG.E.U16 desc[UR22][R14.64], R18 ;  /* 0x000000120e004986 */ /* 0x0001e8000c101516 */
[----:B0-----:R-:W2:Y:S01]  /*11a40*/  LDL.LU R15, [R1+0x188] ;  /* 0x00018800010f7983 */ /* 0x001ea20000300800 */
[----:B------:R-:W-:-:S02]  /*11a50*/  ISETP.LT.AND P5, PT, R76, UR28, !P3 ;  /* 0x0000001c4c007c0c */ /* 0x000fc4000dfa1270 */
[----:B------:R-:W-:Y:S01]  /*11a60*/  ISETP.LT.AND P6, PT, R72, UR62, !P3 ;  /* 0x0000003e48007c0c */ /* 0x000fe2000dfc1270 */
[----:B------:R-:W-:Y:S01]  /*11a70*/  IMAD.WIDE R12, R0, 0x2, R2 ;  /* 0x00000002000c7825 */ /* 0x000fe200078e0202 */
[----:B------:R-:W-:Y:S01]  /*11a80*/  PRMT R17, R10, 0x7632, R17 ;  /* 0x000076320a117816 */ /* 0x000fe20000000011 */
[----:B------:R-:W0:Y:S01]  /*11a90*/  LDCU UR28, c[0x0][0x398] ;  /* 0x00007300ff1c77ac */ /* 0x000e220008000800 */
[----:B------:R-:W-:Y:S01]  /*11aa0*/  ISETP.LT.AND P4, PT, R89, UR10, !P3 ;  /* 0x0000000a59007c0c */ /* 0x000fe2000df81270 */
[C---:B------:R-:W-:Y:S01]  /*11ab0*/  IMAD.WIDE R10, R0.reuse, 0x2, R6 ;  /* 0x00000002000a7825 */ /* 0x040fe200078e0206 */
[----:B------:R-:W-:Y:S01]  /*11ac0*/  PRMT R19, R37, 0x7632, R19 ;  /* 0x0000763225137816 */ /* 0x000fe20000000013 */
[----:B------:R-:W3:Y:S04]  /*11ad0*/  LDCU UR10, c[0x0][0x398] ;  /* 0x00007300ff0a77ac */ /* 0x000ee80008000800 */
[----:B------:R-:W-:Y:S04]  /*11ae0*/  @P5 STG.E.U16 desc[UR22][R12.64], R17 ;  /* 0x000000110c005986 */ /* 0x000fe8000c101516 */
[----:B------:R0:W-:Y:S04]  /*11af0*/  @P6 STG.E.U16 desc[UR22][R10.64], R37 ;  /* 0x000000250a006986 */ /* 0x0001e8000c101516 */
[----:B0-----:R-:W3:Y:S01]  /*11b00*/  LDL.LU R37, [R1+0x1a8] ;  /* 0x0001a80001257983 */ /* 0x001ee20000300800 */
[----:B--2---:R-:W-:Y:S01]  /*11b10*/  F2FP.BF16.F32.PACK_AB R11, R15, R16 ;  /* 0x000000100f0b723e */ /* 0x004fe200000010ff */
[----:B------:R-:W-:-:S05]  /*11b20*/  IMAD.WIDE R16, R0, 0x2, R4 ;  /* 0x0000000200107825 */ /* 0x000fca00078e0204 */
[----:B------:R0:W-:Y:S04]  /*11b30*/  @P4 STG.E.U16 desc[UR22][R16.64], R19 ;  /* 0x0000001310004986 */ /* 0x0001e8000c101516 */
[----:B0-----:R-:W2:Y:S01]  /*11b40*/  LDL.LU R17, [R1+0x88] ;  /* 0x0000880001117983 */ /* 0x001ea20000300800 */
[----:B------:R-:W-:Y:S01]  /*11b50*/  ISETP.LT.AND P5, PT, R93, UR42, !P1 ;  /* 0x0000002a5d007c0c */ /* 0x000fe2000cfa1270 */
[----:B------:R-:W-:Y:S01]  /*11b60*/  VIADD R10, R0, UR32 ;  /* 0x00000020000a7c36 */ /* 0x000fe20008000000 */
[----:B------:R-:W-:Y:S01]  /*11b70*/  ISETP.LT.AND P6, PT, R76, UR58, !P1 ;  /* 0x0000003a4c007c0c */ /* 0x000fe2000cfc1270 */
[----:B------:R-:W-:Y:S01]  /*11b80*/  VIADD R18, R92, 0x25 ;  /* 0x000000255c127836 */ /* 0x000fe20000000000 */
[----:B------:R-:W-:Y:S01]  /*11b90*/  ISETP.LT.AND P4, PT, R89, UR69, !P1 ;  /* 0x0000004559007c0c */ /* 0x000fe2000cf81270 */
[----:B------:R-:W-:Y:S01]  /*11ba0*/  IMAD.WIDE R14, R10, 0x2, R8 ;  /* 0x000000020a0e7825 */ /* 0x000fe200078e0208 */
[----:B------:R-:W0:Y:S07]  /*11bb0*/  LDCU UR42, c[0x0][0x398] ;  /* 0x00007300ff2a77ac */ /* 0x000e2e0008000800 */
[----:B------:R0:W-:Y:S04]  /*11bc0*/  @P5 STG.E.U16 desc[UR22][R14.64], R11 ;  /* 0x0000000b0e005986 */ /* 0x0001e8000c101516 */
[----:B0-----:R-:W3:Y:S04]  /*11bd0*/  LDL.LU R14, [R1+0x18c] ;  /* 0x00018c00010e7983 */ /* 0x001ee80000300800 */
[----:B------:R-:W3:Y:S01]  /*11be0*/  LDL.LU R15, [R1+0x28c] ;  /* 0x00028c00010f7983 */ /* 0x000ee20000300800 */
[----:B------:R-:W-:-:S02]  /*11bf0*/  ISETP.LT.AND P5, PT, R72, UR12, !P1 ;  /* 0x0000000c48007c0c */ /* 0x000fc4000cfa1270 */
[----:B--2---:R-:W-:Y:S01]  /*11c00*/  F2FP.BF16.F32.PACK_AB R38, R38, R17 ;  /* 0x000000112626723e */ /* 0x004fe200000010ff */
[----:B------:R-:W-:Y:S01]  /*11c10*/  VIADD R17, R92, 0x26 ;  /* 0x000000265c117836 */ /* 0x000fe20000000000 */
[----:B------:R-:W-:Y:S01]  /*11c20*/  PRMT R0, R11, 0x7632, R0 ;  /* 0x000076320b007816 */ /* 0x000fe20000000000 */
[----:B------:R-:W-:Y:S01]  /*11c30*/  IMAD.WIDE R12, R10, 0x2, R2 ;  /* 0x000000020a0c7825 */ /* 0x000fe200078e0202 */
[----:B------:R-:W-:Y:S01]  /*11c40*/  ISETP.GE.AND P3, PT, R18, UR74, PT ;  /* 0x0000004a12007c0c */ /* 0x000fe2000bf66270 */
[----:B------:R-:W0:Y:S01]  /*11c50*/  LDCU UR12, c[0x0][0x39c] ;  /* 0x00007380ff0c77ac */ /* 0x000e220008000800 */
[----:B------:R-:W-:Y:S02]  /*11c60*/  ISETP.GE.AND P1, PT, R17, UR71, PT ;  /* 0x0000004711007c0c */ /* 0x000fe4000bf26270 */
[----:B------:R-:W2:Y:S04]  /*11c70*/  LDL.LU R17, [R1+0x8c] ;  /* 0x00008c0001117983 */ /* 0x000ea80000300800 */
[----:B------:R0:W-:Y:S01]  /*11c80*/  @P6 STG.E.U16 desc[UR22][R12.64], R0 ;  /* 0x000000000c006986 */ /* 0x0001e2000c101516 */
[----:B------:R-:W-:Y:S01]  /*11c90*/  ISETP.LT.AND P6, PT, R93, UR4, !P0 ;  /* 0x000000045d007c0c */ /* 0x000fe2000c7c1270 */
[----:B------:R-:W1:Y:S01]  /*11ca0*/  LDCU UR4, c[0x0][0x398] ;  /* 0x00007300ff0477ac */ /* 0x000e620008000800 */
[----:B0-----:R-:W-:Y:S01]  /*11cb0*/  IMAD.WIDE R12, R10, 0x2, R4 ;  /* 0x000000020a0c7825 */ /* 0x001fe200078e0204 */
[----:B---3--:R-:W-:-:S03]  /*11cc0*/  F2FP.BF16.F32.PACK_AB R16, R14, R15 ;  /* 0x0000000f0e10723e */ /* 0x008fc600000010ff */
[----:B------:R-:W-:Y:S01]  /*11cd0*/  IMAD.WIDE R14, R10, 0x2, R6 ;  /* 0x000000020a0e7825 */ /* 0x000fe200078e0206 */
[----:B------:R-:W-:Y:S02]  /*11ce0*/  PRMT R18, R16, 0x7610, R18 ;  /* 0x0000761010127816 */ /* 0x000fe40000000012 */
[----:B------:R-:W-:Y:S01]  /*11cf0*/  PRMT R16, R38, 0x7632, R16 ;  /* 0x0000763226107816 */ /* 0x000fe20000000010 */
[----:B------:R-:W-:Y:S01]  /*11d00*/  VIADD R0, R10, UR32 ;  /* 0x000000200a007c36 */ /* 0x000fe20008000000 */
[----:B------:R0:W-:Y:S04]  /*11d10*/  @P5 STG.E.U16 desc[UR22][R14.64], R38 ;  /* 0x000000260e005986 */ /* 0x0001e8000c101516 */
[----:B------:R-:W-:Y:S01]  /*11d20*/  @P4 STG.E.U16 desc[UR22][R12.64], R16 ;  /* 0x000000100c004986 */ /* 0x000fe2000c101516 */
[----:B------:R-:W-:Y:S01]  /*11d30*/  ISETP.LT.AND P4, PT, R76, UR53, !P0 ;  /* 0x000000354c007c0c */ /* 0x000fe2000c781270 */
[----:B------:R-:W-:Y:S01]  /*11d40*/  IMAD.WIDE R10, R0, 0x2, R8 ;  /* 0x00000002000a7825 */ /* 0x000fe200078e0208 */
[----:B------:R-:W-:Y:S01]  /*11d50*/  ISETP.LT.AND P5, PT, R72, UR41, !P0 ;  /* 0x0000002948007c0c */ /* 0x000fe2000c7a1270 */
[----:B------:R-:W3:Y:S03]  /*11d60*/  LDCU UR41, c[0x0][0x398] ;  /* 0x00007300ff2977ac */ /* 0x000ee60008000800 */
[----:B------:R1:W-:Y:S01]  /*11d70*/  @P6 STG.E.U16 desc[UR22][R10.64], R18 ;  /* 0x000000120a006986 */ /* 0x0003e2000c101516 */
[----:B0-----:R-:W-:Y:S01]  /*11d80*/  IMAD.WIDE R14, R0, 0x2, R2 ;  /* 0x00000002000e7825 */ /* 0x001fe200078e0202 */
[----:B------:R-:W-:Y:S01]  /*11d90*/  ISETP.LT.AND P6, PT, R89, UR39, !P0 ;  /* 0x0000002759007c0c */ /* 0x000fe2000c7c1270 */
[----:B------:R-:W0:Y:S01]  /*11da0*/  LDCU UR39, c[0x0][0x398] ;  /* 0x00007300ff2777ac */ /* 0x000e220008000800 */
[----:B------:R-:W3:Y:S01]  /*11db0*/  LDL.LU R38, [R1+0xa0] ;  /* 0x0000a00001267983 */ /* 0x000ee20000300800 */
[----:B--2---:R-:W-:Y:S01]  /*11dc0*/  F2FP.BF16.F32.PACK_AB R39, R39, R17 ;  /* 0x000000112727723e */ /* 0x004fe200000010ff */
[----:B------:R-:W-:Y:S01]  /*11dd0*/  VIADD R17, R92, 0x27 ;  /* 0x000000275c117836 */ /* 0x000fe20000000000 */
[----:B-1----:R-:W-:Y:S01]  /*11de0*/  PRMT R18, R16, 0x7632, R18 ;  /* 0x0000763210127816 */ /* 0x002fe20000000012 */
[C---:B------:R-:W-:Y:S01]  /*11df0*/  IMAD.WIDE R12, R0.reuse, 0x2, R6 ;  /* 0x00000002000c7825 */ /* 0x040fe200078e0206 */
[----:B----4-:R-:W-:Y:S01]  /*11e00*/  F2FP.BF16.F32.PACK_AB R47, R47, R34 ;  /* 0x000000222f2f723e */ /* 0x010fe200000010ff */
[----:B------:R-:W1:Y:S01]  /*11e10*/  LDCU UR53, c[0x0][0x398] ;  /* 0x00007300ff3577ac */ /* 0x000e620008000800 */
[----:B------:R-:W-:Y:S01]  /*11e20*/  ISETP.GE.AND P0, PT, R17, UR64, PT ;  /* 0x0000004011007c0c */ /* 0x000fe2000bf06270 */
[----:B------:R2:W-:Y:S04]  /*11e30*/  @P4 STG.E.U16 desc[UR22][R14.64], R18 ;  /* 0x000000120e004986 */ /* 0x0005e8000c101516 */
[----:B------:R-:W4:Y:S04]  /*11e40*/  LDL.LU R17, [R1+0x90] ;  /* 0x0000900001117983 */ /* 0x000f280000300800 */
[----:B--2---:R-:W2:Y:S04]  /*11e50*/  LDL.LU R14, [R1+0x190] ;  /* 0x00019000010e7983 */ /* 0x004ea80000300800 */
[----:B------:R-:W2:Y:S01]  /*11e60*/  LDL.LU R15, [R1+0x290] ;  /* 0x00029000010f7983 */ /* 0x000ea20000300800 */
[----:B------:R-:W-:Y:S01]  /*11e70*/  PRMT R16, R39, 0x7632, R16 ;  /* 0x0000763227107816 */ /* 0x000fe20000000010 */
[----:B------:R-:W-:-:S02]  /*11e80*/  IMAD.WIDE R10, R0, 0x2, R4 ;  /* 0x00000002000a7825 */ /* 0x000fc400078e0204 */
[----:B------:R0:W-:Y:S01]  /*11e90*/  @P5 STG.E.U16 desc[UR22][R12.64], R39 ;  /* 0x000000270c005986 */ /* 0x0001e2000c101516 */
[----:B------:R-:W-:Y:S01]  /*11ea0*/  ISETP.LT.AND P5, PT, R76, UR38, !P2 ;  /* 0x000000264c007c0c */ /* 0x000fe2000d7a1270 */
[----:B------:R-:W-:Y:S01]  /*11eb0*/  VIADD R0, R0, UR32 ;  /* 0x0000002000007c36 */ /* 0x000fe20008000000 */
[----:B------:R-:W-:Y:S01]  /*11ec0*/  ISETP.LT.AND P4, PT, R72, UR9, !P2 ;  /* 0x0000000948007c0c */ /* 0x000fe2000d781270 */
[----:B------:R1:W-:Y:S01]  /*11ed0*/  @P6 STG.E.U16 desc[UR22][R10.64], R16 ;  /* 0x000000100a006986 */ /* 0x0003e2000c101516 */
[----:B------:R-:W-:Y:S01]  /*11ee0*/  ISETP.LT.AND P6, PT, R93, UR51, !P2 ;  /* 0x000000335d007c0c */ /* 0x000fe2000d7c1270 */
[----:B------:R-:W1:Y:S01]  /*11ef0*/  LDCU UR38, c[0x0][0x39c] ;  /* 0x00007380ff2677ac */ /* 0x000e620008000800 */
[----:B------:R-:W-:Y:S02]  /*11f00*/  F2FP.BF16.F32.PACK_AB R48, R48, R31 ;  /* 0x0000001f3030723e */ /* 0x000fe400000010ff */
[----:B------:R-:W-:Y:S01]  /*11f10*/  F2FP.BF16.F32.PACK_AB R49, R49, R21 ;  /* 0x000000153131723e */ /* 0x000fe200000010ff */
[----:B------:R-:W1:Y:S01]  /*11f20*/  LDCU UR9, c[0x0][0x398] ;  /* 0x00007300ff0977ac */ /* 0x000e620008000800 */
[----:B0-----:R-:W3:Y:S01]  /*11f30*/  LDL.LU R39, [R1+0x94] ;  /* 0x0000940001277983 */ /* 0x001ee20000300800 */
[----:B----4-:R-:W-:Y:S01]  /*11f40*/  F2FP.BF16.F32.PACK_AB R40, R40, R17 ;  /* 0x000000112828723e */ /* 0x010fe200000010ff */
[----:B-1----:R-:W-:Y:S01]  /*11f50*/  IMAD.WIDE R16, R0, 0x2, R8 ;  /* 0x0000000200107825 */ /* 0x002fe200078e0208 */
[----:B--2---:R-:W-:-:S03]  /*11f60*/  F2FP.BF16.F32.PACK_AB R10, R14, R15 ;  /* 0x0000000f0e0a723e */ /* 0x004fc600000010ff */
[----:B------:R-:W-:Y:S01]  /*11f70*/  IMAD.WIDE R14, R0, 0x2, R2 ;  /* 0x00000002000e7825 */ /* 0x000fe200078e0202 */
[----:B---3--:R-:W-:Y:S01]  /*11f80*/  F2FP.BF16.F32.PACK_AB R44, R44, R38 ;  /* 0x000000262c2c723e */ /* 0x008fe200000010ff */
[----:B------:R-:W0:Y:S01]  /*11f90*/  LDCU UR51, c[0x0][0x398] ;  /* 0x00007300ff3377ac */ /* 0x000e220008000800 */
[C---:B------:R-:W-:Y:S02]  /*11fa0*/  PRMT R20, R10.reuse, 0x7610, R20 ;  /* 0x000076100a147816 */ /* 0x040fe40000000014 */
[----:B------:R-:W-:-:S03]  /*11fb0*/  PRMT R19, R10, 0x7632, R19 ;  /* 0x000076320a137816 */ /* 0x000fc60000000013 */
[----:B------:R1:W-:Y:S04]  /*11fc0*/  @P6 STG.E.U16 desc[UR22][R16.64], R20 ;  /* 0x0000001410006986 */ /* 0x0003e8000c101516 */
[----:B------:R2:W-:Y:S04]  /*11fd0*/  @P5 STG.E.U16 desc[UR22][R14.64], R19 ;  /* 0x000000130e005986 */ /* 0x0005e8000c101516 */
[----:B-1----:R-:W3:Y:S04]  /*11fe0*/  LDL.LU R16, [R1+0x294] ;  /* 0x0002940001107983 */ /* 0x002ee80000300800 */
[----:B--2---:R-:W3:Y:S01]  /*11ff0*/  LDL.LU R15, [R1+0x194] ;  /* 0x00019400010f7983 */ /* 0x004ee20000300800 */
[----:B------:R-:W-:Y:S01]  /*12000*/  ISETP.LT.AND P2, PT, R89, UR48, !P2 ;  /* 0x0000003059007c0c */ /* 0x000fe2000d741270 */
[----:B------:R-:W-:Y:S01]  /*12010*/  IMAD.WIDE R12, R0, 0x2, R6 ;  /* 0x00000002000c7825 */ /* 0x000fe200078e0206 */
[----:B------:R-:W-:Y:S01]  /*12020*/  PRMT R18, R40, 0x7632, R18 ;  /* 0x0000763228127816 */ /* 0x000fe20000000012 */
[----:B------:R-:W1:Y:S02]  /*12030*/  LDCU UR48, c[0x0][0x398] ;  /* 0x00007300ff3077ac */ /* 0x000e640008000800 */
[----:B------:R-:W-:Y:S01]  /*12040*/  IMAD.WIDE R10, R0, 0x2, R4 ;  /* 0x00000002000a7825 */ /* 0x000fe200078e0204 */
[----:B------:R2:W-:Y:S01]  /*12050*/  @P4 STG.E.U16 desc[UR22][R12.64], R40 ;  /* 0x000000280c004986 */ /* 0x0005e2000c101516 */
[----:B------:R-:W-:-:S02]  /*12060*/  ISETP.LT.AND P4, PT, R93, UR76, !P3 ;  /* 0x0000004c5d007c0c */ /* 0x000fc4000df81270 */
[----:B------:R-:W-:-:S04]  /*12070*/  VIADD R0, R0, UR32 ;  /* 0x0000002000007c36 */ /* 0x000fc80008000000 */
[----:B------:R3:W-:Y:S01]  /*12080*/  @P2 STG.E.U16 desc[UR22][R10.64], R18 ;  /* 0x000000120a002986 */ /* 0x0007e2000c101516 */
[----:B------:R-:W-:-:S03]  /*12090*/  F2FP.BF16.F32.PACK_AB R41, R41, R39 ;  /* 0x000000272929723e */ /* 0x000fc600000010ff */
[----:B--2---:R-:W2:Y:S04]  /*120a0*/  LDL.LU R40, [R1+0x19c] ;  /* 0x00019c0001287983 */ /* 0x004ea80000300800 */
[----:B------:R-:W2:Y:S01]  /*120b0*/  LDL.LU R39, [R1+0x29c] ;  /* 0x00029c0001277983 */ /* 0x000ea20000300800 */
[----:B---3--:R-:W-:Y:S01]  /*120c0*/  F2FP.BF16.F32.PACK_AB R10, R15, R16 ;  /* 0x000000100f0a723e */ /* 0x008fe200000010ff */
[----:B------:R-:W-:Y:S02]  /*120d0*/  VIADD R16, R92, 0x28 ;  /* 0x000000285c107836 */ /* 0x000fe40000000000 */
[----:B------:R-:W-:Y:S01]  /*120e0*/  IMAD.WIDE R14, R0, 0x2, R8 ;  /* 0x00000002000e7825 */ /* 0x000fe200078e0208 */
[----:B------:R-:W-:Y:S02]  /*120f0*/  PRMT R18, R10, 0x7610, R18 ;  /* 0x000076100a127816 */ /* 0x000fe40000000012 */
[----:B------:R-:W-:-:S02]  /*12100*/  ISETP.GE.AND P2, PT, R16, UR14, PT ;  /* 0x0000000e10007c0c */ /* 0x000fc4000bf46270 */
[----:B------:R-:W-:Y:S01]  /*12110*/  ISETP.LT.AND P5, PT, R76, UR75, !P3 ;  /* 0x0000004b4c007c0c */ /* 0x000fe2000dfa1270 */
[----:B------:R-:W3:Y:S01]  /*12120*/  LDL.LU R16, [R1+0x298] ;  /* 0x0002980001107983 */ /* 0x000ee20000300800 */
[----:B------:R-:W-:Y:S01]  /*12130*/  ISETP.LT.AND P6, PT, R72, UR67, !P3 ;  /* 0x0000004348007c0c */ /* 0x000fe2000dfc1270 */
[----:B------:R-:W-:Y:S01]  /*12140*/  IMAD.WIDE R12, R0, 0x2, R2 ;  /* 0x00000002000c7825 */ /* 0x000fe200078e0202 */
[----:B------:R-:W-:Y:S01]  /*12150*/  PRMT R17, R10, 0x7632, R17 ;  /* 0x000076320a117816 */ /* 0x000fe20000000011 */
[----:B------:R4:W-:Y:S01]  /*12160*/  @P4 STG.E.U16 desc[UR22][R14.64], R18 ;  /* 0x000000120e004986 */ /* 0x0009e2000c101516 */
[----:B------:R-:W-:Y:S01]  /*12170*/  PRMT R19, R41, 0x7632, R19 ;  /* 0x0000763229137816 */ /* 0x000fe20000000013 */
[----:B------:R-:W0:Y:S02]  /*12180*/  LDCU UR14, c[0x0][0x398] ;  /* 0x00007300ff0e77ac */ /* 0x000e240008000800 */
[----:B----4-:R-:W3:Y:S01]  /*12190*/  LDL.LU R15, [R1+0x198] ;  /* 0x00019800010f7983 */ /* 0x010ee20000300800 */
[----:B------:R-:W-:Y:S01]  /*121a0*/  ISETP.LT.AND P4, PT, R89, UR73, !P3 ;  /* 0x0000004959007c0c */ /* 0x000fe2000df81270 */
[----:B------:R-:W-:-:S02]  /*121b0*/  IMAD.WIDE R10, R0, 0x2, R6 ;  /* 0x00000002000a7825 */ /* 0x000fc400078e0206 */
[----:B------:R-:W-:Y:S04]  /*121c0*/  @P5 STG.E.U16 desc[UR22][R12.64], R17 ;  /* 0x000000110c005986 */ /* 0x000fe8000c101516 */
[----:B------:R4:W-:Y:S04]  /*121d0*/  @P6 STG.E.U16 desc[UR22][R10.64], R41 ;  /* 0x000000290a006986 */ /* 0x0009e8000c101516 */
[----:B----4-:R-:W4:Y:S01]  /*121e0*/  LDL.LU R41, [R1+0x9c] ;  /* 0x00009c0001297983 */ /* 0x010f220000300800 */
[----:B---3--:R-:W-:Y:S01]  /*121f0*/  F2FP.BF16.F32.PACK_AB R11, R15, R16 ;  /* 0x000000100f0b723e */ /* 0x008fe200000010ff */
[----:B------:R-:W-:-:S05]  /*12200*/  IMAD.WIDE R16, R0, 0x2, R4 ;  /* 0x0000000200107825 */ /* 0x000fca00078e0204 */
[----:B------:R3:W-:Y:S04]  /*12210*/  @P4 STG.E.U16 desc[UR22][R16.64], R19 ;  /* 0x0000001310004986 */ /* 0x0007e8000c101516 */
[----:B---3--:R-:W3:Y:S01]  /*12220*/  LDL.LU R17, [R1+0x98] ;  /* 0x0000980001117983 */ /* 0x008ee20000300800 */
[----:B--2---:R-:W-:-:S03]  /*12230*/  F2FP.BF16.F32.PACK_AB R16, R40, R39 ;  /* 0x000000272810723e */ /* 0x004fc600000010ff */
[----:B------:R-:W2:Y:S04]  /*12240*/  LDL.LU R40, [R1+0x1a0] ;  /* 0x0001a00001287983 */ /* 0x000ea80000300800 */
[----:B------:R-:W2:Y:S01]  /*12250*/  LDL.LU R39, [R1+0x2a0] ;  /* 0x0002a00001277983 */ /* 0x000ea20000300800 */
        /* <DEDUP_REMOVED lines=8> */
[----:B------:R-:W-:-:S04]  /*122e0*/  IMAD.WIDE R12, R10, 0x2, R2 ;  /* 0x000000020a0c7825 */ /* 0x000fc800078e0202 */
[----:B------:R0:W-:Y:S01]  /*122f0*/  @P5 STG.E.U16 desc[UR22][R14.64], R11 ;  /* 0x0000000b0e005986 */ /* 0x0001e2000c101516 */
[----:B------:R-:W-:-:S03]  /*12300*/  ISETP.LT.AND P5, PT, R72, UR66, !P1 ;  /* 0x0000004248007c0c */ /* 0x000fc6000cfa1270 */
[----:B------:R1:W-:Y:S01]  /*12310*/  @P6 STG.E.U16 desc[UR22][R12.64], R0 ;  /* 0x000000000c006986 */ /* 0x0003e2000c101516 */
[----:B------:R-:W-:Y:S01]  /*12320*/  ISETP.LT.AND P6, PT, R93, UR7, !P0 ;  /* 0x000000075d007c0c */ /* 0x000fe2000c7c1270 */
[----:B------:R-:W2:Y:S01]  /*12330*/  LDCU UR7, c[0x0][0x398] ;  /* 0x00007300ff0777ac */ /* 0x000ea20008000800 */
[----:B------:R-:W-:Y:S02]  /*12340*/  ISETP.GE.AND P3, PT, R18, UR45, PT ;  /* 0x0000002d12007c0c */ /* 0x000fe4000bf66270 */
[----:B------:R-:W-:Y:S01]  /*12350*/  PRMT R18, R16, 0x7610, R18 ;  /* 0x0000761010127816 */ /* 0x000fe20000000012 */
[----:B------:R-:W2:Y:S01]  /*12360*/  LDCU UR45, c[0x0][0x398] ;  /* 0x00007300ff2d77ac */ /* 0x000ea20008000800 */
[----:B0-----:R-:W-:-:S04]  /*12370*/  IMAD.WIDE R14, R10, 0x2, R6 ;  /* 0x000000020a0e7825 */ /* 0x001fc800078e0206 */
[C---:B-1----:R-:W-:Y:S02]  /*12380*/  VIADD R0, R10.reuse, UR32 ;  /* 0x000000200a007c36 */ /* 0x042fe40008000000 */
[----:B------:R-:W-:-:S04]  /*12390*/  IMAD.WIDE R12, R10, 0x2, R4 ;  /* 0x000000020a0c7825 */ /* 0x000fc800078e0204 */
[----:B------:R-:W-:Y:S01]  /*123a0*/  IMAD.WIDE R10, R0, 0x2, R8 ;  /* 0x00000002000a7825 */ /* 0x000fe200078e0208 */
[----:B----4-:R-:W-:Y:S02]  /*123b0*/  F2FP.BF16.F32.PACK_AB R43, R43, R41 ;  /* 0x000000292b2b723e */ /* 0x010fe400000010ff */
[----:B---3--:R-:W-:-:S04]  /*123c0*/  F2FP.BF16.F32.PACK_AB R42, R42, R17 ;  /* 0x000000112a2a723e */ /* 0x008fc800000010ff */
[----:B------:R-:W-:Y:S01]  /*123d0*/  PRMT R16, R42, 0x7632, R16 ;  /* 0x000076322a107816 */ /* 0x000fe20000000010 */
[----:B------:R0:W-:Y:S01]  /*123e0*/  @P5 STG.E.U16 desc[UR22][R14.64], R42 ;  /* 0x0000002a0e005986 */ /* 0x0001e2000c101516 */
[----:B------:R-:W-:-:S03]  /*123f0*/  ISETP.LT.AND P5, PT, R72, UR77, !P0 ;  /* 0x0000004d48007c0c */ /* 0x000fc6000c7a1270 */
[----:B------:R1:W-:Y:S01]  /*12400*/  @P4 STG.E.U16 desc[UR22][R12.64], R16 ;  /* 0x000000100c004986 */ /* 0x0003e2000c101516 */
[----:B------:R-:W-:-:S03]  /*12410*/  ISETP.LT.AND P4, PT, R76, UR72, !P0 ;  /* 0x000000484c007c0c */ /* 0x000fc6000c781270 */
[----:B------:R3:W-:Y:S01]  /*12420*/  @P6 STG.E.U16 desc[UR22][R10.64], R18 ;  /* 0x000000120a006986 */ /* 0x0007e2000c101516 */
[----:B------:R-:W-:Y:S01]  /*12430*/  ISETP.LT.AND P6, PT, R89, UR44, !P0 ;  /* 0x0000002c59007c0c */ /* 0x000fe2000c7c1270 */
[----:B------:R-:W-:Y:S01]  /*12440*/  VIADD R17, R92, 0x2a ;  /* 0x0000002a5c117836 */ /* 0x000fe20000000000 */
[----:B------:R-:W4:Y:S01]  /*12450*/  LDCU UR44, c[0x0][0x398] ;  /* 0x00007300ff2c77ac */ /* 0x000f220008000800 */
[----:B0-----:R-:W-:-:S04]  /*12460*/  IMAD.WIDE R14, R0, 0x2, R2 ;  /* 0x00000002000e7825 */ /* 0x001fc800078e0202 */
[----:B-1----:R-:W-:Y:S01]  /*12470*/  IMAD.WIDE R12, R0, 0x2, R6 ;  /* 0x00000002000c7825 */ /* 0x002fe200078e0206 */
[----:B---3--:R-:W-:-:S03]  /*12480*/  PRMT R18, R16, 0x7632, R18 ;  /* 0x0000763210127816 */ /* 0x008fc60000000012 */
[----:B------:R-:W-:Y:S01]  /*12490*/  IMAD.WIDE R10, R0, 0x2, R4 ;  /* 0x00000002000a7825 */ /* 0x000fe200078e0204 */
[----:B------:R-:W-:Y:S01]  /*124a0*/  PRMT R16, R43, 0x7632, R16 ;  /* 0x000076322b107816 */ /* 0x000fe20000000010 */
[----:B------:R0:W-:Y:S01]  /*124b0*/  @P4 STG.E.U16 desc[UR22][R14.64], R18 ;  /* 0x000000120e004986 */ /* 0x0001e2000c101516 */
[----:B------:R-:W-:-:S03]  /*124c0*/  ISETP.GE.AND P1, PT, R17, UR55, PT ;  /* 0x0000003711007c0c */ /* 0x000fc6000bf26270 */
[----:B------:R-:W-:Y:S01]  /*124d0*/  @P5 STG.E.U16 desc[UR22][R12.64], R43 ;  /* 0x0000002b0c005986 */ /* 0x000fe2000c101516 */
[----:B------:R-:W-:Y:S01]  /*124e0*/  ISETP.LT.AND P5, PT, R76, UR46, !P2 ;  /* 0x0000002e4c007c0c */ /* 0x000fe2000d7a1270 */
[----:B------:R-:W-:Y:S01]  /*124f0*/  VIADD R17, R92, 0x2b ;  /* 0x0000002b5c117836 */ /* 0x000fe20000000000 */
[----:B------:R-:W-:Y:S01]  /*12500*/  ISETP.LT.AND P4, PT, R72, UR37, !P2 ;  /* 0x0000002548007c0c */ /* 0x000fe2000d781270 */
[----:B------:R2:W-:Y:S01]  /*12510*/  @P6 STG.E.U16 desc[UR22][R10.64], R16 ;  /* 0x000000100a006986 */ /* 0x0005e2000c101516 */
[----:B------:R-:W-:Y:S01]  /*12520*/  ISETP.LT.AND P6, PT, R93, UR43, !P2 ;  /* 0x0000002b5d007c0c */ /* 0x000fe2000d7c1270 */
[----:B------:R-:W-:Y:S01]  /*12530*/  VIADD R0, R0, UR32 ;  /* 0x0000002000007c36 */ /* 0x000fe20008000000 */
[----:B------:R-:W-:Y:S01]  /*12540*/  ISETP.LT.AND P2, PT, R89, UR34, !P2 ;  /* 0x0000002259007c0c */ /* 0x000fe2000d741270 */
[----:B------:R-:W1:Y:S01]  /*12550*/  LDCU UR55, c[0x0][0x398] ;  /* 0x00007300ff3777ac */ /* 0x000e620008000800 */
[----:B------:R-:W-:Y:S01]  /*12560*/  ISETP.GE.AND P0, PT, R17, UR18, PT ;  /* 0x0000001211007c0c */ /* 0x000fe2000bf06270 */
[----:B0-----:R-:W-:Y:S01]  /*12570*/  IMAD.WIDE R14, R0, 0x2, R2 ;  /* 0x00000002000e7825 */ /* 0x001fe200078e0202 */
[----:B------:R-:W-:Y:S01]  /*12580*/  PRMT R18, R44, 0x7632, R18 ;  /* 0x000076322c127816 */ /* 0x000fe20000000012 */
[----:B------:R-:W0:Y:S01]  /*12590*/  LDCU UR18, c[0x0][0x39c] ;  /* 0x00007380ff1277ac */ /* 0x000e220008000800 */
[----:B--2---:R-:W-:Y:S01]  /*125a0*/  F2FP.BF16.F32.PACK_AB R10, R40, R39 ;  /* 0x00000027280a723e */ /* 0x004fe200000010ff */
[----:B------:R-:W-:Y:S01]  /*125b0*/  IMAD.WIDE R16, R0, 0x2, R8 ;  /* 0x0000000200107825 */ /* 0x000fe200078e0208 */
[----:B------:R-:W-:Y:S01]  /*125c0*/  F2FP.BF16.F32.PACK_AB R53, R53, R71 ;  /* 0x000000473535723e */ /* 0x000fe200000010ff */
[----:B------:R-:W2:Y:S01]  /*125d0*/  LDCU UR34, c[0x0][0x398] ;  /* 0x00007300ff2277ac */ /* 0x000ea20008000800 */
[----:B------:R-:W-:Y:S01]  /*125e0*/  PRMT R20, R10, 0x7610, R20 ;  /* 0x000076100a147816 */ /* 0x000fe20000000014 */
[----:B------:R-:W-:Y:S01]  /*125f0*/  IMAD.WIDE R12, R0, 0x2, R6 ;  /* 0x00000002000c7825 */ /* 0x000fe200078e0206 */
[----:B------:R-:W-:Y:S01]  /*12600*/  PRMT R19, R10, 0x7632, R19 ;  /* 0x000076320a137816 */ /* 0x000fe20000000013 */
[----:B------:R-:W3:Y:S02]  /*12610*/  LDCU UR37, c[0x0][0x398] ;  /* 0x00007300ff2577ac */ /* 0x000ee40008000800 */
[----:B------:R-:W-:Y:S01]  /*12620*/  IMAD.WIDE R10, R0, 0x2, R4 ;  /* 0x00000002000a7825 */ /* 0x000fe200078e0204 */
[----:B------:R-:W-:Y:S01]  /*12630*/  @P6 STG.E.U16 desc[UR22][R16.64], R20 ;  /* 0x0000001410006986 */ /* 0x000fe2000c101516 */
[----:B------:R-:W-:Y:S01]  /*12640*/  F2FP.BF16.F32.PACK_AB R51, R51, R28 ;  /* 0x0000001c3333723e */ /* 0x000fe200000010ff */
[----:B------:R-:W0:Y:S02]  /*12650*/  LDCU UR43, c[0x0][0x398] ;  /* 0x00007300ff2b77ac */ /* 0x000e240008000800 */
[----:B------:R-:W-:Y:S04]  /*12660*/  @P5 STG.E.U16 desc[UR22][R14.64], R19 ;  /* 0x000000130e005986 */ /* 0x000fe8000c101516 */
[----:B------:R-:W-:Y:S04]  /*12670*/  @P4 STG.E.U16 desc[UR22][R12.64], R44 ;  /* 0x0000002c0c004986 */ /* 0x000fe8000c101516 */
[----:B------:R0:W-:Y:S02]  /*12680*/  @P2 STG.E.U16 desc[UR22][R10.64], R18 ;  /* 0x000000120a002986 */ /* 0x0001e4000c101516 */
[----:B0-----:R-:W-:-:S02]  /*12690*/  F2FP.BF16.F32.PACK_AB R10, R35, R33 ;  /* 0x00000021230a723e */ /* 0x001fc400000010ff */
[----:B------:R-:W2:Y:S04]  /*126a0*/  LDL.LU R33, [R1+0x1ac] ;  /* 0x0001ac0001217983 */ /* 0x000ea80000300800 */
[----:B------:R-:W2:Y:S01]  /*126b0*/  LDL.LU R32, [R1+0x2ac] ;  /* 0x0002ac0001207983 */ /* 0x000ea20000300800 */
[----:B------:R-:W-:Y:S01]  /*126c0*/  ISETP.LT.AND P4, PT, R93, UR16, !P3 ;  /* 0x000000105d007c0c */ /* 0x000fe2000df81270 */
[----:B------:R-:W-:Y:S01]  /*126d0*/  VIADD R0, R0, UR32 ;  /* 0x0000002000007c36 */ /* 0x000fe20008000000 */
[----:B------:R-:W-:Y:S01]  /*126e0*/  ISETP.LT.AND P5, PT, R76, UR24, !P3 ;  /* 0x000000184c007c0c */ /* 0x000fe2000dfa1270 */
[----:B------:R-:W3:Y:S01]  /*126f0*/  LDL.LU R35, [R1+0xa8] ;  /* 0x0000a80001237983 */ /* 0x000ee20000300800 */
[----:B------:R-:W-:Y:S01]  /*12700*/  PRMT R18, R10, 0x7610, R18 ;  /* 0x000076100a127816 */ /* 0x000fe20000000012 */
[----:B------:R-:W-:Y:S01]  /*12710*/  IMAD.WIDE R14, R0, 0x2, R8 ;  /* 0x00000002000e7825 */ /* 0x000fe200078e0208 */
[----:B------:R-:W-:Y:S01]  /*12720*/  ISETP.LT.AND P6, PT, R72, UR49, !P3 ;  /* 0x0000003148007c0c */ /* 0x000fe2000dfc1270 */
[----:B------:R-:W0:Y:S01]  /*12730*/  LDCU UR16, c[0x0][0x39c] ;  /* 0x00007380ff1077ac */ /* 0x000e220008000800 */
[----:B------:R-:W-:Y:S01]  /*12740*/  PRMT R17, R10, 0x7632, R17 ;  /* 0x000076320a117816 */ /* 0x000fe20000000011 */
[----:B------:R-:W-:-:S02]  /*12750*/  VIADD R16, R92, 0x2c ;  /* 0x0000002c5c107836 */ /* 0x000fc40000000000 */
[C---:B------:R-:W-:Y:S01]  /*12760*/  IMAD.WIDE R12, R0.reuse, 0x2, R2 ;  /* 0x00000002000c7825 */ /* 0x040fe200078e0202 */
[----:B------:R-:W-:Y:S01]  /*12770*/  PRMT R19, R45, 0x7632, R19 ;  /* 0x000076322d137816 */ /* 0x000fe20000000013 */
[----:B------:R-:W-:Y:S01]  /*12780*/  @P4 STG.E.U16 desc[UR22][R14.64], R18 ;  /* 0x000000120e004986 */ /* 0x000fe2000c101516 */
[----:B------:R-:W-:Y:S01]  /*12790*/  ISETP.LT.AND P4, PT, R89, UR35, !P3 ;  /* 0x0000002359007c0c */ /* 0x000fe2000df81270 */
[----:B------:R-:W-:Y:S01]  /*127a0*/  IMAD.WIDE R10, R0, 0x2, R6 ;  /* 0x00000002000a7825 */ /* 0x000fe200078e0206 */
[----:B------:R-:W-:Y:S01]  /*127b0*/  ISETP.GE.AND P2, PT, R16, UR47, PT ;  /* 0x0000002f10007c0c */ /* 0x000fe2000bf46270 */
[----:B------:R0:W-:Y:S01]  /*127c0*/  @P5 STG.E.U16 desc[UR22][R12.64], R17 ;  /* 0x000000110c005986 */ /* 0x0001e2000c101516 */
[----:B------:R-:W1:Y:S03]  /*127d0*/  LDCU UR24, c[0x0][0x398] ;  /* 0x00007300ff1877ac */ /* 0x000e660008000800 */
[----:B------:R1:W-:Y:S01]  /*127e0*/  @P6 STG.E.U16 desc[UR22][R10.64], R45 ;  /* 0x0000002d0a006986 */ /* 0x0003e2000c101516 */
[----:B------:R-:W-:Y:S01]  /*127f0*/  F2FP.BF16.F32.PACK_AB R52, R52, R25 ;  /* 0x000000193434723e */ /* 0x000fe200000010ff */
[----:B------:R-:W2:Y:S01]  /*12800*/  LDCU UR35, c[0x0][0x398] ;  /* 0x00007300ff2377ac */ /* 0x000ea20008000800 */
[----:B0-----:R-:W-:-:S05]  /*12810*/  IMAD.WIDE R16, R0, 0x2, R4 ;  /* 0x0000000200107825 */ /* 0x001fca00078e0204 */
[----:B------:R2:W-:Y:S01]  /*12820*/  @P4 STG.E.U16 desc[UR22][R16.64], R19 ;  /* 0x0000001310004986 */ /* 0x0005e2000c101516 */
[----:B------:R-:W-:Y:S01]  /*12830*/  ISETP.LT.AND P5, PT, R93, UR20, !P1 ;  /* 0x000000145d007c0c */ /* 0x000fe2000cfa1270 */
[----:B-1----:R-:W-:Y:S01]  /*12840*/  VIADD R10, R0, UR32 ;  /* 0x00000020000a7c36 */ /* 0x002fe20008000000 */
[----:B------:R-:W-:Y:S01]  /*12850*/  ISETP.LT.AND P6, PT, R76, UR33, !P1 ;  /* 0x000000214c007c0c */ /* 0x000fe2000cfc1270 */
[----:B------:R-:W-:Y:S01]  /*12860*/  VIADD R18, R92, 0x2d ;  /* 0x0000002d5c127836 */ /* 0x000fe20000000000 */
[----:B------:R-:W-:Y:S02]  /*12870*/  F2FP.BF16.F32.PACK_AB R11, R37, R36 ;  /* 0x00000024250b723e */ /* 0x000fe400000010ff */
[----:B--2---:R-:W-:Y:S01]  /*12880*/  F2FP.BF16.F32.PACK_AB R16, R33, R32 ;  /* 0x000000202110723e */ /* 0x004fe200000010ff */
[C---:B------:R-:W-:Y:S01]  /*12890*/  IMAD.WIDE R14, R10.reuse, 0x2, R8 ;  /* 0x000000020a0e7825 */ /* 0x040fe200078e0208 */
[----:B------:R-:W2:Y:S01]  /*128a0*/  LDL.LU R33, [R1+0x1b0] ;  /* 0x0001b00001217983 */ /* 0x000ea20000300800 */
[----:B------:R-:W-:Y:S01]  /*128b0*/  ISETP.LT.AND P4, PT, R89, UR6, !P1 ;  /* 0x0000000659007c0c */ /* 0x000fe2000cf81270 */
[----:B------:R-:W0:Y:S02]  /*128c0*/  LDCU UR6, c[0x0][0x39c] ;  /* 0x00007380ff0677ac */ /* 0x000e240008000800 */
[----:B------:R-:W2:Y:S01]  /*128d0*/  LDL.LU R32, [R1+0x2b0] ;  /* 0x0002b00001207983 */ /* 0x000ea20000300800 */
[----:B------:R-:W-:Y:S01]  /*128e0*/  PRMT R0, R11, 0x7632, R0 ;  /* 0x000076320b007816 */ /* 0x000fe20000000000 */
[----:B------:R-:W-:Y:S01]  /*128f0*/  IMAD.WIDE R12, R10, 0x2, R2 ;  /* 0x000000020a0c7825 */ /* 0x000fe200078e0202 */
[----:B---3--:R-:W-:Y:S01]  /*12900*/  F2FP.BF16.F32.PACK_AB R46, R46, R35 ;  /* 0x000000232e2e723e */ /* 0x008fe200000010ff */
[----:B------:R1:W-:Y:S01]  /*12910*/  @P5 STG.E.U16 desc[UR22][R14.64], R11 ;  /* 0x0000000b0e005986 */ /* 0x0003e2000c101516 */
[----:B------:R-:W-:Y:S01]  /*12920*/  ISETP.LT.AND P5, PT, R72, UR30, !P1 ;  /* 0x0000001e48007c0c */ /* 0x000fe2000cfa1270 */
[----:B------:R-:W-:Y:S01]  /*12930*/  VIADD R17, R92, 0x2e ;  /* 0x0000002e5c117836 */ /* 0x000fe20000000000 */
[----:B------:R-:W-:Y:S01]  /*12940*/  ISETP.GE.AND P3, PT, R18, UR12, PT ;  /* 0x0000000c12007c0c */ /* 0x000fe2000bf66270 */
[----:B------:R3:W-:Y:S01]  /*12950*/  @P6 STG.E.U16 desc[UR22][R12.64], R0 ;  /* 0x000000000c006986 */ /* 0x0007e2000c101516 */
[----:B------:R-:W-:Y:S01]  /*12960*/  ISETP.LT.AND P6, PT, R93, UR36, !P0 ;  /* 0x000000245d007c0c */ /* 0x000fe2000c7c1270 */
[----:B------:R-:W0:Y:S01]  /*12970*/  LDCU UR12, c[0x0][0x398] ;  /* 0x00007300ff0c77ac */ /* 0x000e220008000800 */
[----:B------:R-:W-:-:S02]  /*12980*/  PRMT R18, R16, 0x7610, R18 ;  /* 0x0000761010127816 */ /* 0x000fc40000000012 */
[----:B------:R-:W-:Y:S01]  /*12990*/  PRMT R16, R46, 0x7632, R16 ;  /* 0x000076322e107816 */ /* 0x000fe20000000010 */
[----:B------:R-:W0:Y:S01]  /*129a0*/  LDCU UR20, c[0x0][0x398] ;  /* 0x00007300ff1477ac */ /* 0x000e220008000800 */
[C---:B-1----:R-:W-:Y:S01]  /*129b0*/  IMAD.WIDE R14, R10.reuse, 0x2, R6 ;  /* 0x000000020a0e7825 */ /* 0x042fe200078e0206 */
[----:B------:R-:W-:Y:S01]  /*129c0*/  ISETP.GE.AND P1, PT, R17, UR38, PT ;  /* 0x0000002611007c0c */ /* 0x000fe2000bf26270 */
[----:B------:R-:W1:Y:S02]  /*129d0*/  LDCU UR30, c[0x0][0x398] ;  /* 0x00007300ff1e77ac */ /* 0x000e640008000800 */
[C---:B---3--:R-:W-:Y:S02]  /*129e0*/  VIADD R0, R10.reuse, UR32 ;  /* 0x000000200a007c36 */ /* 0x048fe40008000000 */
[----:B------:R-:W-:Y:S01]  /*129f0*/  IMAD.WIDE R12, R10, 0x2, R4 ;  /* 0x000000020a0c7825 */ /* 0x000fe200078e0204 */
[----:B------:R3:W-:Y:S01]  /*12a00*/  @P5 STG.E.U16 desc[UR22][R14.64], R46 ;  /* 0x0000002e0e005986 */ /* 0x0007e2000c101516 */
[----:B------:R-:W0:Y:S02]  /*12a10*/  LDCU UR33, c[0x0][0x398] ;  /* 0x00007300ff2177ac */ /* 0x000e240008000800 */
[----:B------:R-:W-:Y:S01]  /*12a20*/  IMAD.WIDE R10, R0, 0x2, R8 ;  /* 0x00000002000a7825 */ /* 0x000fe200078e0208 */
[----:B------:R1:W-:Y:S01]  /*12a30*/  @P4 STG.E.U16 desc[UR22][R12.64], R16 ;  /* 0x000000100c004986 */ /* 0x0003e2000c101516 */
[----:B------:R-:W-:Y:S01]  /*12a40*/  ISETP.LT.AND P4, PT, R76, UR26, !P0 ;  /* 0x0000001a4c007c0c */ /* 0x000fe2000c781270 */
[----:B------:R-:W0:Y:S01]  /*12a50*/  LDCU UR26, c[0x0][0x398] ;  /* 0x00007300ff1a77ac */ /* 0x000e220008000800 */
[----:B------:R-:W-:Y:S01]  /*12a60*/  ISETP.LT.AND P5, PT, R72, UR40, !P0 ;  /* 0x0000002848007c0c */ /* 0x000fe2000c7a1270 */
[----:B------:R4:W-:Y:S01]  /*12a70*/  @P6 STG.E.U16 desc[UR22][R10.64], R18 ;  /* 0x000000120a006986 */ /* 0x0009e2000c101516 */
[----:B------:R-:W-:Y:S01]  /*12a80*/  ISETP.LT.AND P6, PT, R89, UR28, !P0 ;  /* 0x0000001c59007c0c */ /* 0x000fe2000c7c1270 */
[----:B------:R-:W-:Y:S01]  /*12a90*/  VIADD R17, R92, 0x2f ;  /* 0x0000002f5c117836 */ /* 0x000fe20000000000 */
[----:B------:R-:W0:Y:S01]  /*12aa0*/  LDCU UR28, c[0x0][0x398] ;  /* 0x00007300ff1c77ac */ /* 0x000e220008000800 */
[C---:B---3--:R-:W-:Y:S01]  /*12ab0*/  IMAD.WIDE R14, R0.reuse, 0x2, R2 ;  /* 0x00000002000e7825 */ /* 0x048fe200078e0202 */
[----:B------:R-:W-:Y:S01]  /*12ac0*/  F2FP.BF16.F32.PACK_AB R57, R57, R83 ;  /* 0x000000533939723e */ /* 0x000fe200000010ff */
[----:B------:R-:W3:Y:S02]  /*12ad0*/  LDCU UR36, c[0x0][0x398] ;  /* 0x00007300ff2477ac */ /* 0x000ee40008000800 */
[----:B-1----:R-:W-:Y:S01]  /*12ae0*/  IMAD.WIDE R12, R0, 0x2, R6 ;  /* 0x00000002000c7825 */ /* 0x002fe200078e0206 */
[----:B------:R-:W-:Y:S01]  /*12af0*/  F2FP.BF16.F32.PACK_AB R55, R55, R69 ;  /* 0x000000453737723e */ /* 0x000fe200000010ff */
[----:B------:R-:W1:Y:S01]  /*12b00*/  LDCU UR38, c[0x0][0x398] ;  /* 0x00007300ff2677ac */ /* 0x000e620008000800 */
[----:B----4-:R-:W-:Y:S01]  /*12b10*/  PRMT R18, R16, 0x7632, R18 ;  /* 0x0000763210127816 */ /* 0x010fe20000000012 */
[----:B------:R-:W-:Y:S01]  /*12b20*/  IMAD.WIDE R10, R0, 0x2, R4 ;  /* 0x00000002000a7825 */ /* 0x000fe200078e0204 */
[----:B------:R-:W-:-:S03]  /*12b30*/  PRMT R16, R47, 0x7632, R16 ;  /* 0x000076322f107816 */ /* 0x000fc60000000010 */
[----:B------:R4:W-:Y:S04]  /*12b40*/  @P4 STG.E.U16 desc[UR22][R14.64], R18 ;  /* 0x000000120e004986 */ /* 0x0009e8000c101516 */
[----:B------:R-:W-:Y:S01]  /*12b50*/  @P5 STG.E.U16 desc[UR22][R12.64], R47 ;  /* 0x0000002f0c005986 */ /* 0x000fe2000c101516 */
[----:B------:R-:W-:-:S03]  /*12b60*/  ISETP.LT.AND P5, PT, R76, UR42, !P2 ;  /* 0x0000002a4c007c0c */ /* 0x000fc6000d7a1270 */
[----:B------:R0:W-:Y:S01]  /*12b70*/  @P6 STG.E.U16 desc[UR22][R10.64], R16 ;  /* 0x000000100a006986 */ /* 0x0001e2000c101516 */
[----:B------:R-:W-:Y:S01]  /*12b80*/  ISETP.LT.AND P6, PT, R93, UR10, !P2 ;  /* 0x0000000a5d007c0c */ /* 0x000fe2000d7c1270 */
[----:B------:R-:W-:Y:S01]  /*12b90*/  VIADD R0, R0, UR32 ;  /* 0x0000002000007c36 */ /* 0x000fe20008000000 */
[----:B------:R-:W-:Y:S01]  /*12ba0*/  ISETP.LT.AND P4, PT, R72, UR50, !P2 ;  /* 0x0000003248007c0c */ /* 0x000fe2000d781270 */
[----:B------:R-:W1:Y:S01]  /*12bb0*/  LDCU UR10, c[0x0][0x398] ;  /* 0x00007300ff0a77ac */ /* 0x000e620008000800 */
[----:B------:R-:W-:Y:S02]  /*12bc0*/  ISETP.LT.AND P2, PT, R89, UR4, !P2 ;  /* 0x0000000459007c0c */ /* 0x000fe4000d741270 */
[----:B------:R-:W-:Y:S01]  /*12bd0*/  ISETP.GE.AND P0, PT, R17, UR54, PT ;  /* 0x0000003611007c0c */ /* 0x000fe2000bf06270 */
[----:B----4-:R-:W-:Y:S01]  /*12be0*/  IMAD.WIDE R14, R0, 0x2, R2 ;  /* 0x00000002000e7825 */ /* 0x010fe200078e0202 */
[----:B------:R-:W-:Y:S01]  /*12bf0*/  PRMT R18, R48, 0x7632, R18 ;  /* 0x0000763230127816 */ /* 0x000fe20000000012 */
[----:B------:R-:W4:Y:S02]  /*12c00*/  LDCU UR4, c[0x0][0x39c] ;  /* 0x00007380ff0477ac */ /* 0x000f240008000800 */
[----:B0-----:R-:W-:-:S04]  /*12c10*/  IMAD.WIDE R16, R0, 0x2, R8 ;  /* 0x0000000200107825 */ /* 0x001fc800078e0208 */
[----:B------:R-:W-:Y:S01]  /*12c20*/  IMAD.WIDE R12, R0, 0x2, R6 ;  /* 0x00000002000c7825 */ /* 0x000fe200078e0206 */
[----:B--2---:R-:W-:-:S04]  /*12c30*/  F2FP.BF16.F32.PACK_AB R10, R33, R32 ;  /* 0x00000020210a723e */ /* 0x004fc800000010ff */
[C---:B------:R-:W-:Y:S02]  /*12c40*/  PRMT R20, R10.reuse, 0x7610, R20 ;  /* 0x000076100a147816 */ /* 0x040fe40000000014 */
[----:B------:R-:W-:Y:S01]  /*12c50*/  PRMT R19, R10, 0x7632, R19 ;  /* 0x000076320a137816 */ /* 0x000fe20000000013 */
[----:B------:R-:W-:Y:S02]  /*12c60*/  IMAD.WIDE R10, R0, 0x2, R4 ;  /* 0x00000002000a7825 */ /* 0x000fe400078e0204 */
[----:B------:R-:W-:Y:S04]  /*12c70*/  @P6 STG.E.U16 desc[UR22][R16.64], R20 ;  /* 0x0000001410006986 */ /* 0x000fe8000c101516 */
[----:B------:R-:W-:Y:S04]  /*12c80*/  @P5 STG.E.U16 desc[UR22][R14.64], R19 ;  /* 0x000000130e005986 */ /* 0x000fe8000c101516 */
[----:B------:R-:W-:Y:S04]  /*12c90*/  @P4 STG.E.U16 desc[UR22][R12.64], R48 ;  /* 0x000000300c004986 */ /* 0x000fe8000c101516 */
[----:B------:R0:W-:Y:S02]  /*12ca0*/  @P2 STG.E.U16 desc[UR22][R10.64], R18 ;  /* 0x000000120a002986 */ /* 0x0001e4000c101516 */
[----:B0-----:R-:W-:-:S02]  /*12cb0*/  F2FP.BF16.F32.PACK_AB R11, R27, R26 ;  /* 0x0000001a1b0b723e */ /* 0x001fc400000010ff */
[----:B------:R-:W2:Y:S04]  /*12cc0*/  LDL.LU R27, [R1+0x1bc] ;  /* 0x0001bc00011b7983 */ /* 0x000ea80000300800 */
[----:B------:R-:W2:Y:S04]  /*12cd0*/  LDL.LU R26, [R1+0x2bc] ;  /* 0x0002bc00011a7983 */ /* 0x000ea80000300800 */
[----:B------:R-:W3:Y:S01]  /*12ce0*/  LDL.LU R21, [R1+0xb8] ;  /* 0x0000b80001157983 */ /* 0x000ee20000300800 */
[----:B------:R-:W-:Y:S02]  /*12cf0*/  ISETP.LT.AND P4, PT, R93, UR39, !P3 ;  /* 0x000000275d007c0c */ /* 0x000fe4000df81270 */
[----:B------:R-:W-:Y:S01]  /*12d00*/  ISETP.LT.AND P5, PT, R76, UR41, !P3 ;  /* 0x000000294c007c0c */ /* 0x000fe2000dfa1270 */
[----:B------:R-:W-:Y:S01]  /*12d10*/  VIADD R0, R0, UR32 ;  /* 0x0000002000007c36 */ /* 0x000fe20008000000 */
[----:B------:R-:W-:-:S02]  /*12d20*/  ISETP.LT.AND P6, PT, R72, UR53, !P3 ;  /* 0x0000003548007c0c */ /* 0x000fc4000dfc1270 */
[C---:B------:R-:W-:Y:S01]  /*12d30*/  PRMT R18, R11.reuse, 0x7610, R18 ;  /* 0x000076100b127816 */ /* 0x040fe20000000012 */
[----:B------:R-:W-:Y:S01]  /*12d40*/  IMAD.WIDE R14, R0, 0x2, R8 ;  /* 0x00000002000e7825 */ /* 0x000fe200078e0208 */
[----:B------:R-:W-:-:S03]  /*12d50*/  PRMT R17, R11, 0x7632, R17 ;  /* 0x000076320b117816 */ /* 0x000fc60000000011 */
[----:B------:R-:W-:Y:S02]  /*12d60*/  IMAD.WIDE R12, R0, 0x2, R2 ;  /* 0x00000002000c7825 */ /* 0x000fe400078e0202 */
[----:B------:R0:W-:Y:S01]  /*12d70*/  @P4 STG.E.U16 desc[UR22][R14.64], R18 ;  /* 0x000000120e004986 */ /* 0x0001e2000c101516 */
[----:B------:R-:W-:Y:S01]  /*12d80*/  ISETP.LT.AND P4, PT, R89, UR9, !P3 ;  /* 0x0000000959007c0c */ /* 0x000fe2000df81270 */
[----:B------:R-:W-:Y:S01]  /*12d90*/  VIADD R16, R92, 0x30 ;  /* 0x000000305c107836 */ /* 0x000fe20000000000 */
[----:B------:R-:W-:Y:S01]  /*12da0*/  PRMT R19, R49, 0x7632, R19 ;  /* 0x0000763231137816 */ /* 0x000fe20000000013 */
[----:B------:R-:W-:Y:S01]  /*12db0*/  IMAD.WIDE R10, R0, 0x2, R6 ;  /* 0x00000002000a7825 */ /* 0x000fe200078e0206 */
[----:B------:R1:W-:Y:S01]  /*12dc0*/  @P5 STG.E.U16 desc[UR22][R12.64], R17 ;  /* 0x000000110c005986 */ /* 0x0003e2000c101516 */
[----:B------:R-:W-:Y:S01]  /*12dd0*/  ISETP.LT.AND P5, PT, R93, UR14, !P1 ;  /* 0x0000000e5d007c0c */ /* 0x000fe2000cfa1270 */
[----:B------:R-:W1:Y:S01]  /*12de0*/  LDCU UR9, c[0x0][0x398] ;  /* 0x00007300ff0977ac */ /* 0x000e620008000800 */
[----:B------:R-:W-:Y:S01]  /*12df0*/  ISETP.GE.AND P2, PT, R16, UR18, PT ;  /* 0x0000001210007c0c */ /* 0x000fe2000bf46270 */
[----:B------:R1:W-:Y:S01]  /*12e00*/  @P6 STG.E.U16 desc[UR22][R10.64], R49 ;  /* 0x000000310a006986 */ /* 0x0003e2000c101516 */
[----:B------:R-:W-:Y:S01]  /*12e10*/  VIADD R16, R0, UR32 ;  /* 0x0000002000107c36 */ /* 0x000fe20008000000 */
[----:B------:R-:W-:Y:S01]  /*12e20*/  ISETP.LT.AND P6, PT, R76, UR48, !P1 ;  /* 0x000000304c007c0c */ /* 0x000fe2000cfc1270 */
[----:B0-----:R-:W-:Y:S01]  /*12e30*/  IMAD.WIDE R14, R0, 0x2, R4 ;  /* 0x00000002000e7825 */ /* 0x001fe200078e0204 */
[----:B------:R-:W0:Y:S01]  /*12e40*/  LDCU UR18, c[0x0][0x398] ;  /* 0x00007300ff1277ac */ /* 0x000e220008000800 */
[----:B--2---:R-:W-:-:S02]  /*12e50*/  F2FP.BF16.F32.PACK_AB R20, R27, R26 ;  /* 0x0000001a1b14723e */ /* 0x004fc400000010ff */
[----:B-1----:R-:W-:Y:S01]  /*12e60*/  VIADD R17, R92, 0x31 ;  /* 0x000000315c117836 */ /* 0x002fe20000000000 */
[----:B------:R-:W2:Y:S01]  /*12e70*/  LDL.LU R27, [R1+0x1c0] ;  /* 0x0001c000011b7983 */ /* 0x000ea20000300800 */
[----:B------:R-:W1:Y:S03]  /*12e80*/  LDCU UR14, c[0x0][0x398] ;  /* 0x00007300ff0e77ac */ /* 0x000e660008000800 */
[----:B------:R-:W2:Y:S01]  /*12e90*/  LDL.LU R26, [R1+0x2c0] ;  /* 0x0002c000011a7983 */ /* 0x000ea20000300800 */
[----:B------:R-:W-:Y:S01]  /*12ea0*/  F2FP.BF16.F32.PACK_AB R11, R30, R29 ;  /* 0x0000001d1e0b723e */ /* 0x000fe200000010ff */
[----:B------:R-:W-:-:S03]  /*12eb0*/  IMAD.WIDE R12, R16, 0x2, R8 ;  /* 0x00000002100c7825 */ /* 0x000fc600078e0208 */
[C---:B------:R-:W-:Y:S01]  /*12ec0*/  PRMT R18, R11.reuse, 0x7610, R18 ;  /* 0x000076100b127816 */ /* 0x040fe20000000012 */
[----:B------:R0:W-:Y:S01]  /*12ed0*/  @P4 STG.E.U16 desc[UR22][R14.64], R19 ;  /* 0x000000130e004986 */ /* 0x0001e2000c101516 */
[----:B------:R-:W-:-:S03]  /*12ee0*/  PRMT R0, R11, 0x7632, R0 ;  /* 0x000076320b007816 */ /* 0x000fc60000000000 */
[----:B------:R1:W-:Y:S01]  /*12ef0*/  @P5 STG.E.U16 desc[UR22][R12.64], R18 ;  /* 0x000000120c005986 */ /* 0x0003e2000c101516 */
[----:B------:R-:W-:Y:S01]  /*12f00*/  ISETP.LT.AND P5, PT, R72, UR51, !P1 ;  /* 0x0000003348007c0c */ /* 0x000fe2000cfa1270 */
[----:B------:R-:W-:Y:S01]  /*12f10*/  IMAD.WIDE R10, R16, 0x2, R2 ;  /* 0x00000002100a7825 */ /* 0x000fe200078e0202 */
[----:B------:R-:W-:Y:S02]  /*12f20*/  ISETP.LT.AND P4, PT, R89, UR45, !P1 ;  /* 0x0000002d59007c0c */ /* 0x000fe4000cf81270 */
[----:B---3--:R-:W-:Y:S02]  /*12f30*/  F2FP.BF16.F32.PACK_AB R50, R50, R21 ;  /* 0x000000153232723e */ /* 0x008fe400000010ff */
[----:B------:R3:W-:Y:S01]  /*12f40*/  @P6 STG.E.U16 desc[UR22][R10.64], R0 ;  /* 0x000000000a006986 */ /* 0x0007e2000c101516 */
[----:B------:R-:W-:Y:S01]  /*12f50*/  ISETP.GE.AND P3, PT, R17, UR16, PT ;  /* 0x0000001011007c0c */ /* 0x000fe2000bf66270 */
[----:B0-----:R-:W-:Y:S01]  /*12f60*/  VIADD R15, R16, UR32 ;  /* 0x00000020100f7c36 */ /* 0x001fe20008000000 */
[----:B------:R-:W-:-:S02]  /*12f70*/  ISETP.LT.AND P6, PT, R93, UR52, !P0 ;  /* 0x000000345d007c0c */ /* 0x000fc4000c7c1270 */
[----:B-1----:R-:W-:Y:S02]  /*12f80*/  PRMT R18, R20, 0x7632, R18 ;  /* 0x0000763214127816 */ /* 0x002fe40000000012 */
[----:B------:R-:W-:Y:S01]  /*12f90*/  PRMT R14, R50, 0x7632, R14 ;  /* 0x00007632320e7816 */ /* 0x000fe2000000000e */
[C---:B---3--:R-:W-:Y:S01]  /*12fa0*/  IMAD.WIDE R10, R16.reuse, 0x2, R6 ;  /* 0x00000002100a7825 */ /* 0x048fe200078e0206 */
[----:B------:R-:W0:Y:S03]  /*12fb0*/  LDCU UR16, c[0x0][0x398] ;  /* 0x00007300ff1077ac */ /* 0x000e260008000800 */
[----:B------:R-:W-:Y:S01]  /*12fc0*/  IMAD.WIDE R16, R16, 0x2, R4 ;  /* 0x0000000210107825 */ /* 0x000fe200078e0204 */
[----:B------:R1:W-:Y:S04]  /*12fd0*/  @P5 STG.E.U16 desc[UR22][R10.64], R50 ;  /* 0x000000320a005986 */ /* 0x0003e8000c101516 */
[----:B------:R-:W-:Y:S01]  /*12fe0*/  @P4 STG.E.U16 desc[UR22][R16.64], R14 ;  /* 0x0000000e10004986 */ /* 0x000fe2000c101516 */
[----:B------:R-:W-:Y:S01]  /*12ff0*/  ISETP.LT.AND P4, PT, R76, UR7, !P0 ;  /* 0x000000074c007c0c */ /* 0x000fe2000c781270 */
[----:B------:R-:W-:-:S04]  /*13000*/  IMAD.WIDE R12, R15, 0x2, R8 ;  /* 0x000000020f0c7825 */ /* 0x000fc800078e0208 */
[----:B------:R-:W-:Y:S01]  /*13010*/  VIADD R0, R92, 0x33 ;  /* 0x000000335c007836 */ /* 0x000fe20000000000 */
[----:B------:R3:W-:Y:S01]  /*13020*/  @P6 STG.E.U16 desc[UR22][R12.64], R20 ;  /* 0x000000140c006986 */ /* 0x0007e2000c101516 */
[----:B------:R-:W-:Y:S01]  /*13030*/  ISETP.LT.AND P5, PT, R72, UR44, !P0 ;  /* 0x0000002c48007c0c */ /* 0x000fe2000c7a1270 */
[----:B-1----:R-:W-:Y:S01]  /*13040*/  IMAD.WIDE R10, R15, 0x2, R2 ;  /* 0x000000020f0a7825 */ /* 0x002fe200078e0202 */
[----:B------:R-:W-:Y:S01]  /*13050*/  ISETP.LT.AND P6, PT, R89, UR55, !P0 ;  /* 0x0000003759007c0c */ /* 0x000fe2000c7c1270 */
[----:B------:R-:W1:Y:S01]  /*13060*/  LDCU UR7, c[0x0][0x398] ;  /* 0x00007300ff0777ac */ /* 0x000e620008000800 */
[----:B----4-:R-:W-:Y:S02]  /*13070*/  ISETP.GE.AND P0, PT, R0, UR4, PT ;  /* 0x0000000400007c0c */ /* 0x010fe4000bf06270 */
[----:B------:R4:W-:Y:S01]  /*13080*/  @P4 STG.E.U16 desc[UR22][R10.64], R18 ;  /* 0x000000120a004986 */ /* 0x0009e2000c101516 */
[----:B--2---:R-:W-:Y:S01]  /*13090*/  F2FP.BF16.F32.PACK_AB R0, R27, R26 ;  /* 0x0000001a1b00723e */ /* 0x004fe200000010ff */
[----:B---3--:R-:W-:Y:S01]  /*130a0*/  IMAD.WIDE R12, R15, 0x2, R6 ;  /* 0x000000020f0c7825 */ /* 0x008fe200078e0206 */
[----:B------:R-:W-:Y:S01]  /*130b0*/  PRMT R14, R51, 0x7632, R14 ;  /* 0x00007632330e7816 */ /* 0x000fe2000000000e */
[----:B------:R-:W2:Y:S01]  /*130c0*/  LDCU UR4, c[0x0][0x398] ;  /* 0x00007300ff0477ac */ /* 0x000ea20008000800 */
[----:B----4-:R-:W-:-:S02]  /*130d0*/  PRMT R18, R0, 0x7610, R18 ;  /* 0x0000761000127816 */ /* 0x010fc40000000012 */
[----:B------:R-:W-:Y:S02]  /*130e0*/  PRMT R20, R0, 0x7632, R20 ;  /* 0x0000763200147816 */ /* 0x000fe40000000014 */
[----:B------:R-:W-:Y:S02]  /*130f0*/  F2FP.BF16.F32.PACK_AB R0, R68, R70 ;  /* 0x000000464400723e */ /* 0x000fe400000010ff */
[----:B------:R-:W3:Y:S04]  /*13100*/  LDL.LU R70, [R1+0x1cc] ;  /* 0x0001cc0001467983 */ /* 0x000ee80000300800 */
[----:B------:R-:W3:Y:S01]  /*13110*/  LDL.LU R71, [R1+0x2cc] ;  /* 0x0002cc0001477983 */ /* 0x000ee20000300800 */
[----:B------:R-:W-:-:S03]  /*13120*/  IMAD.WIDE R16, R15, 0x2, R4 ;  /* 0x000000020f107825 */ /* 0x000fc600078e0204 */
[----:B------:R4:W-:Y:S01]  /*13130*/  @P5 STG.E.U16 desc[UR22][R12.64], R51 ;  /* 0x000000330c005986 */ /* 0x0009e2000c101516 */
[----:B------:R-:W-:-:S03]  /*13140*/  ISETP.LT.AND P5, PT, R76, UR37, !P2 ;  /* 0x000000254c007c0c */ /* 0x000fc6000d7a1270 */
[----:B------:R0:W-:Y:S01]  /*13150*/  @P6 STG.E.U16 desc[UR22][R16.64], R14 ;  /* 0x0000000e10006986 */ /* 0x0001e2000c101516 */
[----:B------:R-:W-:Y:S01]  /*13160*/  ISETP.LT.AND P6, PT, R93, UR34, !P2 ;  /* 0x000000225d007c0c */ /* 0x000fe2000d7c1270 */
[----:B------:R-:W-:Y:S01]  /*13170*/  VIADD R19, R15, UR32 ;  /* 0x000000200f137c36 */ /* 0x000fe20008000000 */
[----:B------:R-:W-:Y:S01]  /*13180*/  ISETP.LT.AND P4, PT, R72, UR24, !P2 ;  /* 0x0000001848007c0c */ /* 0x000fe2000d781270 */
[----:B------:R-:W-:Y:S01]  /*13190*/  VIADD R21, R92, 0x32 ;  /* 0x000000325c157836 */ /* 0x000fe20000000000 */
[----:B------:R-:W2:Y:S01]  /*131a0*/  LDL.LU R68, [R1+0xc8] ;  /* 0x0000c80001447983 */ /* 0x000ea20000300800 */
[C---:B------:R-:W-:Y:S01]  /*131b0*/  IMAD.WIDE R10, R19.reuse, 0x2, R8 ;  /* 0x00000002130a7825 */ /* 0x040fe200078e0208 */
[----:B------:R-:W-:Y:S01]  /*131c0*/  PRMT R22, R0, 0x7632, R22 ;  /* 0x0000763200167816 */ /* 0x000fe20000000016 */
[----:B------:R-:W1:Y:S02]  /*131d0*/  LDCU UR24, c[0x0][0x398] ;  /* 0x00007300ff1877ac */ /* 0x000e640008000800 */
[C---:B----4-:R-:W-:Y:S01]  /*131e0*/  IMAD.WIDE R12, R19.reuse, 0x2, R2 ;  /* 0x00000002130c7825 */ /* 0x050fe200078e0202 */
[----:B------:R-:W4:Y:S03]  /*131f0*/  LDCU UR34, c[0x0][0x398] ;  /* 0x00007300ff2277ac */ /* 0x000f260008000800 */
[----:B0-----:R-:W-:Y:S01]  /*13200*/  IMAD.WIDE R14, R19, 0x2, R6 ;  /* 0x00000002130e7825 */ /* 0x001fe200078e0206 */
[----:B------:R0:W-:Y:S01]  /*13210*/  @P6 STG.E.U16 desc[UR22][R10.64], R18 ;  /* 0x000000120a006986 */ /* 0x0001e2000c101516 */
[----:B------:R-:W-:-:S03]  /*13220*/  ISETP.LT.AND P2, PT, R89, UR43, !P2 ;  /* 0x0000002b59007c0c */ /* 0x000fc6000d741270 */
[----:B------:R0:W-:Y:S04]  /*13230*/  @P5 STG.E.U16 desc[UR22][R12.64], R20 ;  /* 0x000000140c005986 */ /* 0x0001e8000c101516 */
[----:B------:R1:W-:Y:S01]  /*13240*/  @P4 STG.E.U16 desc[UR22][R14.64], R52 ;  /* 0x000000340e004986 */ /* 0x0003e2000c101516 */
[----:B------:R-:W-:Y:S01]  /*13250*/  ISETP.LT.AND P4, PT, R93, UR12, !P3 ;  /* 0x0000000c5d007c0c */ /* 0x000fe2000df81270 */
[----:B------:R-:W-:Y:S01]  /*13260*/  IMAD.WIDE R16, R19, 0x2, R4 ;  /* 0x0000000213107825 */ /* 0x000fe200078e0204 */
[----:B------:R-:W-:Y:S01]  /*13270*/  ISETP.GE.AND P1, PT, R21, UR6, PT ;  /* 0x0000000615007c0c */ /* 0x000fe2000bf26270 */
[----:B------:R-:W4:Y:S02]  /*13280*/  LDCU UR6, c[0x0][0x39c] ;  /* 0x00007380ff0677ac */ /* 0x000f240008000800 */
[----:B------:R-:W-:Y:S01]  /*13290*/  VIADD R19, R19, UR32 ;  /* 0x0000002013137c36 */ /* 0x000fe20008000000 */
[----:B------:R-:W-:Y:S01]  /*132a0*/  PRMT R21, R52, 0x7632, R21 ;  /* 0x0000763234157816 */ /* 0x000fe20000000015 */
[----:B0-----:R-:W-:Y:S01]  /*132b0*/  VIADD R18, R92, 0x34 ;  /* 0x000000345c127836 */ /* 0x001fe20000000000 */
[----:B------:R-:W-:Y:S01]  /*132c0*/  PRMT R20, R0, 0x7610, R20 ;  /* 0x0000761000147816 */ /* 0x000fe20000000014 */
[C---:B------:R-:W-:Y:S01]  /*132d0*/  IMAD.WIDE R10, R19.reuse, 0x2, R8 ;  /* 0x00000002130a7825 */ /* 0x040fe200078e0208 */
[----:B------:R-:W-:Y:S01]  /*132e0*/  F2FP.BF16.F32.PACK_AB R0, R24, R23 ;  /* 0x000000171800723e */ /* 0x000fe200000010ff */
[----:B------:R0:W-:Y:S01]  /*132f0*/  @P2 STG.E.U16 desc[UR22][R16.64], R21 ;  /* 0x0000001510002986 */ /* 0x0001e2000c101516 */
[----:B------:R-:W-:Y:S01]  /*13300*/  ISETP.LT.AND P5, PT, R76, UR20, !P3 ;  /* 0x000000144c007c0c */ /* 0x000fe2000dfa1270 */
[C---:B------:R-:W-:Y:S01]  /*13310*/  IMAD.WIDE R12, R19.reuse, 0x2, R2 ;  /* 0x00000002130c7825 */ /* 0x040fe200078e0202 */
[----:B------:R-:W-:Y:S01]  /*13320*/  ISETP.LT.AND P6, PT, R72, UR30, !P3 ;  /* 0x0000001e48007c0c */ /* 0x000fe2000dfc1270 */
[----:B------:R2:W-:Y:S01]  /*13330*/  @P4 STG.E.U16 desc[UR22][R10.64], R20 ;  /* 0x000000140a004986 */ /* 0x0005e2000c101516 */
[----:B------:R-:W-:Y:S01]  /*13340*/  F2FP.BF16.F32.PACK_AB R56, R56, R88 ;  /* 0x000000583838723e */ /* 0x000fe200000010ff */
[----:B-1----:R-:W-:Y:S01]  /*13350*/  IMAD.WIDE R14, R19, 0x2, R6 ;  /* 0x00000002130e7825 */ /* 0x002fe200078e0206 */
[----:B------:R-:W1:Y:S01]  /*13360*/  LDCU UR12, c[0x0][0x398] ;  /* 0x00007300ff0c77ac */ /* 0x000e620008000800 */
[----:B0-----:R-:W-:-:S02]  /*13370*/  PRMT R21, R0, 0x7632, R21 ;  /* 0x0000763200157816 */ /* 0x001fc40000000015 */
[C---:B------:R-:W-:Y:S01]  /*13380*/  VIADD R17, R19.reuse, UR32 ;  /* 0x0000002013117c36 */ /* 0x040fe20008000000 */
[----:B----4-:R-:W-:Y:S02]  /*13390*/  ISETP.GE.AND P2, PT, R18, UR6, PT ;  /* 0x0000000612007c0c */ /* 0x010fe4000bf46270 */
[----:B--2---:R-:W-:Y:S01]  /*133a0*/  F2FP.BF16.F32.PACK_AB R54, R54, R68 ;  /* 0x000000443636723e */ /* 0x004fe200000010ff */
[----:B------:R-:W-:Y:S01]  /*133b0*/  VIADD R16, R92, 0x35 ;  /* 0x000000355c107836 */ /* 0x000fe20000000000 */
[----:B------:R-:W-:Y:S01]  /*133c0*/  PRMT R20, R0, 0x7610, R20 ;  /* 0x0000761000147816 */ /* 0x000fe20000000014 */
[----:B------:R0:W-:Y:S01]  /*133d0*/  @P5 STG.E.U16 desc[UR22][R12.64], R22 ;  /* 0x000000160c005986 */ /* 0x0001e2000c101516 */
[----:B---3--:R-:W-:Y:S01]  /*133e0*/  F2FP.BF16.F32.PACK_AB R0, R70, R71 ;  /* 0x000000474600723e */ /* 0x008fe200000010ff */
[----:B------:R-:W-:Y:S01]  /*133f0*/  IMAD.WIDE R10, R19, 0x2, R4 ;  /* 0x00000002130a7825 */ /* 0x000fe200078e0204 */
[----:B------:R-:W-:Y:S01]  /*13400*/  ISETP.LT.AND P4, PT, R89, UR33, !P3 ;  /* 0x0000002159007c0c */ /* 0x000fe2000df81270 */
[----:B------:R-:W2:Y:S01]  /*13410*/  LDL.LU R70, [R1+0x1d0] ;  /* 0x0001d00001467983 */ /* 0x000ea20000300800 */
[----:B------:R-:W-:Y:S01]  /*13420*/  PRMT R18, R53, 0x7632, R18 ;  /* 0x0000763235127816 */ /* 0x000fe20000000012 */
[----:B------:R-:W3:Y:S02]  /*13430*/  LDCU UR6, c[0x0][0x398] ;  /* 0x00007300ff0677ac */ /* 0x000ee40008000800 */
[----:B------:R-:W2:Y:S01]  /*13440*/  LDL.LU R71, [R1+0x2d0] ;  /* 0x0002d00001477983 */ /* 0x000ea20000300800 */
[----:B------:R-:W-:Y:S01]  /*13450*/  ISETP.LT.AND P5, PT, R93, UR26, !P1 ;  /* 0x0000001a5d007c0c */ /* 0x000fe2000cfa1270 */
[----:B------:R-:W4:Y:S01]  /*13460*/  LDCU UR20, c[0x0][0x398] ;  /* 0x00007300ff1477ac */ /* 0x000f220008000800 */
[----:B0-----:R-:W-:Y:S01]  /*13470*/  IMAD.WIDE R12, R17, 0x2, R8 ;  /* 0x00000002110c7825 */ /* 0x001fe200078e0208 */
[----:B------:R0:W-:Y:S01]  /*13480*/  @P6 STG.E.U16 desc[UR22][R14.64], R53 ;  /* 0x000000350e006986 */ /* 0x0001e2000c101516 */
[----:B------:R-:W-:Y:S01]  /*13490*/  ISETP.LT.AND P6, PT, R76, UR28, !P1 ;  /* 0x0000001c4c007c0c */ /* 0x000fe2000cfc1270 */
[----:B------:R-:W1:Y:S02]  /*134a0*/  LDCU UR26, c[0x0][0x398] ;  /* 0x00007300ff1a77ac */ /* 0x000e640008000800 */
[----:B------:R3:W-:Y:S01]  /*134b0*/  @P4 STG.E.U16 desc[UR22][R10.64], R18 ;  /* 0x000000120a004986 */ /* 0x0007e2000c101516 */
[----:B------:R-:W-:-:S05]  /*134c0*/  ISETP.LT.AND P4, PT, R89, UR35, !P1 ;  /* 0x0000002359007c0c */ /* 0x000fca000cf81270 */
[----:B------:R1:W-:Y:S01]  /*134d0*/  @P5 STG.E.U16 desc[UR22][R12.64], R20 ;  /* 0x000000140c005986 */ /* 0x0003e2000c101516 */
[----:B------:R-:W-:Y:S01]  /*134e0*/  ISETP.LT.AND P5, PT, R72, UR10, !P1 ;  /* 0x0000000a48007c0c */ /* 0x000fe2000cfa1270 */
[C---:B------:R-:W-:Y:S01]  /*134f0*/  VIADD R19, R17.reuse, UR32 ;  /* 0x0000002011137c36 */ /* 0x040fe20008000000 */
[----:B------:R-:W-:Y:S01]  /*13500*/  ISETP.GE.AND P3, PT, R16, UR11, PT ;  /* 0x0000000b10007c0c */ /* 0x000fe2000bf66270 */
[C---:B0-----:R-:W-:Y:S01]  /*13510*/  IMAD.WIDE R14, R17.reuse, 0x2, R2 ;  /* 0x00000002110e7825 */ /* 0x041fe200078e0202 */
[----:B------:R-:W-:Y:S01]  /*13520*/  PRMT R22, R56, 0x7632, R22 ;  /* 0x0000763238167816 */ /* 0x000fe20000000016 */
[----:B------:R-:W0:Y:S01]  /*13530*/  LDCU UR11, c[0x0][0x398] ;  /* 0x00007300ff0b77ac */ /* 0x000e220008000800 */
[----:B---3--:R-:W-:Y:S01]  /*13540*/  PRMT R18, R0, 0x7610, R18 ;  /* 0x0000761000127816 */ /* 0x008fe20000000012 */
[----:B------:R-:W-:Y:S01]  /*13550*/  IMAD.WIDE R10, R17, 0x2, R6 ;  /* 0x00000002110a7825 */ /* 0x000fe200078e0206 */
[----:B------:R-:W-:-:S03]  /*13560*/  PRMT R0, R54, 0x7632, R0 ;  /* 0x0000763236007816 */ /* 0x000fc60000000000 */
[----:B-1----:R-:W-:Y:S01]  /*13570*/  IMAD.WIDE R12, R17, 0x2, R4 ;  /* 0x00000002110c7825 */ /* 0x002fe200078e0204 */
[----:B------:R1:W-:Y:S01]  /*13580*/  @P6 STG.E.U16 desc[UR22][R14.64], R21 ;  /* 0x000000150e006986 */ /* 0x0003e2000c101516 */
[----:B------:R-:W-:Y:S01]  /*13590*/  PRMT R17, R0, 0x7632, R17 ;  /* 0x0000763200117816 */ /* 0x000fe20000000011 */
[----:B------:R-:W3:Y:S02]  /*135a0*/  LDCU UR10, c[0x0][0x398] ;  /* 0x00007300ff0a77ac */ /* 0x000ee40008000800 */
[----:B------:R-:W-:Y:S04]  /*135b0*/  @P5 STG.E.U16 desc[UR22][R10.64], R54 ;  /* 0x000000360a005986 */ /* 0x000fe8000c101516 */
[----:B------:R2:W-:Y:S01]  /*135c0*/  @P4 STG.E.U16 desc[UR22][R12.64], R0 ;  /* 0x000000000c004986 */ /* 0x0005e2000c101516 */
[----:B------:R-:W-:Y:S01]  /*135d0*/  ISETP.LT.AND P6, PT, R93, UR18, !P0 ;  /* 0x000000125d007c0c */ /* 0x000fe2000c7c1270 */
[----:B------:R-:W-:-:S02]  /*135e0*/  VIADD R16, R92, 0x36 ;  /* 0x000000365c107836 */ /* 0x000fc40000000000 */
[----:B-1----:R-:W-:Y:S01]  /*135f0*/  IMAD.WIDE R14, R19, 0x2, R8 ;  /* 0x00000002130e7825 */ /* 0x002fe200078e0208 */
[----:B------:R-:W-:Y:S01]  /*13600*/  ISETP.LT.AND P4, PT, R76, UR9, !P0 ;  /* 0x000000094c007c0c */ /* 0x000fe2000c781270 */
[----:B------:R-:W1:Y:S01]  /*13610*/  LDCU UR9, c[0x0][0x398] ;  /* 0x00007300ff0977ac */ /* 0x000e620008000800 */
[----:B------:R-:W-:Y:S02]  /*13620*/  ISETP.LT.AND P5, PT, R72, UR14, !P0 ;  /* 0x0000000e48007c0c */ /* 0x000fe4000c7a1270 */
[----:B--2---:R-:W-:-:S05]  /*13630*/  F2FP.BF16.F32.PACK_AB R0, R70, R71 ;  /* 0x000000474600723e */ /* 0x004fca00000010ff */
[----:B------:R2:W-:Y:S01]  /*13640*/  @P6 STG.E.U16 desc[UR22][R14.64], R18 ;  /* 0x000000120e006986 */ /* 0x0005e2000c101516 */
[----:B------:R-:W-:-:S04]  /*13650*/  IMAD.WIDE R10, R19, 0x2, R2 ;  /* 0x00000002130a7825 */ /* 0x000fc800078e0202 */
[----:B------:R-:W-:Y:S01]  /*13660*/  IMAD.WIDE R12, R19, 0x2, R6 ;  /* 0x00000002130c7825 */ /* 0x000fe200078e0206 */
[C---:B------:R-:W-:Y:S01]  /*13670*/  PRMT R20, R0.reuse, 0x7610, R20 ;  /* 0x0000761000147816 */ /* 0x040fe20000000014 */
[----:B------:R-:W0:Y:S01]  /*13680*/  LDCU UR14, c[0x0][0x398] ;  /* 0x00007300ff0e77ac */ /* 0x000e220008000800 */
[----:B------:R-:W-:Y:S02]  /*13690*/  PRMT R21, R0, 0x7632, R21 ;  /* 0x0000763200157816 */ /* 0x000fe40000000015 */
[----:B------:R-:W-:Y:S01]  /*136a0*/  F2FP.BF16.F32.PACK_AB R0, R84, R82 ;  /* 0x000000525400723e */ /* 0x000fe200000010ff */
[----:B------:R-:W0:Y:S01]  /*136b0*/  LDCU UR18, c[0x0][0x398] ;  /* 0x00007300ff1277ac */ /* 0x000e220008000800 */
[----:B------:R-:W3:Y:S04]  /*136c0*/  LDL.LU R82, [R1+0x1dc] ;  /* 0x0001dc0001527983 */ /* 0x000ee80000300800 */
[----:B------:R-:W3:Y:S01]  /*136d0*/  LDL.LU R83, [R1+0x2dc] ;  /* 0x0002dc0001537983 */ /* 0x000ee20000300800 */
[----:B------:R-:W-:Y:S01]  /*136e0*/  ISETP.LT.AND P6, PT, R89, UR16, !P0 ;  /* 0x0000001059007c0c */ /* 0x000fe2000c7c1270 */
[----:B--2---:R-:W-:Y:S01]  /*136f0*/  IMAD.WIDE R14, R19, 0x2, R4 ;  /* 0x00000002130e7825 */ /* 0x004fe200078e0204 */
[----:B------:R-:W-:Y:S01]  /*13700*/  PRMT R18, R55, 0x7632, R18 ;  /* 0x0000763237127816 */ /* 0x000fe20000000012 */
[----:B------:R2:W-:Y:S01]  /*13710*/  @P4 STG.E.U16 desc[UR22][R10.64], R17 ;  /* 0x000000110a004986 */ /* 0x0005e2000c101516 */
[----:B------:R-:W-:Y:S01]  /*13720*/  ISETP.GE.AND P1, PT, R16, UR15, PT ;  /* 0x0000000f10007c0c */ /* 0x000fe2000bf26270 */
[----:B------:R-:W0:Y:S02]  /*13730*/  LDCU UR16, c[0x0][0x398] ;  /* 0x00007300ff1077ac */ /* 0x000e240008000800 */
[----:B------:R1:W-:Y:S01]  /*13740*/  @P5 STG.E.U16 desc[UR22][R12.64], R55 ;  /* 0x000000370c005986 */ /* 0x0003e2000c101516 */
[----:B------:R-:W-:-:S02]  /*13750*/  ISETP.LT.AND P5, PT, R76, UR7, !P2 ;  /* 0x000000074c007c0c */ /* 0x000fc4000d7a1270 */
[----:B------:R-:W-:Y:S01]  /*13760*/  ISETP.LT.AND P4, PT, R72, UR4, !P2 ;  /* 0x0000000448007c0c */ /* 0x000fe2000d781270 */
[----:B------:R-:W-:Y:S01]  /*13770*/  VIADD R19, R19, UR32 ;  /* 0x0000002013137c36 */ /* 0x000fe20008000000 */
[----:B------:R-:W4:Y:S01]  /*13780*/  LDL.LU R84, [R1+0xd8] ;  /* 0x0000d80001547983 */ /* 0x000f220000300800 */
[----:B------:R-:W-:Y:S01]  /*13790*/  VIADD R16, R92, 0x37 ;  /* 0x000000375c107836 */ /* 0x000fe20000000000 */
[----:B------:R-:W0:Y:S02]  /*137a0*/  LDCU UR15, c[0x0][0x398] ;  /* 0x00007300ff0f77ac */ /* 0x000e240008000800 */
[----:B------:R0:W-:Y:S01]  /*137b0*/  @P6 STG.E.U16 desc[UR22][R14.64], R18 ;  /* 0x000000120e006986 */ /* 0x0001e2000c101516 */
[----:B------:R-:W-:Y:S01]  /*137c0*/  ISETP.LT.AND P6, PT, R93, UR36, !P2 ;  /* 0x000000245d007c0c */ /* 0x000fe2000d7c1270 */
[C---:B--2---:R-:W-:Y:S01]  /*137d0*/  IMAD.WIDE R10, R19.reuse, 0x2, R8 ;  /* 0x00000002130a7825 */ /* 0x044fe200078e0208 */
[----:B------:R-:W2:Y:S03]  /*137e0*/  LDCU UR4, c[0x0][0x398] ;  /* 0x00007300ff0477ac */ /* 0x000ea60008000800 */
[----:B-1----:R-:W-:Y:S01]  /*137f0*/  IMAD.WIDE R12, R19, 0x2, R2 ;  /* 0x00000002130c7825 */ /* 0x002fe200078e0202 */
[----:B------:R-:W-:Y:S01]  /*13800*/  ISETP.LT.AND P2, PT, R89, UR38, !P2 ;  /* 0x0000002659007c0c */ /* 0x000fe2000d741270 */
[----:B------:R-:W1:Y:S02]  /*13810*/  LDCU UR7, c[0x0][0x398] ;  /* 0x00007300ff0777ac */ /* 0x000e640008000800 */
[----:B0-----:R-:W-:-:S04]  /*13820*/  IMAD.WIDE R14, R19, 0x2, R6 ;  /* 0x00000002130e7825 */ /* 0x001fc800078e0206 */
[----:B------:R0:W-:Y:S04]  /*13830*/  @P6 STG.E.U16 desc[UR22][R10.64], R20 ;  /* 0x000000140a006986 */ /* 0x0001e8000c101516 */
[----:B------:R1:W-:Y:S01]  /*13840*/  @P5 STG.E.U16 desc[UR22][R12.64], R21 ;  /* 0x000000150c005986 */ /* 0x0003e2000c101516 */
[----:B------:R-:W-:-:S03]  /*13850*/  ISETP.LT.AND P5, PT, R76, UR34, !P3 ;  /* 0x000000224c007c0c */ /* 0x000fc6000dfa1270 */
[----:B------:R-:W-:Y:S01]  /*13860*/  @P4 STG.E.U16 desc[UR22][R14.64], R56 ;  /* 0x000000380e004986 */ /* 0x000fe2000c101516 */
[----:B------:R-:W-:Y:S02]  /*13870*/  ISETP.LT.AND P4, PT, R93, UR24, !P3 ;  /* 0x000000185d007c0c */ /* 0x000fe4000df81270 */
[----:B------:R-:W-:Y:S01]  /*13880*/  ISETP.GE.AND P0, PT, R16, UR13, PT ;  /* 0x0000000d10007c0c */ /* 0x000fe2000bf06270 */
[C---:B------:R-:W-:Y:S01]  /*13890*/  IMAD.WIDE R16, R19.reuse, 0x2, R4 ;  /* 0x0000000213107825 */ /* 0x040fe200078e0204 */
[C---:B0-----:R-:W-:Y:S01]  /*138a0*/  PRMT R20, R0.reuse, 0x7610, R20 ;  /* 0x0000761000147816 */ /* 0x041fe20000000014 */
[----:B------:R-:W0:Y:S02]  /*138b0*/  LDCU UR13, c[0x0][0x398] ;  /* 0x00007300ff0d77ac */ /* 0x000e240008000800 */
[----:B------:R-:W-:Y:S01]  /*138c0*/  VIADD R19, R19, UR32 ;  /* 0x0000002013137c36 */ /* 0x000fe20008000000 */
[----:B-1----:R-:W-:-:S03]  /*138d0*/  PRMT R21, R0, 0x7632, R21 ;  /* 0x0000763200157816 */ /* 0x002fc60000000015 */
[----:B------:R-:W-:Y:S01]  /*138e0*/  IMAD.WIDE R10, R19, 0x2, R8 ;  /* 0x00000002130a7825 */ /* 0x000fe200078e0208 */
[----:B------:R-:W-:-:S03]  /*138f0*/  F2FP.BF16.F32.PACK_AB R0, R85, R87 ;  /* 0x000000575500723e */ /* 0x000fc600000010ff */
[----:B------:R-:W-:Y:S01]  /*13900*/  IMAD.WIDE R12, R19, 0x2, R2 ;  /* 0x00000002130c7825 */ /* 0x000fe200078e0202 */
[----:B------:R-:W-:Y:S04]  /*13910*/  @P2 STG.E.U16 desc[UR22][R16.64], R22 ;  /* 0x0000001610002986 */ /* 0x000fe8000c101516 */
[----:B------:R1:W-:Y:S04]  /*13920*/  @P4 STG.E.U16 desc[UR22][R10.64], R20 ;  /* 0x000000140a004986 */ /* 0x0003e8000c101516 */
[----:B------:R0:W-:Y:S01]  /*13930*/  @P5 STG.E.U16 desc[UR22][R12.64], R21 ;  /* 0x000000150c005986 */ /* 0x0001e2000c101516 */
[----:B-1----:R-:W-:-:S02]  /*13940*/  PRMT R20, R0, 0x7610, R20 ;  /* 0x0000761000147816 */ /* 0x002fc40000000014 */
[----:B0-----:R-:W-:Y:S02]  /*13950*/  PRMT R21, R0, 0x7632, R21 ;  /* 0x0000763200157816 */ /* 0x001fe40000000015 */
[----:B---3--:R-:W-:Y:S02]  /*13960*/  F2FP.BF16.F32.PACK_AB R0, R82, R83 ;  /* 0x000000535200723e */ /* 0x008fe400000010ff */
[----:B------:R-:W3:Y:S04]  /*13970*/  LDL.LU R82, [R1+0x1e0] ;  /* 0x0001e00001527983 */ /* 0x000ee80000300800 */
[----:B------:R-:W3:Y:S01]  /*13980*/  LDL.LU R83, [R1+0x2e0] ;  /* 0x0002e00001537983 */ /* 0x000ee20000300800 */
[----:B------:R-:W-:Y:S01]  /*13990*/  ISETP.LT.AND P6, PT, R72, UR6, !P3 ;  /* 0x0000000648007c0c */ /* 0x000fe2000dfc1270 */
[----:B------:R-:W-:Y:S01]  /*139a0*/  IMAD.WIDE R14, R19, 0x2, R6 ;  /* 0x00000002130e7825 */ /* 0x000fe200078e0206 */
[----:B------:R-:W-:Y:S01]  /*139b0*/  ISETP.LT.AND P4, PT, R89, UR12, !P3 ;  /* 0x0000000c59007c0c */ /* 0x000fe2000df81270 */
[----:B------:R-:W0:Y:S01]  /*139c0*/  LDCU UR6, c[0x0][0x398] ;  /* 0x00007300ff0677ac */ /* 0x000e220008000800 */
[----:B----4-:R-:W-:Y:S01]  /*139d0*/  ISETP.LT.AND P5, PT, R93, UR20, !P1 ;  /* 0x000000145d007c0c */ /* 0x010fe2000cfa1270 */
[----:B------:R-:W-:-:S02]  /*139e0*/  VIADD R18, R92, 0x38 ;  /* 0x000000385c127836 */ /* 0x000fc40000000000 */
[C---:B------:R-:W-:Y:S01]  /*139f0*/  VIADD R17, R19.reuse, UR32 ;  /* 0x0000002013117c36 */ /* 0x040fe20008000000 */
[----:B------:R-:W-:Y:S01]  /*13a00*/  F2FP.BF16.F32.PACK_AB R58, R58, R84 ;  /* 0x000000543a3a723e */ /* 0x000fe200000010ff */
[----:B------:R-:W-:-:S04]  /*13a10*/  IMAD.WIDE R10, R19, 0x2, R4 ;  /* 0x00000002130a7825 */ /* 0x000fc800078e0204 */
[----:B------:R1:W-:Y:S01]  /*13a20*/  @P6 STG.E.U16 desc[UR22][R14.64], R57 ;  /* 0x000000390e006986 */ /* 0x0003e2000c101516 */
[----:B------:R-:W-:Y:S01]  /*13a30*/  ISETP.LT.AND P6, PT, R76, UR11, !P1 ;  /* 0x0000000b4c007c0c */ /* 0x000fe2000cfc1270 */
[----:B------:R-:W4:Y:S01]  /*13a40*/  LDCU UR12, c[0x0][0x398] ;  /* 0x00007300ff0c77ac */ /* 0x000f220008000800 */
[----:B------:R-:W-:Y:S01]  /*13a50*/  ISETP.GE.AND P2, PT, R18, UR31, PT ;  /* 0x0000001f12007c0c */ /* 0x000fe2000bf46270 */
[----:B------:R-:W-:Y:S01]  /*13a60*/  IMAD.WIDE R12, R17, 0x2, R8 ;  /* 0x00000002110c7825 */ /* 0x000fe200078e0208 */
[----:B------:R-:W-:Y:S01]  /*13a70*/  PRMT R18, R57, 0x7632, R18 ;  /* 0x0000763239127816 */ /* 0x000fe20000000012 */
[----:B------:R-:W0:Y:S04]  /*13a80*/  LDCU UR11, c[0x0][0x398] ;  /* 0x00007300ff0b77ac */ /* 0x000e280008000800 */
[----:B------:R2:W-:Y:S01]  /*13a90*/  @P4 STG.E.U16 desc[UR22][R10.64], R18 ;  /* 0x000000120a004986 */ /* 0x0005e2000c101516 */
[----:B-1----:R-:W-:-:S03]  /*13aa0*/  IMAD.WIDE R14, R17, 0x2, R2 ;  /* 0x00000002110e7825 */ /* 0x002fc600078e0202 */
[----:B------:R1:W-:Y:S01]  /*13ab0*/  @P5 STG.E.U16 desc[UR22][R12.64], R20 ;  /* 0x000000140c005986 */ /* 0x0003e2000c101516 */
[----:B------:R-:W-:Y:S02]  /*13ac0*/  ISETP.LT.AND P5, PT, R72, UR26, !P1 ;  /* 0x0000001a48007c0c */ /* 0x000fe4000cfa1270 */
[----:B------:R-:W-:Y:S01]  /*13ad0*/  ISETP.LT.AND P4, PT, R89, UR10, !P1 ;  /* 0x0000000a59007c0c */ /* 0x000fe2000cf81270 */
[----:B------:R0:W-:Y:S01]  /*13ae0*/  @P6 STG.E.U16 desc[UR22][R14.64], R21 ;  /* 0x000000150e006986 */ /* 0x0001e2000c101516 */
[----:B------:R-:W-:Y:S01]  /*13af0*/  ISETP.LT.AND P6, PT, R93, UR15, !P0 ;  /* 0x0000000f5d007c0c */ /* 0x000fe2000c7c1270 */
[----:B------:R-:W-:Y:S01]  /*13b00*/  VIADD R19, R17, UR32 ;  /* 0x0000002011137c36 */ /* 0x000fe20008000000 */
[----:B------:R-:W-:Y:S01]  /*13b10*/  F2FP.BF16.F32.PACK_AB R59, R59, R86 ;  /* 0x000000563b3b723e */ /* 0x000fe200000010ff */
[C---:B--2---:R-:W-:Y:S01]  /*13b20*/  IMAD.WIDE R10, R17.reuse, 0x2, R6 ;  /* 0x00000002110a7825 */ /* 0x044fe200078e0206 */
[----:B------:R-:W-:Y:S01]  /*13b30*/  PRMT R18, R0, 0x7610, R18 ;  /* 0x0000761000127816 */ /* 0x000fe20000000012 */
[----:B------:R-:W2:Y:S01]  /*13b40*/  LDCU UR10, c[0x0][0x398] ;  /* 0x00007300ff0a77ac */ /* 0x000ea20008000800 */
[----:B------:R-:W-:Y:S01]  /*13b50*/  PRMT R0, R58, 0x7632, R0 ;  /* 0x000076323a007816 */ /* 0x000fe20000000000 */
[----:B-1----:R-:W-:Y:S01]  /*13b60*/  IMAD.WIDE R12, R17, 0x2, R4 ;  /* 0x00000002110c7825 */ /* 0x002fe200078e0204 */
[----:B------:R-:W-:Y:S01]  /*13b70*/  F2FP.BF16.F32.PACK_AB R61, R61, R80 ;  /* 0x000000503d3d723e */ /* 0x000fe200000010ff */
[----:B------:R-:W1:Y:S02]  /*13b80*/  LDCU UR15, c[0x0][0x398] ;  /* 0x00007300ff0f77ac */ /* 0x000e640008000800 */
[----:B0-----:R-:W-:Y:S01]  /*13b90*/  IMAD.WIDE R14, R19, 0x2, R8 ;  /* 0x00000002130e7825 */ /* 0x001fe200078e0208 */
[----:B------:R0:W-:Y:S01]  /*13ba0*/  @P5 STG.E.U16 desc[UR22][R10.64], R58 ;  /* 0x0000003a0a005986 */ /* 0x0001e2000c101516 */
[----:B------:R-:W-:Y:S01]  /*13bb0*/  ISETP.LT.AND P5, PT, R76, UR9, !P0 ;  /* 0x000000094c007c0c */ /* 0x000fe2000c7a1270 */
[----:B------:R-:W1:Y:S02]  /*13bc0*/  LDCU UR9, c[0x0][0x398] ;  /* 0x00007300ff0977ac */ /* 0x000e640008000800 */
[----:B------:R2:W-:Y:S01]  /*13bd0*/  @P4 STG.E.U16 desc[UR22][R12.64], R0 ;  /* 0x000000000c004986 */ /* 0x0005e2000c101516 */
[----:B------:R-:W-:-:S03]  /*13be0*/  PRMT R17, R0, 0x7632, R17 ;  /* 0x0000763200117816 */ /* 0x000fc60000000011 */
[----:B------:R1:W-:Y:S01]  /*13bf0*/  @P6 STG.E.U16 desc[UR22][R14.64], R18 ;  /* 0x000000120e006986 */ /* 0x0003e2000c101516 */
[----:B------:R-:W-:Y:S01]  /*13c00*/  ISETP.LT.AND P6, PT, R72, UR13, !P0 ;  /* 0x0000000d48007c0c */ /* 0x000fe2000c7c1270 */
[----:B------:R-:W-:Y:S01]  /*13c10*/  VIADD R16, R92, 0x39 ;  /* 0x000000395c107836 */ /* 0x000fe20000000000 */
[----:B------:R-:W-:Y:S01]  /*13c20*/  ISETP.LT.AND P0, PT, R89, UR14, !P0 ;  /* 0x0000000e59007c0c */ /* 0x000fe2000c701270 */
[C---:B0-----:R-:W-:Y:S01]  /*13c30*/  IMAD.WIDE R10, R19.reuse, 0x2, R2 ;  /* 0x00000002130a7825 */ /* 0x041fe200078e0202 */
[----:B------:R-:W-:Y:S01]  /*13c40*/  F2FP.BF16.F32.PACK_AB R60, R60, R78 ;  /* 0x0000004e3c3c723e */ /* 0x000fe200000010ff */
[----:B------:R-:W0:Y:S02]  /*13c50*/  LDCU UR13, c[0x0][0x398] ;  /* 0x00007300ff0d77ac */ /* 0x000e240008000800 */
[----:B--2---:R-:W-:Y:S01]  /*13c60*/  IMAD.WIDE R12, R19, 0x2, R6 ;  /* 0x00000002130c7825 */ /* 0x004fe200078e0206 */
[----:B------:R2:W-:Y:S01]  /*13c70*/  @P5 STG.E.U16 desc[UR22][R10.64], R17 ;  /* 0x000000110a005986 */ /* 0x0005e2000c101516 */
[----:B-1----:R-:W-:-:S02]  /*13c80*/  PRMT R18, R59, 0x7632, R18 ;  /* 0x000076323b127816 */ /* 0x002fc40000000012 */
[----:B------:R-:W-:Y:S02]  /*13c90*/  IMAD.WIDE R14, R19, 0x2, R4 ;  /* 0x00000002130e7825 */ /* 0x000fe400078e0204 */
[----:B------:R1:W-:Y:S01]  /*13ca0*/  @P6 STG.E.U16 desc[UR22][R12.64], R59 ;  /* 0x0000003b0c006986 */ /* 0x0003e2000c101516 */
[----:B------:R-:W-:Y:S01]  /*13cb0*/  ISETP.LT.AND P6, PT, R93, UR4, !P2 ;  /* 0x000000045d007c0c */ /* 0x000fe2000d7c1270 */
[----:B------:R-:W0:Y:S01]  /*13cc0*/  LDCU UR4, c[0x0][0x398] ;  /* 0x00007300ff0477ac */ /* 0x000e220008000800 */
[----:B------:R-:W-:Y:S01]  /*13cd0*/  ISETP.LT.AND P5, PT, R76, UR7, !P2 ;  /* 0x000000074c007c0c */ /* 0x000fe2000d7a1270 */
[----:B------:R4:W-:Y:S01]  /*13ce0*/  @P0 STG.E.U16 desc[UR22][R14.64], R18 ;  /* 0x000000120e000986 */ /* 0x0009e2000c101516 */
[----:B------:R-:W-:Y:S01]  /*13cf0*/  ISETP.LT.AND P0, PT, R72, UR6, !P2 ;  /* 0x0000000648007c0c */ /* 0x000fe2000d701270 */
[----:B------:R-:W-:Y:S01]  /*13d00*/  VIADD R19, R19, UR32 ;  /* 0x0000002013137c36 */ /* 0x000fe20008000000 */
[----:B------:R-:W-:Y:S01]  /*13d10*/  ISETP.GE.AND P3, PT, R16, UR29, PT ;  /* 0x0000001d10007c0c */ /* 0x000fe2000bf66270 */
[----:B------:R-:W-:Y:S01]  /*13d20*/  VIADD R16, R92, 0x3a ;  /* 0x0000003a5c107836 */ /* 0x000fe20000000000 */
[----:B------:R-:W-:Y:S01]  /*13d30*/  PRMT R22, R60, 0x7632, R22 ;  /* 0x000076323c167816 */ /* 0x000fe20000000016 */
[----:B--2---:R-:W-:Y:S01]  /*13d40*/  IMAD.WIDE R10, R19, 0x2, R8 ;  /* 0x00000002130a7825 */ /* 0x004fe200078e0208 */
[----:B------:R-:W-:Y:S01]  /*13d50*/  ISETP.LT.AND P2, PT, R89, UR16, !P2 ;  /* 0x0000001059007c0c */ /* 0x000fe2000d741270 */
[----:B------:R-:W2:Y:S02]  /*13d60*/  LDCU UR6, c[0x0][0x398] ;  /* 0x00007300ff0677ac */ /* 0x000ea40008000800 */
[C---:B-1----:R-:W-:Y:S01]  /*13d70*/  IMAD.WIDE R12, R19.reuse, 0x2, R2 ;  /* 0x00000002130c7825 */ /* 0x042fe200078e0202 */
[----:B------:R-:W-:Y:S01]  /*13d80*/  ISETP.GE.AND P1, PT, R16, UR27, PT ;  /* 0x0000001b10007c0c */ /* 0x000fe2000bf26270 */
[----:B------:R-:W1:Y:S02]  /*13d90*/  LDCU UR7, c[0x0][0x398] ;  /* 0x00007300ff0777ac */ /* 0x000e640008000800 */
[----:B----4-:R-:W-:-:S04]  /*13da0*/  IMAD.WIDE R14, R19, 0x2, R6 ;  /* 0x00000002130e7825 */ /* 0x010fc800078e0206 */
[----:B------:R-:W-:-:S05]  /*13db0*/  VIADD R16, R92, 0x3b ;  /* 0x0000003b5c107836 */ /* 0x000fca0000000000 */
[----:B------:R-:W-:Y:S01]  /*13dc0*/  ISETP.GE.AND P4, PT, R16, UR5, PT ;  /* 0x0000000510007c0c */ /* 0x000fe2000bf86270 */
[C---:B------:R-:W-:Y:S01]  /*13dd0*/  IMAD.WIDE R16, R19.reuse, 0x2, R4 ;  /* 0x0000000213107825 */ /* 0x040fe200078e0204 */
[----:B------:R-:W4:Y:S03]  /*13de0*/  LDCU UR5, c[0x0][0x398] ;  /* 0x00007300ff0577ac */ /* 0x000f260008000800 */
[----:B------:R-:W-:Y:S02]  /*13df0*/  VIADD R19, R19, UR32 ;  /* 0x0000002013137c36 */ /* 0x000fe40008000000 */
[----:B------:R-:W-:Y:S01]  /*13e00*/  VIADD R18, R92, 0x3c ;  /* 0x0000003c5c127836 */ /* 0x000fe20000000000 */
[----:B---3--:R-:W-:-:S04]  /*13e10*/  F2FP.BF16.F32.PACK_AB R0, R82, R83 ;  /* 0x000000535200723e */ /* 0x008fc800000010ff */
[C---:B------:R-:W-:Y:S02]  /*13e20*/  PRMT R20, R0.reuse, 0x7610, R20 ;  /* 0x0000761000147816 */ /* 0x040fe40000000014 */
[----:B------:R-:W-:Y:S02]  /*13e30*/  PRMT R21, R0, 0x7632, R21 ;  /* 0x0000763200157816 */ /* 0x000fe40000000015 */
[----:B------:R-:W-:Y:S02]  /*13e40*/  F2FP.BF16.F32.PACK_AB R0, R74, R73 ;  /* 0x000000494a00723e */ /* 0x000fe400000010ff */
[----:B------:R-:W3:Y:S04]  /*13e50*/  LDL.LU R74, [R1+0x1ec] ;  /* 0x0001ec00014a7983 */ /* 0x000ee80000300800 */
[----:B------:R-:W3:Y:S04]  /*13e60*/  LDL.LU R73, [R1+0x2ec] ;  /* 0x0002ec0001497983 */ /* 0x000ee80000300800 */
[----:B------:R-:W2:Y:S04]  /*13e70*/  LDL.LU R80, [R1+0xe8] ;  /* 0x0000e80001507983 */ /* 0x000ea80000300800 */
[----:B------:R0:W-:Y:S04]  /*13e80*/  @P6 STG.E.U16 desc[UR22][R10.64], R20 ;  /* 0x000000140a006986 */ /* 0x0001e8000c101516 */
[----:B------:R1:W-:Y:S04]  /*13e90*/  @P5 STG.E.U16 desc[UR22][R12.64], R21 ;  /* 0x000000150c005986 */ /* 0x0003e8000c101516 */
[----:B------:R-:W-:Y:S01]  /*13ea0*/  @P0 STG.E.U16 desc[UR22][R14.64], R60 ;  /* 0x0000003c0e000986 */ /* 0x000fe2000c101516 */
[----:B------:R-:W-:Y:S01]  /*13eb0*/  ISETP.LT.AND P0, PT, R93, UR12, !P3 ;  /* 0x0000000c5d007c0c */ /* 0x000fe2000df01270 */
[----:B------:R-:W2:Y:S01]  /*13ec0*/  LDCU UR12, c[0x0][0x398] ;  /* 0x00007300ff0c77ac */ /* 0x000ea20008000800 */
[----:B0-----:R-:W-:-:S02]  /*13ed0*/  PRMT R20, R0, 0x7610, R20 ;  /* 0x0000761000147816 */ /* 0x001fc40000000014 */
[----:B-1----:R-:W-:Y:S02]  /*13ee0*/  PRMT R21, R0, 0x7632, R21 ;  /* 0x0000763200157816 */ /* 0x002fe40000000015 */
[----:B------:R-:W-:Y:S02]  /*13ef0*/  F2FP.BF16.F32.PACK_AB R0, R81, R77 ;  /* 0x0000004d5100723e */ /* 0x000fe400000010ff */
[----:B------:R-:W2:Y:S01]  /*13f00*/  LDL.LU R81, [R1+0x1f0] ;  /* 0x0001f00001517983 */ /* 0x000ea20000300800 */
[----:B------:R-:W-:-:S03]  /*13f10*/  IMAD.WIDE R10, R19, 0x2, R8 ;  /* 0x00000002130a7825 */ /* 0x000fc600078e0208 */
[----:B------:R-:W2:Y:S04]  /*13f20*/  LDL.LU R77, [R1+0x2f0] ;  /* 0x0002f000014d7983 */ /* 0x000ea80000300800 */
[----:B------:R0:W-:Y:S01]  /*13f30*/  @P2 STG.E.U16 desc[UR22][R16.64], R22 ;  /* 0x0000001610002986 */ /* 0x0001e2000c101516 */
[----:B------:R-:W-:Y:S02]  /*13f40*/  ISETP.LT.AND P2, PT, R76, UR11, !P3 ;  /* 0x0000000b4c007c0c */ /* 0x000fe4000df41270 */
[----:B------:R-:W-:Y:S01]  /*13f50*/  ISETP.LT.AND P6, PT, R72, UR18, !P3 ;  /* 0x0000001248007c0c */ /* 0x000fe2000dfc1270 */
[----:B------:R1:W-:Y:S01]  /*13f60*/  @P0 STG.E.U16 desc[UR22][R10.64], R20 ;  /* 0x000000140a000986 */ /* 0x0003e2000c101516 */
[----:B------:R-:W-:Y:S01]  /*13f70*/  ISETP.LT.AND P3, PT, R89, UR10, !P3 ;  /* 0x0000000a59007c0c */ /* 0x000fe2000df61270 */
[----:B------:R-:W-:Y:S01]  /*13f80*/  IMAD.WIDE R12, R19, 0x2, R2 ;  /* 0x00000002130c7825 */ /* 0x000fe200078e0202 */
[----:B------:R-:W-:Y:S01]  /*13f90*/  ISETP.LT.AND P0, PT, R93, UR15, !P1 ;  /* 0x0000000f5d007c0c */ /* 0x000fe2000cf01270 */
[----:B------:R-:W2:Y:S01]  /*13fa0*/  LDCU UR11, c[0x0][0x398] ;  /* 0x00007300ff0b77ac */ /* 0x000ea20008000800 */
[----:B------:R-:W-:Y:S01]  /*13fb0*/  ISETP.GE.AND P5, PT, R18, UR25, PT ;  /* 0x0000001912007c0c */ /* 0x000fe2000bfa6270 */
[----:B0-----:R-:W-:-:S02]  /*13fc0*/  VIADD R16, R92, 0x3d ;  /* 0x0000003d5c107836 */ /* 0x001fc40000000000 */
[C---:B------:R-:W-:Y:S02]  /*13fd0*/  VIADD R17, R19.reuse, UR32 ;  /* 0x0000002013117c36 */ /* 0x040fe40008000000 */
[----:B------:R0:W-:Y:S01]  /*13fe0*/  @P2 STG.E.U16 desc[UR22][R12.64], R21 ;  /* 0x000000150c002986 */ /* 0x0001e2000c101516 */
[----:B------:R-:W-:Y:S01]  /*13ff0*/  IMAD.WIDE R14, R19, 0x2, R6 ;  /* 0x00000002130e7825 */ /* 0x000fe200078e0206 */
[----:B------:R-:W-:Y:S01]  /*14000*/  PRMT R18, R61, 0x7632, R18 ;  /* 0x000076323d127816 */ /* 0x000fe20000000012 */
[----:B------:R-:W2:Y:S01]  /*14010*/  LDCU UR10, c[0x0][0x398] ;  /* 0x00007300ff0a77ac */ /* 0x000ea20008000800 */
[----:B-1----:R-:W-:Y:S01]  /*14020*/  PRMT R20, R0, 0x7610, R20 ;  /* 0x0000761000147816 */ /* 0x002fe20000000014 */
[----:B------:R-:W-:Y:S01]  /*14030*/  IMAD.WIDE R10, R19, 0x2, R4 ;  /* 0x00000002130a7825 */ /* 0x000fe200078e0204 */
[----:B------:R-:W-:Y:S01]  /*14040*/  ISETP.GE.AND P2, PT, R16, UR21, PT ;  /* 0x0000001510007c0c */ /* 0x000fe2000bf46270 */
[----:B------:R1:W-:Y:S02]  /*14050*/  @P6 STG.E.U16 desc[UR22][R14.64], R61 ;  /* 0x0000003d0e006986 */ /* 0x0003e4000c101516 */
[----:B------:R-:W-:-:S02]  /*14060*/  VIADD R16, R92, 0x3e ;  /* 0x0000003e5c107836 */ /* 0x000fc40000000000 */
[C---:B0-----:R-:W-:Y:S01]  /*14070*/  IMAD.WIDE R12, R17.reuse, 0x2, R8 ;  /* 0x00000002110c7825 */ /* 0x041fe200078e0208 */
[----:B------:R0:W-:Y:S04]  /*14080*/  @P3 STG.E.U16 desc[UR22][R10.64], R18 ;  /* 0x000000120a003986 */ /* 0x0001e8000c101516 */
[----:B------:R0:W-:Y:S01]  /*14090*/  @P0 STG.E.U16 desc[UR22][R12.64], R20 ;  /* 0x000000140c000986 */ /* 0x0001e2000c101516 */
[----:B------:R-:W-:Y:S01]  /*140a0*/  ISETP.GE.AND P0, PT, R16, UR19, PT ;  /* 0x0000001310007c0c */ /* 0x000fe2000bf06270 */
[----:B------:R-:W-:Y:S02]  /*140b0*/  VIADD R16, R92, 0x3f ;  /* 0x0000003f5c107836 */ /* 0x000fe40000000000 */
[----:B------:R-:W2:Y:S01]  /*140c0*/  LDL.LU R92, [R1+0x560] ;  /* 0x00056000015c7983 */ /* 0x000ea20000300800 */
[----:B------:R-:W-:Y:S01]  /*140d0*/  ISETP.LT.AND P6, PT, R76, UR9, !P1 ;  /* 0x000000094c007c0c */ /* 0x000fe2000cfc1270 */
[C---:B-1----:R-:W-:Y:S01]  /*140e0*/  IMAD.WIDE R14, R17.reuse, 0x2, R2 ;  /* 0x00000002110e7825 */ /* 0x042fe200078e0202 */
[----:B----4-:R-:W-:Y:S01]  /*140f0*/  ISETP.LT.AND P3, PT, R72, UR5, !P1 ;  /* 0x0000000548007c0c */ /* 0x010fe2000cf61270 */
[----:B------:R-:W1:Y:S01]  /*14100*/  LDCU UR9, c[0x0][0x398] ;  /* 0x00007300ff0977ac */ /* 0x000e620008000800 */
[----:B------:R-:W-:Y:S01]  /*14110*/  PRMT R21, R0, 0x7632, R21 ;  /* 0x0000763200157816 */ /* 0x000fe20000000015 */
[----:B0-----:R-:W-:Y:S01]  /*14120*/  IMAD.WIDE R10, R17, 0x2, R6 ;  /* 0x00000002110a7825 */ /* 0x001fe200078e0206 */
[----:B------:R-:W-:Y:S01]  /*14130*/  ISETP.LT.AND P1, PT, R89, UR13, !P1 ;  /* 0x0000000d59007c0c */ /* 0x000fe2000cf21270 */
[----:B------:R-:W0:Y:S06]  /*14140*/  LDCU UR5, c[0x0][0x398] ;  /* 0x00007300ff0577ac */ /* 0x000e2c0008000800 */
[----:B------:R4:W-:Y:S01]  /*14150*/  @P6 STG.E.U16 desc[UR22][R14.64], R21 ;  /* 0x000000150e006986 */ /* 0x0009e2000c101516 */
[----:B------:R-:W-:Y:S01]  /*14160*/  ISETP.LT.AND P6, PT, R93, UR4, !P4 ;  /* 0x000000045d007c0c */ /* 0x000fe2000e7c1270 */
[C---:B------:R-:W-:Y:S01]  /*14170*/  VIADD R19, R17.reuse, UR32 ;  /* 0x0000002011137c36 */ /* 0x040fe20008000000 */
[----:B------:R-:W0:Y:S01]  /*14180*/  LDCU UR4, c[0x0][0x398] ;  /* 0x00007300ff0477ac */ /* 0x000e220008000800 */
[----:B------:R-:W-:-:S04]  /*14190*/  IMAD.WIDE R12, R17, 0x2, R4 ;  /* 0x00000002110c7825 */ /* 0x000fc800078e0204 */
[----:B----4-:R-:W-:Y:S01]  /*141a0*/  IMAD.WIDE R14, R19, 0x2, R8 ;  /* 0x00000002130e7825 */ /* 0x010fe200078e0208 */
[----:B------:R-:W-:-:S03]  /*141b0*/  F2FP.BF16.F32.PACK_AB R63, R63, R75 ;  /* 0x0000004b3f3f723e */ /* 0x000fc600000010ff */
[----:B------:R-:W-:Y:S01]  /*141c0*/  VIADD R17, R19, UR32 ;  /* 0x0000002013117c36 */ /* 0x000fe20008000000 */
[----:B------:R-:W-:Y:S02]  /*141d0*/  F2FP.BF16.F32.PACK_AB R64, R64, R79 ;  /* 0x0000004f4040723e */ /* 0x000fe400000010ff */
[----:B---3--:R-:W-:Y:S02]  /*141e0*/  F2FP.BF16.F32.PACK_AB R0, R74, R73 ;  /* 0x000000494a00723e */ /* 0x008fe400000010ff */
[----:B------:R-:W3:Y:S01]  /*141f0*/  LDL.LU R74, [R1+0x1f4] ;  /* 0x0001f400014a7983 */ /* 0x000ee20000300800 */
[----:B--2---:R-:W-:Y:S02]  /*14200*/  F2FP.BF16.F32.PACK_AB R62, R62, R80 ;  /* 0x000000503e3e723e */ /* 0x004fe400000010ff */
[----:B------:R-:W-:Y:S01]  /*14210*/  PRMT R18, R0, 0x7610, R18 ;  /* 0x0000761000127816 */ /* 0x000fe20000000012 */
[----:B------:R-:W3:Y:S01]  /*14220*/  LDL.LU R73, [R1+0x2f4] ;  /* 0x0002f40001497983 */ /* 0x000ee20000300800 */
[----:B------:R-:W-:-:S03]  /*14230*/  PRMT R0, R62, 0x7632, R0 ;  /* 0x000076323e007816 */ /* 0x000fc60000000000 */
[----:B------:R2:W-:Y:S01]  /*14240*/  @P3 STG.E.U16 desc[UR22][R10.64], R62 ;  /* 0x0000003e0a003986 */ /* 0x0005e2000c101516 */
[----:B------:R-:W-:Y:S01]  /*14250*/  ISETP.LT.AND P3, PT, R76, UR6, !P4 ;  /* 0x000000064c007c0c */ /* 0x000fe2000e761270 */
[----:B------:R-:W4:Y:S02]  /*14260*/  LDCU UR6, c[0x0][0x398] ;  /* 0x00007300ff0677ac */ /* 0x000f240008000800 */
[----:B------:R0:W-:Y:S01]  /*14270*/  @P1 STG.E.U16 desc[UR22][R12.64], R0 ;  /* 0x000000000c001986 */ /* 0x0001e2000c101516 */
[----:B------:R-:W-:-:S03]  /*14280*/  PRMT R20, R0, 0x7632, R20 ;  /* 0x0000763200147816 */ /* 0x000fc60000000014 */
[----:B------:R1:W-:Y:S01]  /*14290*/  @P6 STG.E.U16 desc[UR22][R14.64], R18 ;  /* 0x000000120e006986 */ /* 0x0003e2000c101516 */
[----:B------:R-:W-:Y:S01]  /*142a0*/  ISETP.LT.AND P6, PT, R72, UR7, !P4 ;  /* 0x0000000748007c0c */ /* 0x000fe2000e7c1270 */
[----:B------:R-:W2:Y:S01]  /*142b0*/  LDCU UR7, c[0x0][0x398] ;  /* 0x00007300ff0777ac */ /* 0x000ea20008000800 */
[----:B------:R-:W-:Y:S01]  /*142c0*/  ISETP.LT.AND P4, PT, R89, UR11, !P4 ;  /* 0x0000000b59007c0c */ /* 0x000fe2000e781270 */
[C---:B--2---:R-:W-:Y:S01]  /*142d0*/  IMAD.WIDE R10, R19.reuse, 0x2, R2 ;  /* 0x00000002130a7825 */ /* 0x044fe200078e0202 */
[----:B------:R-:W2:Y:S03]  /*142e0*/  LDL.LU R80, [R1+0x1f8] ;  /* 0x0001f80001507983 */ /* 0x000ea60000300800 */
[----:B0-----:R-:W-:Y:S01]  /*142f0*/  IMAD.WIDE R12, R19, 0x2, R6 ;  /* 0x00000002130c7825 */ /* 0x001fe200078e0206 */
[----:B------:R0:W-:Y:S01]  /*14300*/  @P3 STG.E.U16 desc[UR22][R10.64], R20 ;  /* 0x000000140a003986 */ /* 0x0001e2000c101516 */
[----:B------:R-:W-:Y:S01]  /*14310*/  ISETP.LT.AND P3, PT, R93, UR10, !P5 ;  /* 0x0000000a5d007c0c */ /* 0x000fe2000ef61270 */
[----:B------:R-:W3:Y:S01]  /*14320*/  LDCU UR11, c[0x0][0x398] ;  /* 0x00007300ff0b77ac */ /* 0x000ee20008000800 */
[----:B-1----:R-:W-:Y:S01]  /*14330*/  PRMT R18, R63, 0x7632, R18 ;  /* 0x000076323f127816 */ /* 0x002fe20000000012 */
[----:B------:R-:W-:Y:S01]  /*14340*/  IMAD.WIDE R14, R19, 0x2, R4 ;  /* 0x00000002130e7825 */ /* 0x000fe200078e0204 */
[----:B------:R-:W-:Y:S01]  /*14350*/  F2FP.BF16.F32.PACK_AB R0, R81, R77 ;  /* 0x0000004d5100723e */ /* 0x000fe200000010ff */
[----:B------:R1:W-:Y:S01]  /*14360*/  @P6 STG.E.U16 desc[UR22][R12.64], R63 ;  /* 0x0000003f0c006986 */ /* 0x0003e2000c101516 */
[----:B------:R-:W-:Y:S01]  /*14370*/  ISETP.LT.AND P6, PT, R76, UR9, !P5 ;  /* 0x000000094c007c0c */ /* 0x000fe2000efc1270 */
[----:B------:R-:W4:Y:S02]  /*14380*/  LDCU UR9, c[0x0][0x398] ;  /* 0x00007300ff0977ac */ /* 0x000f240008000800 */
[----:B------:R1:W-:Y:S01]  /*14390*/  @P4 STG.E.U16 desc[UR22][R14.64], R18 ;  /* 0x000000120e004986 */ /* 0x0003e2000c101516 */
[----:B------:R-:W-:Y:S01]  /*143a0*/  ISETP.LT.AND P4, PT, R72, UR12, !P5 ;  /* 0x0000000c48007c0c */ /* 0x000fe2000ef81270 */
[----:B0-----:R-:W-:Y:S01]  /*143b0*/  IMAD.WIDE R10, R17, 0x2, R8 ;  /* 0x00000002110a7825 */ /* 0x001fe200078e0208 */
[C---:B------:R-:W-:Y:S01]  /*143c0*/  PRMT R20, R0.reuse, 0x7610, R20 ;  /* 0x0000761000147816 */ /* 0x040fe20000000014 */
[----:B------:R-:W2:Y:S01]  /*143d0*/  LDL.LU R75, [R1+0x2f8] ;  /* 0x0002f800014b7983 */ /* 0x000ea20000300800 */
[----:B------:R-:W0:Y:S03]  /*143e0*/  LDCU UR12, c[0x0][0x398] ;  /* 0x00007300ff0c77ac */ /* 0x000e260008000800 */
[----:B------:R-:W-:Y:S01]  /*143f0*/  @P3 STG.E.U16 desc[UR22][R10.64], R20 ;  /* 0x000000140a003986 */ /* 0x000fe2000c101516 */
[----:B------:R-:W-:Y:S01]  /*14400*/  ISETP.LT.AND P3, PT, R89, UR4, !P5 ;  /* 0x0000000459007c0c */ /* 0x000fe2000ef61270 */
[C---:B-1----:R-:W-:Y:S01]  /*14410*/  IMAD.WIDE R12, R17.reuse, 0x2, R2 ;  /* 0x00000002110c7825 */ /* 0x042fe200078e0202 */
[----:B------:R-:W-:Y:S01]  /*14420*/  PRMT R21, R0, 0x7632, R21 ;  /* 0x0000763200157816 */ /* 0x000fe20000000015 */
[----:B------:R-:W1:Y:S01]  /*14430*/  LDCU UR4, c[0x0][0x398] ;  /* 0x00007300ff0477ac */ /* 0x000e620008000800 */
[----:B------:R-:W-:Y:S01]  /*14440*/  ISETP.GE.AND P1, PT, R16, UR17, PT ;  /* 0x0000001110007c0c */ /* 0x000fe2000bf26270 */
[----:B------:R-:W-:-:S02]  /*14450*/  IMAD.WIDE R14, R17, 0x2, R6 ;  /* 0x00000002110e7825 */ /* 0x000fc400078e0206 */
[----:B------:R0:W-:Y:S01]  /*14460*/  @P6 STG.E.U16 desc[UR22][R12.64], R21 ;  /* 0x000000150c006986 */ /* 0x0001e2000c101516 */
[----:B------:R-:W1:Y:S01]  /*14470*/  LDCU UR10, c[0x0][0x398] ;  /* 0x00007300ff0a77ac */ /* 0x000e620008000800 */
[C---:B------:R-:W-:Y:S02]  /*14480*/  VIADD R19, R17.reuse, UR32 ;  /* 0x0000002011137c36 */ /* 0x040fe40008000000 */
[----:B------:R-:W-:Y:S01]  /*14490*/  IMAD.WIDE R16, R17, 0x2, R4 ;  /* 0x0000000211107825 */ /* 0x000fe200078e0204 */
[----:B------:R-:W-:Y:S01]  /*144a0*/  @P4 STG.E.U16 desc[UR22][R14.64], R64 ;  /* 0x000000400e004986 */ /* 0x000fe2000c101516 */
[C---:B------:R-:W-:Y:S01]  /*144b0*/  ISETP.LT.AND P5, PT, R93.reuse, UR5, !P2 ;  /* 0x000000055d007c0c */ /* 0x040fe2000d7a1270 */
[----:B------:R-:W1:Y:S01]  /*144c0*/  LDCU UR5, c[0x0][0x398] ;  /* 0x00007300ff0577ac */ /* 0x000e620008000800 */
[----:B0-----:R-:W-:Y:S02]  /*144d0*/  PRMT R13, R64, 0x7632, R13 ;  /* 0x00007632400d7816 */ /* 0x001fe4000000000d */
[----:B------:R-:W-:-:S03]  /*144e0*/  ISETP.LT.AND P4, PT, R93, UR12, !P1 ;  /* 0x0000000c5d007c0c */ /* 0x000fc6000cf81270 */
[----:B------:R0:W-:Y:S01]  /*144f0*/  @P3 STG.E.U16 desc[UR22][R16.64], R13 ;  /* 0x0000000d10003986 */ /* 0x0001e2000c101516 */
[----:B----4-:R-:W-:Y:S02]  /*14500*/  ISETP.LT.AND P3, PT, R93, UR9, !P0 ;  /* 0x000000095d007c0c */ /* 0x010fe4000c761270 */
[----:B------:R-:W-:Y:S01]  /*14510*/  F2FP.BF16.F32.PACK_AB R65, R65, R92 ;  /* 0x0000005c4141723e */ /* 0x000fe200000010ff */
[----:B------:R-:W4:Y:S01]  /*14520*/  LDL.LU R93, [R1+0x55c] ;  /* 0x00055c00015d7983 */ /* 0x000f220000300800 */
[----:B------:R-:W-:Y:S01]  /*14530*/  ISETP.LT.AND P6, PT, R76, UR6, !P2 ;  /* 0x000000064c007c0c */ /* 0x000fe2000d7c1270 */
[C---:B------:R-:W-:Y:S01]  /*14540*/  IMAD.WIDE R10, R19.reuse, 0x2, R8 ;  /* 0x00000002130a7825 */ /* 0x040fe200078e0208 */
[----:B------:R-:W1:Y:S01]  /*14550*/  LDCU UR6, c[0x0][0x398] ;  /* 0x00007300ff0677ac */ /* 0x000e620008000800 */
[----:B------:R-:W4:Y:S01]  /*14560*/  LDL.LU R92, [R1+0x558] ;  /* 0x00055800015c7983 */ /* 0x000f220000300800 */
[----:B------:R-:W1:Y:S01]  /*14570*/  LDCU UR9, c[0x0][0x398] ;  /* 0x00007300ff0977ac */ /* 0x000e620008000800 */
[----:B0-----:R-:W-:-:S04]  /*14580*/  IMAD.WIDE R12, R19, 0x2, R2 ;  /* 0x00000002130c7825 */ /* 0x001fc800078e0202 */
[----:B------:R-:W-:-:S04]  /*14590*/  VIADD R21, R19, UR32 ;  /* 0x0000002013157c36 */ /* 0x000fc80008000000 */
[----:B------:R-:W-:Y:S01]  /*145a0*/  IMAD.WIDE R16, R21, 0x2, R8 ;  /* 0x0000000215107825 */ /* 0x000fe200078e0208 */
[----:B------:R-:W-:Y:S02]  /*145b0*/  F2FP.BF16.F32.PACK_AB R66, R66, R91 ;  /* 0x0000005b4242723e */ /* 0x000fe400000010ff */
[----:B------:R-:W-:Y:S02]  /*145c0*/  F2FP.BF16.F32.PACK_AB R67, R67, R90 ;  /* 0x0000005a4343723e */ /* 0x000fe400000010ff */
[----:B---3--:R-:W-:-:S04]  /*145d0*/  F2FP.BF16.F32.PACK_AB R0, R74, R73 ;  /* 0x000000494a00723e */ /* 0x008fc800000010ff */
[----:B------:R-:W-:-:S05]  /*145e0*/  PRMT R15, R0, 0x7610, R15 ;  /* 0x00007610000f7816 */ /* 0x000fca000000000f */
[----:B------:R0:W-:Y:S01]  /*145f0*/  @P5 STG.E.U16 desc[UR22][R10.64], R15 ;  /* 0x0000000f0a005986 */ /* 0x0001e2000c101516 */
[----:B------:R-:W-:Y:S01]  /*14600*/  ISETP.LT.AND P5, PT, R72, UR7, !P2 ;  /* 0x0000000748007c0c */ /* 0x000fe2000d7a1270 */
[----:B------:R-:W3:Y:S01]  /*14610*/  LDCU UR7, c[0x0][0x398] ;  /* 0x00007300ff0777ac */ /* 0x000ee20008000800 */
[----:B------:R-:W-:Y:S02]  /*14620*/  ISETP.LT.AND P2, PT, R89, UR11, !P2 ;  /* 0x0000000b59007c0c */ /* 0x000fe4000d741270 */
[----:B0-----:R-:W-:Y:S01]  /*14630*/  PRMT R11, R0, 0x7632, R11 ;  /* 0x00007632000b7816 */ /* 0x001fe2000000000b */
[----:B------:R-:W-:-:S04]  /*14640*/  IMAD.WIDE R14, R19, 0x2, R4 ;  /* 0x00000002130e7825 */ /* 0x000fc800078e0204 */
[----:B------:R0:W-:Y:S01]  /*14650*/  @P6 STG.E.U16 desc[UR22][R12.64], R11 ;  /* 0x0000000b0c006986 */ /* 0x0001e2000c101516 */
[----:B--2---:R-:W-:Y:S01]  /*14660*/  F2FP.BF16.F32.PACK_AB R0, R80, R75 ;  /* 0x0000004b5000723e */ /* 0x004fe200000010ff */
[----:B0-----:R-:W-:-:S03]  /*14670*/  IMAD.WIDE R10, R19, 0x2, R6 ;  /* 0x00000002130a7825 */ /* 0x001fc600078e0206 */
[----:B------:R-:W-:Y:S02]  /*14680*/  PRMT R13, R0, 0x7610, R13 ;  /* 0x00007610000d7816 */ /* 0x000fe4000000000d */
[----:B------:R-:W-:Y:S01]  /*14690*/  PRMT R0, R65, 0x7632, R0 ;  /* 0x0000763241007816 */ /* 0x000fe20000000000 */
[----:B------:R0:W-:Y:S01]  /*146a0*/  @P5 STG.E.U16 desc[UR22][R10.64], R65 ;  /* 0x000000410a005986 */ /* 0x0001e2000c101516 */
[----:B-1----:R-:W-:-:S03]  /*146b0*/  ISETP.LT.AND P5, PT, R76, UR4, !P0 ;  /* 0x000000044c007c0c */ /* 0x002fc6000c7a1270 */
[----:B------:R-:W-:Y:S04]  /*146c0*/  @P2 STG.E.U16 desc[UR22][R14.64], R0 ;  /* 0x000000000e002986 */ /* 0x000fe8000c101516 */
[----:B------:R1:W-:Y:S01]  /*146d0*/  @P3 STG.E.U16 desc[UR22][R16.64], R13 ;  /* 0x0000000d10003986 */ /* 0x0003e2000c101516 */
[----:B------:R-:W-:Y:S02]  /*146e0*/  ISETP.LT.AND P3, PT, R72, UR5, !P0 ;  /* 0x0000000548007c0c */ /* 0x000fe4000c761270 */
[----:B------:R-:W-:Y:S02]  /*146f0*/  ISETP.LT.AND P0, PT, R89, UR10, !P0 ;  /* 0x0000000a59007c0c */ /* 0x000fe4000c701270 */
[----:B------:R-:W-:Y:S01]  /*14700*/  ISETP.LT.AND P6, PT, R76, UR6, !P1 ;  /* 0x000000064c007c0c */ /* 0x000fe2000cfc1270 */
[----:B0-----:R-:W-:Y:S01]  /*14710*/  IMAD.WIDE R10, R21, 0x2, R2 ;  /* 0x00000002150a7825 */ /* 0x001fe200078e0202 */
[----:B------:R-:W-:-:S02]  /*14720*/  ISETP.LT.AND P2, PT, R72, UR9, !P1 ;  /* 0x0000000948007c0c */ /* 0x000fc4000cf41270 */
[----:B---3--:R-:W-:Y:S01]  /*14730*/  ISETP.LT.AND P1, PT, R89, UR7, !P1 ;  /* 0x0000000759007c0c */ /* 0x008fe2000cf21270 */
[C---:B------:R-:W-:Y:S01]  /*14740*/  VIADD R19, R21.reuse, UR32 ;  /* 0x0000002015137c36 */ /* 0x040fe20008000000 */
[----:B------:R-:W-:Y:S01]  /*14750*/  PRMT R18, R0, 0x7632, R18 ;  /* 0x0000763200127816 */ /* 0x000fe20000000012 */
[----:B-1----:R-:W-:Y:S01]  /*14760*/  IMAD.WIDE R12, R21, 0x2, R6 ;  /* 0x00000002150c7825 */ /* 0x002fe200078e0206 */
[----:B------:R-:W-:-:S03]  /*14770*/  PRMT R0, R66, 0x7632, R0 ;  /* 0x0000763242007816 */ /* 0x000fc60000000000 */
[----:B------:R-:W-:Y:S01]  /*14780*/  IMAD.WIDE R14, R21, 0x2, R4 ;  /* 0x00000002150e7825 */ /* 0x000fe200078e0204 */
[----:B------:R0:W-:Y:S01]  /*14790*/  @P5 STG.E.U16 desc[UR22][R10.64], R18 ;  /* 0x000000120a005986 */ /* 0x0001e2000c101516 */
[----:B----4-:R-:W-:Y:S02]  /*147a0*/  F2FP.BF16.F32.PACK_AB R17, R93, R92 ;  /* 0x0000005c5d11723e */ /* 0x010fe400000010ff */
[C---:B------:R-:W-:Y:S01]  /*147b0*/  IMAD.WIDE R8, R19.reuse, 0x2, R8 ;  /* 0x0000000213087825 */ /* 0x040fe200078e0208 */
[----:B------:R1:W-:Y:S03]  /*147c0*/  @P3 STG.E.U16 desc[UR22][R12.64], R66 ;  /* 0x000000420c003986 */ /* 0x0003e6000c101516 */
[----:B------:R-:W-:Y:S01]  /*147d0*/  IMAD.WIDE R2, R19, 0x2, R2 ;  /* 0x0000000213027825 */ /* 0x000fe200078e0202 */
[----:B0-----:R-:W-:-:S03]  /*147e0*/  PRMT R11, R17, 0x7632, R11 ;  /* 0x00007632110b7816 */ /* 0x001fc6000000000b */
[C---:B------:R-:W-:Y:S01]  /*147f0*/  IMAD.WIDE R6, R19.reuse, 0x2, R6 ;  /* 0x0000000213067825 */ /* 0x040fe200078e0206 */
[----:B------:R0:W-:Y:S03]  /*14800*/  @P0 STG.E.U16 desc[UR22][R14.64], R0 ;  /* 0x000000000e000986 */ /* 0x0001e6000c101516 */
[----:B------:R-:W-:Y:S01]  /*14810*/  IMAD.WIDE R4, R19, 0x2, R4 ;  /* 0x0000000213047825 */ /* 0x000fe200078e0204 */
[----:B-1----:R-:W-:Y:S01]  /*14820*/  PRMT R13, R67, 0x7632, R13 ;  /* 0x00007632430d7816 */ /* 0x002fe2000000000d */
[----:B------:R0:W-:Y:S04]  /*14830*/  @P4 STG.E.U16 desc[UR22][R8.64], R17 ;  /* 0x0000001108004986 */ /* 0x0001e8000c101516 */
[----:B------:R0:W-:Y:S04]  /*14840*/  @P6 STG.E.U16 desc[UR22][R2.64], R11 ;  /* 0x0000000b02006986 */ /* 0x0001e8000c101516 */
[----:B------:R0:W-:Y:S04]  /*14850*/  @P2 STG.E.U16 desc[UR22][R6.64], R67 ;  /* 0x0000004306002986 */ /* 0x0001e8000c101516 */
[----:B------:R0:W-:Y:S01]  /*14860*/  @P1 STG.E.U16 desc[UR22][R4.64], R13 ;  /* 0x0000000d04001986 */ /* 0x0001e2000c101516 */
[----:B------:R-:W-:Y:S06]  /*14870*/  BAR.SYNC.DEFER_BLOCKING 0x0 ;  /* 0x0000000000007b1d */ /* 0x000fec0000010000 */
[----:B------:R-:W-:Y:S05]  /*14880*/  BRA.U UP0, `(.L_x_13) ;  /* 0x0000000100a07547 */ /* 0x000fea000b800000 */
[----:B------:R-:W1:Y:S01]  /*14890*/  S2UR UR5, SR_CgaCtaId ;  /* 0x00000000000579c3 */ /* 0x000e620000008800 */
[----:B------:R-:W-:Y:S01]  /*148a0*/  NOP ;  /* 0x0000000000007918 */ /* 0x000fe20000000000 */
[----:B------:R-:W-:Y:S01]  /*148b0*/  UMOV UR4, 0x50 ;  /* 0x0000005000047882 */ /* 0x000fe20000000000 */
[----:B0-----:R-:W-:Y:S02]  /*148c0*/  IMAD.U32 R0, RZ, RZ, UR8 ;  /* 0x00000008ff007e24 */ /* 0x001fe4000f8e00ff */
[----:B------:R-:W-:Y:S02]  /*148d0*/  IMAD.MOV.U32 R3, RZ, RZ, 0xff ;  /* 0x000000ffff037424 */ /* 0x000fe400078e00ff */
[----:B------:R-:W-:Y:S01]  /*148e0*/  IMAD.MOV.U32 R7, RZ, RZ, 0x1 ;  /* 0x00000001ff077424 */ /* 0x000fe200078e00ff */
[----:B------:R-:W-:-:S04]  /*148f0*/  LOP3.LUT R0, R0, 0xffff, RZ, 0xc0, !PT ;  /* 0x0000ffff00007812 */ /* 0x000fc800078ec0ff */
[----:B------:R-:W-:-:S05]  /*14900*/  SHF.R.U32.HI R0, RZ, 0x5, R0 ;  /* 0x00000005ff007819 */ /* 0x000fca0000011600 */
[----:B------:R-:W-:Y:S01]  /*14910*/  VIADD R2, R0, 0x10 ;  /* 0x0000001000027836 */ /* 0x000fe20000000000 */
[----:B------:R-:W-:Y:S01]  /*14920*/  SHF.L.U32 R0, R3, R0, RZ ;  /* 0x0000000003007219 */ /* 0x000fe200000006ff */
[----:B-1----:R-:W-:-:S03]  /*14930*/  ULEA UR6, UR5, UR4, 0x18 ;  /* 0x0000000405067291 */ /* 0x002fc6000f8ec0ff */
[----:B------:R-:W-:-:S04]  /*14940*/  SHF.L.U32 R3, R7, R2, RZ ;  /* 0x0000000207037219 */ /* 0x000fc800000006ff */
[----:B------:R-:W-:Y:S02]  /*14950*/  LOP3.LUT R0, R3, R0, RZ, 0xfc, !PT ;  /* 0x0000000003007212 */ /* 0x000fe400078efcff */
[----:B------:R-:W0:Y:S02]  /*14960*/  LDS R5, [UR6] ;  /* 0x00000006ff057984 */ /* 0x000e240008000800 */
[C---:B------:R-:W-:Y:S02]  /*14970*/  LOP3.LUT R2, R0.reuse, 0xffff, RZ, 0xc0, !PT ;  /* 0x0000ffff00027812 */ /* 0x040fe400078ec0ff */
[----:B0-----:R-:W-:-:S04]  /*14980*/  LOP3.LUT R3, R0, 0xffff, R5, 0x80, !PT ;  /* 0x0000ffff00037812 */ /* 0x001fc800078e8005 */
[----:B------:R-:W-:-:S13]  /*14990*/  ISETP.NE.AND P0, PT, R3, R2, PT ;  /* 0x000000020300720c */ /* 0x000fda0003f05270 */
[----:B------:R-:W-:Y:S05]  /*149a0*/  @P0 BRA `(.L_x_14) ;  /* 0x0000000000500947 */ /* 0x000fea0003800000 */
[----:B------:R-:W-:Y:S02]  /*149b0*/  SHF.R.U32.HI R5, RZ, 0x10, R5 ;  /* 0x00000010ff057819 */ /* 0x000fe40000011605 */
[----:B------:R-:W-:-:S04]  /*149c0*/  SHF.R.U32.HI R2, RZ, 0x10, R0 ;  /* 0x00000010ff027819 */ /* 0x000fc80000011600 */
[----:B------:R-:W-:-:S04]  /*149d0*/  LOP3.LUT R5, R5, R2, RZ, 0xc0, !PT ;  /* 0x0000000205057212 */ /* 0x000fc800078ec0ff */
[----:B------:R-:W-:-:S13]  /*149e0*/  ISETP.NE.AND P0, PT, R5, R2, PT ;  /* 0x000000020500720c */ /* 0x000fda0003f05270 */
[----:B------:R-:W-:Y:S05]  /*149f0*/  @P0 BRA `(.L_x_15) ;  /* 0x0000000000300947 */ /* 0x000fea0003800000 */
[----:B------:R-:W-:Y:S01]  /*14a00*/  R2UR UR4, R0 ;  /* 0x00000000000472ca */ /* 0x000fe200000e0000 */
[----:B------:R-:W-:Y:S01]  /*14a10*/  VOTEU.ANY UR5, UPT, PT ;  /* 0x0000000000057886 */ /* 0x000fe200038e0100 */
[----:B------:R-:W0:Y:S01]  /*14a20*/  S2R R0, SR_LANEID ;  /* 0x0000000000007919 */ /* 0x000e220000000000 */
[----:B------:R-:W-:-:S10]  /*14a30*/  UFLO.U32 UR5, UR5 ;  /* 0x00000005000572bd */ /* 0x000fd400080e0000 */
[----:B------:R-:W-:-:S06]  /*14a40*/  ULOP3.LUT UR4, URZ, UR4, URZ, 0x33, !UPT ;  /* 0x00000004ff047292 */ /* 0x000fcc000f8e33ff */
[----:B------:R-:W-:-:S04]  /*14a50*/  IMAD.U32 R2, RZ, RZ, UR4 ;  /* 0x00000004ff027e24 */ /* 0x000fc8000f8e00ff */
[----:B------:R-:W1:Y:S02]  /*14a60*/  REDUX UR7, R2 ;  /* 0x00000000020773c4 */ /* 0x000e640000000000 */
[----:B------:R2:W-:Y:S01]  /*14a70*/  UTCATOMSWS.AND URZ, UR4 ;  /* 0x0000000400ff79e3 */ /* 0x0005e20008000000 */
[----:B0-----:R-:W-:Y:S01]  /*14a80*/  ISETP.EQ.U32.AND P0, PT, R0, UR5, PT ;  /* 0x0000000500007c0c */ /* 0x001fe2000bf02070 */
[----:B-1----:R-:W-:-:S12]  /*14a90*/  IMAD.U32 R0, RZ, RZ, UR7 ;  /* 0x00000007ff007e24 */ /* 0x002fd8000f8e00ff */
[----:B------:R2:W-:Y:S01]  /*14aa0*/  @P0 ATOMS.AND RZ, [UR6], R0 ;  /* 0x00000000ffff098c */ /* 0x0005e2000a800006 */
[----:B------:R-:W-:Y:S05]  /*14ab0*/  BRA `(.L_x_13) ;  /* 0x0000000000147947 */ /* 0x000fea0003800000 */
.L_x_15:
[----:B------:R-:W-:-:S07]  /*14ac0*/  MOV R2, 0x14ae0 ;  /* 0x00014ae000027802 */ /* 0x000fce0000000f00 */
[----:B------:R-:W-:Y:S05]  /*14ad0*/  CALL.REL.NOINC `($__internal_0_$__cuda_sm10x_tcgen05_guardrail_trap_col_being_dealloced_not_returned_by_alloc) ;  /* 0x0000000000387944 */ /* 0x000fea0003c00000 */
[----:B------:R-:W-:Y:S05]  /*14ae0*/  BRA `(.L_x_13) ;  /* 0x0000000000087947 */ /* 0x000fea0003800000 */
.L_x_14:
[----:B------:R-:W-:-:S07]  /*14af0*/  MOV R2, 0x14b10 ;  /* 0x00014b1000027802 */ /* 0x000fce0000000f00 */
[----:B------:R-:W-:Y:S05]  /*14b00*/  CALL.REL.NOINC `($__internal_2_$__cuda_sm10x_tcgen05_guardrail_trap_unallocated_columns_being_dealloced) ;  /* 0x0000000000447944 */ /* 0x000fea0003c00000 */
.L_x_13:
[----:B------:R-:W-:Y:S01]  /*14b10*/  NOP ;  /* 0x0000000000007918 */ /* 0x000fe20000000000 */
[----:B--2---:R-:W-:Y:S05]  /*14b20*/  EXIT ;  /* 0x000000000000794d */ /* 0x004fea0003800000 */
.L_x_8:
[----:B-----5:R1:W-:Y:S04]  /*14b30*/  STL [R1+0x558], R0 ;  /* 0x0005580001007387 */ /* 0x0203e80000100800 */
[----:B-1----:R-:W2:Y:S02]  /*14b40*/  LDL R0, [R1+0x324] ;  /* 0x0003240001007983 */ /* 0x002ea40000100800 */
[----:B--2---:R1:W2:Y:S02]  /*14b50*/  SYNCS.PHASECHK.TRANS64.TRYWAIT P2, [UR11], R0 ;  /* 0x00000000ff0075a7 */ /* 0x0042a4000804110b */
[----:B-1----:R1:W5:Y:S02]  /*14b60*/  LDL.LU R0, [R1+0x558] ;  /* 0x0005580001007983 */ /* 0x0023640000300800 */
[----:B-12---:R-:W-:Y:S05]  /*14b70*/  @!P2 BRA `(.L_x_8) ;  /* 0xfffffffc00eca947 */ /* 0x006fea000383ffff */
[----:B------:R-:W-:Y:S05]  /*14b80*/  BRA `(.L_x_16) ;  /* 0xffffff2000247947 */ /* 0x000fea000383ffff */
.L_x_12:
[----:B------:R-:W0:Y:S02]  /*14b90*/  SYNCS.PHASECHK.TRANS64.TRYWAIT P0, [UR11], R0 ;  /* 0x00000000ff0075a7 */ /* 0x000e24000800110b */
[----:B0-----:R-:W-:Y:S05]  /*14ba0*/  @!P0 BRA `(.L_x_12) ;  /* 0xfffffffc00f88947 */ /* 0x001fea000383ffff */
[----:B------:R-:W-:Y:S05]  /*14bb0*/  BRA `(.L_x_11) ;  /* 0xffffff8400947947 */ /* 0x000fea000383ffff */
        .weak           $__internal_0_$__cuda_sm10x_tcgen05_guardrail_trap_col_being_dealloced_not_returned_by_alloc
        .type           $__internal_0_$__cuda_sm10x_tcgen05_guardrail_trap_col_being_dealloced_not_returned_by_alloc,@function
        .size           $__internal_0_$__cuda_sm10x_tcgen05_guardrail_trap_col_being_dealloced_not_returned_by_alloc,($__internal_1_$__cuda_sm10x_tcgen05_guardrail_trap_phase_invalid_during_alloc - $__internal_0_$__cuda_sm10x_tcgen05_guardrail_trap_col_being_dealloced_not_returned_by_alloc)
$__internal_0_$__cuda_sm10x_tcgen05_guardrail_trap_col_being_dealloced_not_returned_by_alloc:
[----:B------:R-:W-:Y:S05]  /*14bc0*/  BPT.TRAP 0x1 ;  /* 0x000000040000795c */ /* 0x000fea0000300000 */
[----:B------:R-:W-:-:S04]  /*14bd0*/  IMAD.MOV.U32 R3, RZ, RZ, 0x0 ;  /* 0x00000000ff037424 */ /* 0x000fc800078e00ff */
[----:B------:R-:W-:Y:S05]  /*14be0*/  RET.REL.NODEC R2 `(matmul_kernel) ;  /* 0xfffffeb402047950 */ /* 0x000fea0003c3ffff */
        .weak           $__internal_1_$__cuda_sm10x_tcgen05_guardrail_trap_phase_invalid_during_alloc
        .type           $__internal_1_$__cuda_sm10x_tcgen05_guardrail_trap_phase_invalid_during_alloc,@function
        .size           $__internal_1_$__cuda_sm10x_tcgen05_guardrail_trap_phase_invalid_during_alloc,($__internal_2_$__cuda_sm10x_tcgen05_guardrail_trap_unallocated_columns_being_dealloced - $__internal_1_$__cuda_sm10x_tcgen05_guardrail_trap_phase_invalid_during_alloc)
$__internal_1_$__cuda_sm10x_tcgen05_guardrail_trap_phase_invalid_during_alloc:
[----:B------:R-:W-:Y:S05]  /*14bf0*/  BPT.TRAP 0x1 ;  /* 0x000000040000795c */ /* 0x000fea0000300000 */
[----:B------:R-:W-:-:S04]  /*14c00*/  IMAD.MOV.U32 R3, RZ, RZ, 0x0 ;  /* 0x00000000ff037424 */ /* 0x000fc800078e00ff */
[----:B------:R-:W-:Y:S05]  /*14c10*/  RET.REL.NODEC R2 `(matmul_kernel) ;  /* 0xfffffeb002f87950 */ /* 0x000fea0003c3ffff */
        .weak           $__internal_2_$__cuda_sm10x_tcgen05_guardrail_trap_unallocated_columns_being_dealloced
        .type           $__internal_2_$__cuda_sm10x_tcgen05_guardrail_trap_unallocated_columns_being_dealloced,@function
        .size           $__internal_2_$__cuda_sm10x_tcgen05_guardrail_trap_unallocated_columns_being_dealloced,(.L_x_20 - $__internal_2_$__cuda_sm10x_tcgen05_guardrail_trap_unallocated_columns_being_dealloced)
$__internal_2_$__cuda_sm10x_tcgen05_guardrail_trap_unallocated_columns_being_dealloced:
[----:B------:R-:W-:Y:S05]  /*14c20*/  BPT.TRAP 0x1 ;  /* 0x000000040000795c */ /* 0x000fea0000300000 */
[----:B------:R-:W-:-:S04]  /*14c30*/  IMAD.MOV.U32 R3, RZ, RZ, 0x0 ;  /* 0x00000000ff037424 */ /* 0x000fc800078e00ff */
[----:B------:R-:W-:Y:S05]  /*14c40*/  RET.REL.NODEC R2 `(matmul_kernel) ;  /* 0xfffffeb002ec7950 */ /* 0x000fea0003c3ffff */
.L_x_17:
[----:B------:R-:W-:-:S00]  /*14c50*/  BRA `(.L_x_17) ;  /* 0xfffffffc00fc7947 */ /* 0x000fc0000383ffff */
[----:B------:R-:W-:-:S00]  /*14c60*/  NOP ;  /* 0x0000000000007918 */ /* 0x000fc00000000000 */
        /* <DEDUP_REMOVED lines=9> */
.L_x_20:


//--------------------- .nv.shared.matmul_kernel  --------------------------
	.section	.nv.shared.matmul_kernel,"aw",@nobits
	.sectionflags	@""
	.align	16
	.zero		1024


//--------------------- .nv.shared.reserved.0     --------------------------
	.section	.nv.shared.reserved.0,"aw",@nobits
	.align	8
	.weak		__nv_reservedSMEM_offset_0_alias
	.size		__nv_reservedSMEM_offset_0_alias, 0, 64
	.other		__nv_reservedSMEM_offset_0_alias,@"STO_CUDA_RESERVED_SHARED STV_DEFAULT"
__nv_reservedSMEM_offset_0_alias:
	.zero		0
.nv.shared.reserved.0:
	.zero		64
	.weak		__nv_reservedSMEM_allocation_phase
	.type		__nv_reservedSMEM_allocation_phase,@object
	.size		__nv_reservedSMEM_allocation_phase,(.L_0 - __nv_reservedSMEM_allocation_phase)
__nv_reservedSMEM_allocation_phase:
	.zero		1
.L_0:
	.zero		7
	.weak		__nv_reservedSMEM_devtool_atexit_pc
	.type		__nv_reservedSMEM_devtool_atexit_pc,@object
	.size		__nv_reservedSMEM_devtool_atexit_pc,(__nv_reservedSMEM_allocation_mask - __nv_reservedSMEM_devtool_atexit_pc)
__nv_reservedSMEM_devtool_atexit_pc:
	.zero		8
	.weak		__nv_reservedSMEM_allocation_mask
	.type		__nv_reservedSMEM_allocation_mask,@object
	.size		__nv_reservedSMEM_allocation_mask,(.L_2 - __nv_reservedSMEM_allocation_mask)
__nv_reservedSMEM_allocation_mask:
	.zero		4
.L_2:


//--------------------- .nv.constant0.matmul_kernel --------------------------
	.section	.nv.constant0.matmul_kernel,"a",@progbits
	.sectionflags	@""
	.align	4
.nv.constant0.matmul_kernel:
	.zero		976


//--------------------- SYMBOLS --------------------------

	.type		.nv.reservedSmem.offset0,@object
	.size		.nv.reservedSmem.offset0,0x4
	.type		.nv.reservedSmem.cap,@object
	.size		.nv.reservedSmem.cap,0x4
